def matmul_kernel(
    a_ptr,
    b_ptr,
    c_ptr,
    M,
    N,
    K,
    stride_am,
    stride_ak,
    stride_bk,
    stride_bn,
    stride_cm,
    stride_cn,
    BLOCK_M: tl.constexpr,
    BLOCK_N: tl.constexpr,
    BLOCK_K: tl.constexpr,
    GROUP_M: tl.constexpr,
):
    pid = tl.program_id(axis=0)
    num_pid_m = tl.cdiv(M, BLOCK_M)
    num_pid_n = tl.cdiv(N, BLOCK_N)
    num_pid_in_group = GROUP_M * num_pid_n
    group_id = pid // num_pid_in_group
    first_pid_m = group_id * GROUP_M
    group_size_m = min(num_pid_m - first_pid_m, GROUP_M)
    pid_m = first_pid_m + ((pid % num_pid_in_group) % group_size_m)
    pid_n = (pid % num_pid_in_group) // group_size_m

    offs_am = (pid_m * BLOCK_M + tl.arange(0, BLOCK_M)) % M
    offs_bn = (pid_n * BLOCK_N + tl.arange(0, BLOCK_N)) % N
    offs_k = tl.arange(0, BLOCK_K)
    a_ptrs = a_ptr + offs_am[:, None] * stride_am + offs_k[None, :] * stride_ak
    b_ptrs = b_ptr + offs_k[:, None] * stride_bk + offs_bn[None, :] * stride_bn

    acc = tl.zeros((BLOCK_M, BLOCK_N), dtype=tl.float32)
    for kk in range(0, tl.cdiv(K, BLOCK_K)):
        a = tl.load(a_ptrs, mask=offs_k[None, :] < K - kk * BLOCK_K, other=0.0)
        b = tl.load(b_ptrs, mask=offs_k[:, None] < K - kk * BLOCK_K, other=0.0)
        acc = tl.dot(a, b, acc)
        a_ptrs += BLOCK_K * stride_ak
        b_ptrs += BLOCK_K * stride_bk

    c = acc.to(c_ptr.dtype.element_ty)
    offs_cm = pid_m * BLOCK_M + tl.arange(0, BLOCK_M)
    offs_cn = pid_n * BLOCK_N + tl.arange(0, BLOCK_N)
    c_ptrs = c_ptr + offs_cm[:, None] * stride_cm + offs_cn[None, :] * stride_cn
    mask = (offs_cm[:, None] < M) & (offs_cn[None, :] < N)
    tl.store(c_ptrs, c, mask=mask)

# config = {"BLOCK_K": 64, "BLOCK_M": 512, "BLOCK_N": 512, "GROUP_M": 8, "arch": "sm_100", "dtype": "fp32", "num_ctas": 1, "num_stages": 3, "num_warps": 16}
# arch = sm_100


// ===== COMPILED SASS (sm_100a) =====

	.target	sm_100a

	.elftype	@"ET_EXEC"


//--------------------- .note.nv.tkinfo           --------------------------
	.section	.note.nv.tkinfo,"",@"SHT_NOTE"
	.sectionflags	@"SHF_NOTE_NV_TKINFO"
	.tkinfo
        /*0018*/ 	.word	0x00000081
        /*0030*/ 	.string	""
        /*0030*/ 	.string	"ptxas-blackwell"
        /*0030*/ 	.string	"Cuda compilation tools, release 12.9, V12.9.86"
        /*0030*/ 	.string	"Build cuda_12.9.r12.9/compiler.36037853_0"
        /*0030*/ 	.string	"-v  -suppress-debug-info  -lineinfo  -arch sm_100a "



//--------------------- .note.nv.cuver            --------------------------
	.section	.note.nv.cuver,"",@"SHT_NOTE"
	.sectionflags	@"SHF_NOTE_NV_CUVER"
        /*0018*/ 	.short	0x0001
        /*001a*/ 	.short	0x0064
        /*001c*/ 	.short	0x0001
        /*001e*/ 	.short	0x0000
        /*0020*/ 	.short	0x0001
        /*0022*/ 	.short	0x0000


//--------------------- .nv.info                  --------------------------
	.section	.nv.info,"",@"SHT_CUDA_INFO"
	.align	4


	//----- nvinfo : EIATTR_REGCOUNT
	.align		4
        /*0000*/ 	.byte	0x04, 0x2f
        /*0002*/ 	.short	(.L_1 - .L_0)
	.align		4
.L_0:
        /*0004*/ 	.word	index@(matmul_kernel)
        /*0008*/ 	.word	0x00000020


	//----- nvinfo : EIATTR_FRAME_SIZE
	.align		4
.L_1:
        /*000c*/ 	.byte	0x04, 0x11
        /*000e*/ 	.short	(.L_3 - .L_2)
	.align		4
.L_2:
        /*0010*/ 	.word	index@(matmul_kernel)
        /*0014*/ 	.word	0x00006760


	//----- nvinfo : EIATTR_MIN_STACK_SIZE
	.align		4
.L_3:
        /*0018*/ 	.byte	0x04, 0x12
        /*001a*/ 	.short	(.L_5 - .L_4)
	.align		4
.L_4:
        /*001c*/ 	.word	index@(matmul_kernel)
        /*0020*/ 	.word	0x00006760
.L_5:


//--------------------- .nv.info.matmul_kernel    --------------------------
	.section	.nv.info.matmul_kernel,"",@"SHT_CUDA_INFO"
	.sectionflags	@""
	.align	4


	//----- nvinfo : EIATTR_CUDA_API_VERSION
	.align		4
        /*0000*/ 	.byte	0x04, 0x37
        /*0002*/ 	.short	(.L_7 - .L_6)
.L_6:
        /*0004*/ 	.word	0x00000081


	//----- nvinfo : EIATTR_KPARAM_INFO
	.align		4
.L_7:
        /*0008*/ 	.byte	0x04, 0x17
        /*000a*/ 	.short	(.L_9 - .L_8)
.L_8:
        /*000c*/ 	.word	0x00000000
        /*0010*/ 	.short	0x000d
        /*0012*/ 	.short	0x0048
        /*0014*/ 	.byte	0x00, 0xf4, 0x21, 0x00


	//----- nvinfo : EIATTR_KPARAM_INFO
	.align		4
.L_9:
        /*0018*/ 	.byte	0x04, 0x17
        /*001a*/ 	.short	(.L_11 - .L_10)
.L_10:
        /*001c*/ 	.word	0x00000000
        /*0020*/ 	.short	0x000c
        /*0022*/ 	.short	0x0040
        /*0024*/ 	.byte	0x00, 0xf4, 0x21, 0x00


	//----- nvinfo : EIATTR_KPARAM_INFO
	.align		4
.L_11:
        /*0028*/ 	.byte	0x04, 0x17
        /*002a*/ 	.short	(.L_13 - .L_12)
.L_12:
        /*002c*/ 	.word	0x00000000
        /*0030*/ 	.short	0x000b
        /*0032*/ 	.short	0x0038
        /*0034*/ 	.byte	0x00, 0xf0, 0x11, 0x00


	//----- nvinfo : EIATTR_KPARAM_INFO
	.align		4
.L_13:
        /*0038*/ 	.byte	0x04, 0x17
        /*003a*/ 	.short	(.L_15 - .L_14)
.L_14:
        /*003c*/ 	.word	0x00000000
        /*0040*/ 	.short	0x000a
        /*0042*/ 	.short	0x0034
        /*0044*/ 	.byte	0x00, 0xf0, 0x11, 0x00


	//----- nvinfo : EIATTR_KPARAM_INFO
	.align		4
.L_15:
        /*0048*/ 	.byte	0x04, 0x17
        /*004a*/ 	.short	(.L_17 - .L_16)
.L_16:
        /*004c*/ 	.word	0x00000000
        /*0050*/ 	.short	0x0009
        /*0052*/ 	.short	0x0030
        /*0054*/ 	.byte	0x00, 0xf0, 0x11, 0x00


	//----- nvinfo : EIATTR_KPARAM_INFO
	.align		4
.L_17:
        /*0058*/ 	.byte	0x04, 0x17
        /*005a*/ 	.short	(.L_19 - .L_18)
.L_18:
        /*005c*/ 	.word	0x00000000
        /*0060*/ 	.short	0x0008
        /*0062*/ 	.short	0x002c
        /*0064*/ 	.byte	0x00, 0xf0, 0x11, 0x00


	//----- nvinfo : EIATTR_KPARAM_INFO
	.align		4
.L_19:
        /*0068*/ 	.byte	0x04, 0x17
        /*006a*/ 	.short	(.L_21 - .L_20)
.L_20:
        /*006c*/ 	.word	0x00000000
        /*0070*/ 	.short	0x0007
        /*0072*/ 	.short	0x0028
        /*0074*/ 	.byte	0x00, 0xf0, 0x11, 0x00


	//----- nvinfo : EIATTR_KPARAM_INFO
	.align		4
.L_21:
        /*0078*/ 	.byte	0x04, 0x17
        /*007a*/ 	.short	(.L_23 - .L_22)
.L_22:
        /*007c*/ 	.word	0x00000000
        /*0080*/ 	.short	0x0006
        /*0082*/ 	.short	0x0024
        /*0084*/ 	.byte	0x00, 0xf0, 0x11, 0x00


	//----- nvinfo : EIATTR_KPARAM_INFO
	.align		4
.L_23:
        /*0088*/ 	.byte	0x04, 0x17
        /*008a*/ 	.short	(.L_25 - .L_24)
.L_24:
        /*008c*/ 	.word	0x00000000
        /*0090*/ 	.short	0x0005
        /*0092*/ 	.short	0x0020
        /*0094*/ 	.byte	0x00, 0xf0, 0x11, 0x00


	//----- nvinfo : EIATTR_KPARAM_INFO
	.align		4
.L_25:
        /*0098*/ 	.byte	0x04, 0x17
        /*009a*/ 	.short	(.L_27 - .L_26)
.L_26:
        /*009c*/ 	.word	0x00000000
        /*00a0*/ 	.short	0x0004
        /*00a2*/ 	.short	0x001c
        /*00a4*/ 	.byte	0x00, 0xf0, 0x11, 0x00


	//----- nvinfo : EIATTR_KPARAM_INFO
	.align		4
.L_27:
        /*00a8*/ 	.byte	0x04, 0x17
        /*00aa*/ 	.short	(.L_29 - .L_28)
.L_28:
        /*00ac*/ 	.word	0x00000000
        /*00b0*/ 	.short	0x0003
        /*00b2*/ 	.short	0x0018
        /*00b4*/ 	.byte	0x00, 0xf0, 0x11, 0x00


	//----- nvinfo : EIATTR_KPARAM_INFO
	.align		4
.L_29:
        /*00b8*/ 	.byte	0x04, 0x17
        /*00ba*/ 	.short	(.L_31 - .L_30)
.L_30:
        /*00bc*/ 	.word	0x00000000
        /*00c0*/ 	.short	0x0002
        /*00c2*/ 	.short	0x0010
        /*00c4*/ 	.byte	0x00, 0xf4, 0x21, 0x00


	//----- nvinfo : EIATTR_KPARAM_INFO
	.align		4
.L_31:
        /*00c8*/ 	.byte	0x04, 0x17
        /*00ca*/ 	.short	(.L_33 - .L_32)
.L_32:
        /*00cc*/ 	.word	0x00000000
        /*00d0*/ 	.short	0x0001
        /*00d2*/ 	.short	0x0008
        /*00d4*/ 	.byte	0x00, 0xf4, 0x21, 0x00


	//----- nvinfo : EIATTR_KPARAM_INFO
	.align		4
.L_33:
        /*00d8*/ 	.byte	0x04, 0x17
        /*00da*/ 	.short	(.L_35 - .L_34)
.L_34:
        /*00dc*/ 	.word	0x00000000
        /*00e0*/ 	.short	0x0000
        /*00e2*/ 	.short	0x0000
        /*00e4*/ 	.byte	0x00, 0xf4, 0x21, 0x00


	//----- nvinfo : EIATTR_SPARSE_MMA_MASK
	.align		4
.L_35:
        /*00e8*/ 	.byte	0x03, 0x50
        /*00ea*/ 	.short	0x0000


	//----- nvinfo : EIATTR_MAXREG_COUNT
	.align		4
        /*00ec*/ 	.byte	0x03, 0x1b
        /*00ee*/ 	.short	0x0080


	//----- nvinfo : EIATTR_NUM_BARRIERS
	.align		4
        /*00f0*/ 	.byte	0x02, 0x4c
        /*00f2*/ 	.byte	0x01
	.zero		1


	//----- nvinfo : EIATTR_ANNOTATIONS
	.align		4
        /*00f4*/ 	.byte	0x04, 0x55
        /*00f6*/ 	.short	(.L_37 - .L_36)


	//   ....[0]....
.L_36:
        /*00f8*/ 	.word	0x00000001
        /*00fc*/ 	.byte	0x70, 0x00, 0x00, 0x00, 0x01, 0x00, 0x00, 0x00, 0xd0, 0x05, 0x00, 0x00, 0x01, 0x00, 0x00, 0x00
        /* <DEDUP_REMOVED lines=1290> */
        /*51ac*/ 	.byte	0x80, 0x49, 0x01, 0x00, 0x01, 0x00, 0x00, 0x00, 0xa0, 0x49, 0x01, 0x00


	//----- nvinfo : EIATTR_VRC_CTA_INIT_COUNT
	.align		4
.L_37:
        /*51b8*/ 	.byte	0x02, 0x4a
	.zero		1
	.zero		1


	//----- nvinfo : EIATTR_EXIT_INSTR_OFFSETS
	.align		4
        /*51bc*/ 	.byte	0x04, 0x1c
        /*51be*/ 	.short	(.L_39 - .L_38)


	//   ....[0]....
.L_38:
        /*51c0*/ 	.word	0x0007fe60


	//   ....[1]....
        /*51c4*/ 	.word	0x0007fe90


	//----- nvinfo : EIATTR_REQNTID
	.align		4
.L_39:
        /*51c8*/ 	.byte	0x04, 0x10
        /*51ca*/ 	.short	(.L_41 - .L_40)
.L_40:
        /*51cc*/ 	.word	0x00000200
        /*51d0*/ 	.word	0x00000001
        /*51d4*/ 	.word	0x00000001


	//----- nvinfo : EIATTR_CBANK_PARAM_SIZE
	.align		4
.L_41:
        /*51d8*/ 	.byte	0x03, 0x19
        /*51da*/ 	.short	0x0050


	//----- nvinfo : EIATTR_PARAM_CBANK
	.align		4
        /*51dc*/ 	.byte	0x04, 0x0a
        /*51de*/ 	.short	(.L_43 - .L_42)
	.align		4
.L_42:
        /*51e0*/ 	.word	index@(.nv.constant0.matmul_kernel)
        /*51e4*/ 	.short	0x0380
        /*51e6*/ 	.short	0x0050


	//----- nvinfo : EIATTR_SW_WAR
	.align		4
.L_43:
        /*51e8*/ 	.byte	0x04, 0x36
        /*51ea*/ 	.short	(.L_45 - .L_44)
.L_44:
        /*51ec*/ 	.word	0x00000008
.L_45:


//--------------------- .nv.compat                --------------------------
	.section	.nv.compat,"",@"SHT_CUDA_COMPAT_INFO"
	.align	4
        /*0000*/ 	.byte	0x02, 0x02, 0x01, 0x00, 0x02, 0x05, 0x05, 0x00, 0x02, 0x03, 0x00, 0x00, 0x02, 0x06, 0x01, 0x00


//--------------------- .nv.callgraph             --------------------------
	.section	.nv.callgraph,"",@"SHT_CUDA_CALLGRAPH"
	.align	4
	.sectionentsize	8
	.align		4
        /*0000*/ 	.word	0x00000000
	.align		4
        /*0004*/ 	.word	0xffffffff
	.align		4
        /*0008*/ 	.word	0x00000000
	.align		4
        /*000c*/ 	.word	0xfffffffe
	.align		4
        /*0010*/ 	.word	0x00000000
	.align		4
        /*0014*/ 	.word	0xfffffffd
	.align		4
        /*0018*/ 	.word	0x00000000
	.align		4
        /*001c*/ 	.word	0xfffffffc


//--------------------- .text.matmul_kernel       --------------------------
	.section	.text.matmul_kernel,"ax",@progbits
	.align	128
        .global         matmul_kernel
        .type           matmul_kernel,@function
        .size           matmul_kernel,(.L_x_4 - matmul_kernel)
        .other          matmul_kernel,@"STO_CUDA_ENTRY STV_DEFAULT"
matmul_kernel:
.text.matmul_kernel:
[----:B------:R-:W1:Y:S08]  /*0000*/  LDC R1, c[0x0][0x37c] ;  /* 0x0000df00ff017b82 */ /* 0x000e700000000800 */
[----:B------:R-:W2:Y:S01]  /*0010*/  LDC.64 R2, c[0x0][0x398] ;  /* 0x0000e600ff027b82 */ /* 0x000ea20000000a00 */
[----:B-1----:R-:W-:Y:S01]  /*0020*/  VIADD R1, R1, 0xffff98a0 ;  /* 0xffff98a001017836 */ /* 0x002fe20000000000 */
[----:B------:R-:W1:Y:S01]  /*0030*/  S2R R13, SR_TID.X ;  /* 0x00000000000d7919 */ /* 0x000e620000002100 */
[----:B------:R-:W3:Y:S01]  /*0040*/  LDCU.128 UR8, c[0x0][0x380] ;  /* 0x00007000ff0877ac */ /* 0x000ee20008000c00 */
[----:B------:R-:W4:Y:S01]  /*0050*/  LDCU UR4, c[0x0][0x3b0] ;  /* 0x00007600ff0477ac */ /* 0x000f220008000800 */
[----:B--2---:R-:W-:Y:S01]  /*0060*/  IMAD.MOV.U32 R12, RZ, RZ, R3 ;  /* 0x000000ffff0c7224 */ /* 0x004fe200078e0003 */
[----:B------:R2:W-:Y:S01]  /*0070*/  STL.64 [R1+0x1780], R2 ;  /* 0x0017800201007387 */ /* 0x0005e20000100a00 */
[----:B------:R-:W-:-:S02]  /*0080*/  IMAD.MOV.U32 R10, RZ, RZ, R2 ;  /* 0x000000ffff0a7224 */ /* 0x000fc400078e0002 */
[----:B------:R-:W-:-:S05]  /*0090*/  VIADD R0, R12, 0x1ff ;  /* 0x000001ff0c007836 */ /* 0x000fca0000000000 */
[----:B--2---:R-:W-:-:S04]  /*00a0*/  SHF.R.S32.HI R3, RZ, 0x1f, R0 ;  /* 0x0000001fff037819 */ /* 0x004fc80000011400 */
[----:B------:R-:W-:Y:S02]  /*00b0*/  LEA.HI R3, R3, R0, RZ, 0x9 ;  /* 0x0000000003037211 */ /* 0x000fe400078f48ff */
[----:B------:R-:W2:Y:S02]  /*00c0*/  S2R R0, SR_CTAID.X ;  /* 0x0000000000007919 */ /* 0x000ea40000002500 */
[----:B------:R-:W-:-:S05]  /*00d0*/  SHF.R.S32.HI R3, RZ, 0x9, R3 ;  /* 0x00000009ff037819 */ /* 0x000fca0000011403 */
[----:B------:R-:W-:-:S05]  /*00e0*/  IMAD.SHL.U32 R11, R3, 0x8, RZ ;  /* 0x00000008030b7824 */ /* 0x000fca00078e00ff */
[-C--:B------:R-:W-:Y:S02]  /*00f0*/  IABS R5, R11.reuse ;  /* 0x0000000b00057213 */ /* 0x080fe40000000000 */
[----:B------:R-:W-:Y:S02]  /*0100*/  IABS R9, R11 ;  /* 0x0000000b00097213 */ /* 0x000fe40000000000 */
[----:B------:R-:W5:Y:S08]  /*0110*/  I2F.RP R4, R5 ;  /* 0x0000000500047306 */ /* 0x000f700000209400 */
[----:B-----5:R-:W5:Y:S01]  /*0120*/  MUFU.RCP R4, R4 ;  /* 0x0000000400047308 */ /* 0x020f620000001000 */
[----:B--2---:R-:W-:Y:S01]  /*0130*/  IABS R8, R0 ;  /* 0x0000000000087213 */ /* 0x004fe20000000000 */
[----:B-----5:R-:W-:-:S02]  /*0140*/  VIADD R2, R4, 0xffffffe ;  /* 0x0ffffffe04027836 */ /* 0x020fc40000000000 */
[----:B------:R-:W-:-:S04]  /*0150*/  IMAD.MOV R4, RZ, RZ, -R9 ;  /* 0x000000ffff047224 */ /* 0x000fc800078e0a09 */
[----:B------:R2:W5:Y:S02]  /*0160*/  F2I.FTZ.U32.TRUNC.NTZ R3, R2 ;  /* 0x0000000200037305 */ /* 0x000564000021f000 */
[----:B--2---:R-:W-:Y:S02]  /*0170*/  IMAD.MOV.U32 R2, RZ, RZ, RZ ;  /* 0x000000ffff027224 */ /* 0x004fe400078e00ff */
[----:B-----5:R-:W-:-:S04]  /*0180*/  IMAD.MOV R6, RZ, RZ, -R3 ;  /* 0x000000ffff067224 */ /* 0x020fc800078e0a03 */
[----:B------:R-:W-:Y:S02]  /*0190*/  IMAD R7, R6, R5, RZ ;  /* 0x0000000506077224 */ /* 0x000fe400078e02ff */
[----:B------:R-:W-:Y:S01]  /*01a0*/  IMAD.MOV.U32 R6, RZ, RZ, R8 ;  /* 0x000000ffff067224 */ /* 0x000fe200078e0008 */
[----:B------:R-:W-:Y:S01]  /*01b0*/  IABS R8, R12 ;  /* 0x0000000c00087213 */ /* 0x000fe20000000000 */
[----:B------:R-:W-:-:S06]  /*01c0*/  IMAD.HI.U32 R3, R3, R7, R2 ;  /* 0x0000000703037227 */ /* 0x000fcc00078e0002 */
[----:B------:R-:W-:-:S04]  /*01d0*/  IMAD.HI.U32 R3, R3, R6, RZ ;  /* 0x0000000603037227 */ /* 0x000fc800078e00ff */
[----:B------:R-:W-:-:S05]  /*01e0*/  IMAD R2, R3, R4, R6 ;  /* 0x0000000403027224 */ /* 0x000fca00078e0206 */
[----:B------:R-:W-:-:S13]  /*01f0*/  ISETP.GT.U32.AND P1, PT, R5, R2, PT ;  /* 0x000000020500720c */ /* 0x000fda0003f24070 */
[----:B------:R-:W-:Y:S02]  /*0200*/  @!P1 IMAD.IADD R2, R2, 0x1, -R5 ;  /* 0x0000000102029824 */ /* 0x000fe400078e0a05 */
[----:B------:R-:W-:Y:S01]  /*0210*/  @!P1 VIADD R3, R3, 0x1 ;  /* 0x0000000103039836 */ /* 0x000fe20000000000 */
[----:B------:R-:W-:Y:S02]  /*0220*/  ISETP.NE.AND P1, PT, R11, RZ, PT ;  /* 0x000000ff0b00720c */ /* 0x000fe40003f25270 */
[----:B------:R-:W-:Y:S02]  /*0230*/  ISETP.GE.U32.AND P0, PT, R2, R5, PT ;  /* 0x000000050200720c */ /* 0x000fe40003f06070 */
[----:B------:R-:W-:-:S04]  /*0240*/  LOP3.LUT R2, R0, R11, RZ, 0x3c, !PT ;  /* 0x0000000b00027212 */ /* 0x000fc800078e3cff */
[----:B------:R-:W-:Y:S01]  /*0250*/  ISETP.GE.AND P2, PT, R2, RZ, PT ;  /* 0x000000ff0200720c */ /* 0x000fe20003f46270 */
[----:B------:R-:W-:-:S06]  /*0260*/  VIADD R2, R10, 0x1ff ;  /* 0x000001ff0a027836 */ /* 0x000fcc0000000000 */
[----:B------:R-:W-:-:S04]  /*0270*/  @P0 VIADD R3, R3, 0x1 ;  /* 0x0000000103030836 */ /* 0x000fc80000000000 */
[----:B------:R-:W-:Y:S01]  /*0280*/  IMAD.MOV.U32 R4, RZ, RZ, R3 ;  /* 0x000000ffff047224 */ /* 0x000fe200078e0003 */
[----:B------:R-:W-:-:S03]  /*0290*/  SHF.R.S32.HI R3, RZ, 0x1f, R2 ;  /* 0x0000001fff037819 */ /* 0x000fc60000011402 */
[----:B------:R-:W-:Y:S01]  /*02a0*/  @!P2 IMAD.MOV R4, RZ, RZ, -R4 ;  /* 0x000000ffff04a224 */ /* 0x000fe200078e0a04 */
[----:B------:R-:W-:Y:S02]  /*02b0*/  @!P1 LOP3.LUT R4, RZ, R11, RZ, 0x33, !PT ;  /* 0x0000000bff049212 */ /* 0x000fe400078e33ff */
[----:B------:R-:W-:-:S03]  /*02c0*/  LEA.HI R2, R3, R2, RZ, 0x9 ;  /* 0x0000000203027211 */ /* 0x000fc600078f48ff */
[----:B------:R-:W-:Y:S02]  /*02d0*/  IMAD.SHL.U32 R3, R4, 0x8, RZ ;  /* 0x0000000804037824 */ /* 0x000fe400078e00ff */
[----:B------:R-:W-:-:S03]  /*02e0*/  IMAD.MOV R4, RZ, RZ, -R4 ;  /* 0x000000ffff047224 */ /* 0x000fc600078e0a04 */
[----:B------:R-:W-:Y:S01]  /*02f0*/  LEA.HI.SX32 R2, R2, -R3, 0x17 ;  /* 0x8000000302027211 */ /* 0x000fe200078fbaff */
[----:B------:R-:W-:Y:S02]  /*0300*/  IMAD R11, R11, R4, R0 ;  /* 0x000000040b0b7224 */ /* 0x000fe400078e0200 */
[----:B------:R-:W-:Y:S01]  /*0310*/  IMAD.MOV.U32 R4, RZ, RZ, RZ ;  /* 0x000000ffff047224 */ /* 0x000fe200078e00ff */
[----:B------:R-:W-:-:S04]  /*0320*/  VIMNMX R6, PT, PT, R2, 0x8, PT ;  /* 0x0000000802067848 */ /* 0x000fc80003fe0100 */
[-C--:B------:R-:W-:Y:S02]  /*0330*/  IABS R2, R6.reuse ;  /* 0x0000000600027213 */ /* 0x080fe40000000000 */
[----:B------:R-:W-:Y:S02]  /*0340*/  IABS R0, R6 ;  /* 0x0000000600007213 */ /* 0x000fe40000000000 */
[----:B------:R-:W2:Y:S08]  /*0350*/  I2F.RP R7, R2 ;  /* 0x0000000200077306 */ /* 0x000eb00000209400 */
[----:B--2---:R-:W2:Y:S02]  /*0360*/  MUFU.RCP R7, R7 ;  /* 0x0000000700077308 */ /* 0x004ea40000001000 */
[----:B--2---:R-:W-:Y:S01]  /*0370*/  VIADD R5, R7, 0xffffffe ;  /* 0x0ffffffe07057836 */ /* 0x004fe20000000000 */
[----:B------:R-:W-:-:S05]  /*0380*/  IABS R7, R11 ;  /* 0x0000000b00077213 */ /* 0x000fca0000000000 */
[----:B------:R-:W2:Y:S02]  /*0390*/  F2I.FTZ.U32.TRUNC.NTZ R5, R5 ;  /* 0x0000000500057305 */ /* 0x000ea4000021f000 */
[----:B--2---:R-:W-:-:S04]  /*03a0*/  IMAD.MOV R9, RZ, RZ, -R5 ;  /* 0x000000ffff097224 */ /* 0x004fc800078e0a05 */
[----:B------:R-:W-:-:S04]  /*03b0*/  IMAD R9, R9, R2, RZ ;  /* 0x0000000209097224 */ /* 0x000fc800078e02ff */
[----:B------:R-:W-:Y:S01]  /*03c0*/  IMAD.HI.U32 R4, R5, R9, R4 ;  /* 0x0000000905047227 */ /* 0x000fe200078e0004 */
[----:B------:R-:W-:-:S03]  /*03d0*/  IABS R9, R10 ;  /* 0x0000000a00097213 */ /* 0x000fc60000000000 */
[----:B------:R-:W-:Y:S02]  /*03e0*/  IMAD.MOV.U32 R5, RZ, RZ, R8 ;  /* 0x000000ffff057224 */ /* 0x000fe400078e0008 */
[----:B------:R-:W-:Y:S02]  /*03f0*/  IMAD.MOV R8, RZ, RZ, -R0 ;  /* 0x000000ffff087224 */ /* 0x000fe400078e0a00 */
[----:B------:R-:W-:Y:S01]  /*0400*/  IMAD.HI.U32 R0, R4, R7, RZ ;  /* 0x0000000704007227 */ /* 0x000fe200078e00ff */
[----:B------:R-:W2:Y:S03]  /*0410*/  I2F.RP R12, R5 ;  /* 0x00000005000c7306 */ /* 0x000ea60000209400 */
[----:B------:R-:W-:Y:S02]  /*0420*/  IMAD R7, R0, R8, R7 ;  /* 0x0000000800077224 */ /* 0x000fe400078e0207 */
[----:B------:R-:W-:-:S03]  /*0430*/  IMAD.MOV.U32 R4, RZ, RZ, R9 ;  /* 0x000000ffff047224 */ /* 0x000fc600078e0009 */
[----:B------:R-:W-:Y:S01]  /*0440*/  ISETP.GT.U32.AND P1, PT, R2, R7, PT ;  /* 0x000000070200720c */ /* 0x000fe20003f24070 */
[----:B------:R-:W5:Y:S08]  /*0450*/  I2F.RP R10, R4 ;  /* 0x00000004000a7306 */ /* 0x000f700000209400 */
[----:B--2---:R-:W2:Y:S04]  /*0460*/  MUFU.RCP R12, R12 ;  /* 0x0000000c000c7308 */ /* 0x004ea80000001000 */
[----:B------:R-:W-:-:S02]  /*0470*/  @!P1 IMAD.IADD R7, R7, 0x1, -R2 ;  /* 0x0000000107079824 */ /* 0x000fc400078e0a02 */
[----:B------:R-:W-:Y:S01]  /*0480*/  @!P1 VIADD R0, R0, 0x1 ;  /* 0x0000000100009836 */ /* 0x000fe20000000000 */
[----:B------:R-:W-:Y:S01]  /*0490*/  ISETP.NE.AND P1, PT, R6, RZ, PT ;  /* 0x000000ff0600720c */ /* 0x000fe20003f25270 */
[----:B-----5:R-:W5:Y:S01]  /*04a0*/  MUFU.RCP R10, R10 ;  /* 0x0000000a000a7308 */ /* 0x020f620000001000 */
[----:B------:R-:W-:Y:S02]  /*04b0*/  ISETP.GE.U32.AND P0, PT, R7, R2, PT ;  /* 0x000000020700720c */ /* 0x000fe40003f06070 */
[----:B------:R-:W-:-:S04]  /*04c0*/  LOP3.LUT R2, R11, R6, RZ, 0x3c, !PT ;  /* 0x000000060b027212 */ /* 0x000fc800078e3cff */
[----:B------:R-:W-:Y:S01]  /*04d0*/  ISETP.GE.AND P2, PT, R2, RZ, PT ;  /* 0x000000ff0200720c */ /* 0x000fe20003f46270 */
[----:B--2---:R-:W-:-:S04]  /*04e0*/  VIADD R8, R12, 0xffffffe ;  /* 0x0ffffffe0c087836 */ /* 0x004fc80000000000 */
[----:B------:R2:W3:Y:S02]  /*04f0*/  F2I.FTZ.U32.TRUNC.NTZ R9, R8 ;  /* 0x0000000800097305 */ /* 0x0004e4000021f000 */
[----:B------:R-:W-:Y:S02]  /*0500*/  @P0 VIADD R0, R0, 0x1 ;  /* 0x0000000100000836 */ /* 0x000fe40000000000 */
[----:B-----5:R-:W-:Y:S02]  /*0510*/  VIADD R7, R10, 0xffffffe ;  /* 0x0ffffffe0a077836 */ /* 0x020fe40000000000 */
[----:B------:R-:W-:Y:S01]  /*0520*/  IMAD.MOV.U32 R12, RZ, RZ, R0 ;  /* 0x000000ffff0c7224 */ /* 0x000fe200078e0000 */
[----:B-1----:R-:W-:Y:S01]  /*0530*/  SHF.R.U32.HI R0, RZ, 0x6, R13 ;  /* 0x00000006ff007819 */ /* 0x002fe2000001160d */
[----:B--2---:R-:W-:Y:S02]  /*0540*/  IMAD.MOV.U32 R8, RZ, RZ, RZ ;  /* 0x000000ffff087224 */ /* 0x004fe400078e00ff */
[----:B------:R-:W1:Y:S01]  /*0550*/  F2I.FTZ.U32.TRUNC.NTZ R7, R7 ;  /* 0x0000000700077305 */ /* 0x000e62000021f000 */
[----:B------:R-:W-:Y:S01]  /*0560*/  @!P2 IMAD.MOV R12, RZ, RZ, -R12 ;  /* 0x000000ffff0ca224 */ /* 0x000fe200078e0a0c */
[----:B------:R-:W-:-:S02]  /*0570*/  @!P1 LOP3.LUT R12, RZ, R6, RZ, 0x33, !PT ;  /* 0x00000006ff0c9212 */ /* 0x000fc400078e33ff */
[----:B------:R-:W-:Y:S01]  /*0580*/  SGXT.U32 R0, R0, 0x3 ;  /* 0x000000030000781a */ /* 0x000fe20000000000 */
[----:B---3--:R-:W-:Y:S02]  /*0590*/  IMAD.MOV R2, RZ, RZ, -R9 ;  /* 0x000000ffff027224 */ /* 0x008fe400078e0a09 */
[----:B------:R-:W-:Y:S02]  /*05a0*/  IMAD.SHL.U32 R10, R12, 0x200, RZ ;  /* 0x000002000c0a7824 */ /* 0x000fe400078e00ff */
[----:B------:R-:W-:-:S03]  /*05b0*/  IMAD R13, R2, R5, RZ ;  /* 0x00000005020d7224 */ /* 0x000fc600078e02ff */
[----:B------:R-:W-:Y:S01]  /*05c0*/  LOP3.LUT R0, R10, R0, RZ, 0xfc, !PT ;  /* 0x000000000a007212 */ /* 0x000fe200078efcff */
[----:B------:R2:W-:Y:S01]  /*05d0*/  STL [R1+0xee0], R10 ;  /* 0x000ee00a01007387 */ /* 0x0005e20000100800 */
[----:B------:R-:W-:Y:S02]  /*05e0*/  IMAD.HI.U32 R2, R9, R13, R8 ;  /* 0x0000000d09027227 */ /* 0x000fe400078e0008 */
[C---:B------:R-:W-:Y:S01]  /*05f0*/  LOP3.LUT R17, R0.reuse, 0x30, RZ, 0xfc, !PT ;  /* 0x0000003000117812 */ /* 0x040fe200078efcff */
[----:B------:R3:W-:Y:S01]  /*0600*/  STL [R1+0x1d3c], R4 ;  /* 0x001d3c0401007387 */ /* 0x0007e20000100800 */
[----:B-1----:R-:W-:Y:S01]  /*0610*/  IMAD.MOV R14, RZ, RZ, -R7 ;  /* 0x000000ffff0e7224 */ /* 0x002fe200078e0a07 */
[C---:B------:R-:W-:Y:S01]  /*0620*/  LOP3.LUT R23, R0.reuse, 0x58, RZ, 0xfc, !PT ;  /* 0x0000005800177812 */ /* 0x040fe200078efcff */
[----:B------:R-:W-:Y:S01]  /*0630*/  IMAD.MOV R8, RZ, RZ, -R12 ;  /* 0x000000ffff087224 */ /* 0x000fe200078e0a0c */
[----:B------:R-:W-:Y:S01]  /*0640*/  LOP3.LUT R12, R0, 0x1f8, RZ, 0xfc, !PT ;  /* 0x000001f8000c7812 */ /* 0x000fe200078efcff */
[----:B------:R-:W-:Y:S01]  /*0650*/  IMAD.MOV.U32 R13, RZ, RZ, R14 ;  /* 0x000000ffff0d7224 */ /* 0x000fe200078e000e */
[----:B--2---:R-:W-:Y:S01]  /*0660*/  IABS R10, R0 ;  /* 0x00000000000a7213 */ /* 0x004fe20000000000 */
[----:B------:R-:W-:Y:S01]  /*0670*/  IMAD R8, R6, R8, R11 ;  /* 0x0000000806087224 */ /* 0x000fe200078e020b */
[----:B------:R-:W-:Y:S01]  /*0680*/  ISETP.GE.AND P3, PT, R12, RZ, PT ;  /* 0x000000ff0c00720c */ /* 0x000fe20003f66270 */
[----:B------:R-:W-:Y:S01]  /*0690*/  IMAD R11, R13, R4, RZ ;  /* 0x000000040d0b7224 */ /* 0x000fe200078e02ff */
[----:B------:R-:W-:Y:S01]  /*06a0*/  IABS R13, R12 ;  /* 0x0000000c000d7213 */ /* 0x000fe20000000000 */
[----:B------:R-:W-:Y:S01]  /*06b0*/  IMAD.HI.U32 R9, R2, R10, RZ ;  /* 0x0000000a02097227 */ /* 0x000fe200078e00ff */
[----:B------:R-:W-:-:S02]  /*06c0*/  IABS R18, R17 ;  /* 0x0000001100127213 */ /* 0x000fc40000000000 */
[C---:B------:R-:W-:Y:S01]  /*06d0*/  LOP3.LUT R20, R0.reuse, 0x60, RZ, 0xfc, !PT ;  /* 0x0000006000147812 */ /* 0x040fe200078efcff */
[----:B------:R-:W-:Y:S02]  /*06e0*/  IMAD.MOV.U32 R6, RZ, RZ, RZ ;  /* 0x000000ffff067224 */ /* 0x000fe400078e00ff */
[----:B------:R-:W-:Y:S01]  /*06f0*/  IMAD.MOV R9, RZ, RZ, -R9 ;  /* 0x000000ffff097224 */ /* 0x000fe200078e0a09 */
[----:B------:R-:W-:Y:S01]  /*0700*/  IABS R22, R20 ;  /* 0x0000001400167213 */ /* 0x000fe20000000000 */
[----:B------:R-:W-:Y:S01]  /*0710*/  IMAD.HI.U32 R6, R7, R11, R6 ;  /* 0x0000000b07067227 */ /* 0x000fe200078e0006 */
[----:B------:R-:W-:-:S03]  /*0720*/  LOP3.LUT R11, R0, 0x18, RZ, 0xfc, !PT ;  /* 0x00000018000b7812 */ /* 0x000fc600078efcff */
[----:B---3--:R-:W-:Y:S01]  /*0730*/  IMAD.IADD R4, R3, 0x1, R8 ;  /* 0x0000000103047824 */ /* 0x008fe200078e0208 */
[C---:B------:R-:W-:Y:S01]  /*0740*/  LOP3.LUT R3, R0.reuse, 0x8, RZ, 0xfc, !PT ;  /* 0x0000000800037812 */ /* 0x040fe200078efcff */
[----:B------:R-:W-:Y:S01]  /*0750*/  IMAD R8, R5, R9, R10 ;  /* 0x0000000905087224 */ /* 0x000fe200078e020a */
[----:B------:R1:W-:Y:S01]  /*0760*/  STL [R1+0x8c], R6 ;  /* 0x00008c0601007387 */ /* 0x0003e20000100800 */
[----:B------:R-:W-:Y:S01]  /*0770*/  IMAD.MOV.U32 R7, RZ, RZ, R13 ;  /* 0x000000ffff077224 */ /* 0x000fe200078e000d */
[----:B------:R-:W-:Y:S02]  /*0780*/  ISETP.GE.AND P2, PT, R3, RZ, PT ;  /* 0x000000ff0300720c */ /* 0x000fe40003f46270 */
[----:B------:R-:W-:Y:S02]  /*0790*/  ISETP.GT.U32.AND P0, PT, R5, R8, PT ;  /* 0x000000080500720c */ /* 0x000fe40003f04070 */
[----:B------:R-:W-:Y:S02]  /*07a0*/  LOP3.LUT R9, R0, 0x10, RZ, 0xfc, !PT ;  /* 0x0000001000097812 */ /* 0x000fe400078efcff */
[----:B------:R-:W-:-:S02]  /*07b0*/  IABS R15, R11 ;  /* 0x0000000b000f7213 */ /* 0x000fc40000000000 */
[----:B-1----:R-:W-:Y:S01]  /*07c0*/  IABS R6, R3 ;  /* 0x0000000300067213 */ /* 0x002fe20000000000 */
[----:B------:R-:W-:Y:S01]  /*07d0*/  IMAD.HI.U32 R3, R2, R7, RZ ;  /* 0x0000000702037227 */ /* 0x000fe200078e00ff */
[----:B------:R-:W-:Y:S02]  /*07e0*/  IABS R14, R9 ;  /* 0x00000009000e7213 */ /* 0x000fe40000000000 */
[----:B------:R-:W-:Y:S01]  /*07f0*/  ISETP.GE.AND P1, PT, R9, RZ, PT ;  /* 0x000000ff0900720c */ /* 0x000fe20003f26270 */
[----:B------:R-:W-:Y:S01]  /*0800*/  IMAD.MOV R10, RZ, RZ, -R3 ;  /* 0x000000ffff0a7224 */ /* 0x000fe200078e0a03 */
[----:B------:R-:W-:Y:S01]  /*0810*/  LOP3.LUT R13, R0, 0x20, RZ, 0xfc, !PT ;  /* 0x00000020000d7812 */ /* 0x000fe200078efcff */
[----:B------:R-:W-:-:S04]  /*0820*/  IMAD.HI.U32 R3, R2, R6, RZ ;  /* 0x0000000602037227 */ /* 0x000fc800078e00ff */
[C---:B------:R-:W-:Y:S02]  /*0830*/  IMAD R10, R5.reuse, R10, R7 ;  /* 0x0000000a050a7224 */ /* 0x040fe400078e0207 */
[----:B------:R-:W-:Y:S02]  /*0840*/  IMAD.MOV R9, RZ, RZ, -R3 ;  /* 0x000000ffff097224 */ /* 0x000fe400078e0a03 */
[----:B------:R-:W-:Y:S01]  /*0850*/  IMAD.HI.U32 R3, R2, R14, RZ ;  /* 0x0000000e02037227 */ /* 0x000fe200078e00ff */
[----:B------:R-:W-:-:S03]  /*0860*/  ISETP.GT.U32.AND P4, PT, R5, R10, PT ;  /* 0x0000000a0500720c */ /* 0x000fc60003f84070 */
[----:B------:R-:W-:Y:S02]  /*0870*/  @!P0 IMAD.IADD R8, R8, 0x1, -R5 ;  /* 0x0000000108088824 */ /* 0x000fe400078e0a05 */
[C---:B------:R-:W-:Y:S01]  /*0880*/  IMAD R6, R5.reuse, R9, R6 ;  /* 0x0000000905067224 */ /* 0x040fe200078e0206 */
[----:B------:R-:W-:Y:S01]  /*0890*/  IABS R9, R13 ;  /* 0x0000000d00097213 */ /* 0x000fe20000000000 */
[----:B------:R-:W-:Y:S01]  /*08a0*/  IMAD.MOV R3, RZ, RZ, -R3 ;  /* 0x000000ffff037224 */ /* 0x000fe200078e0a03 */
[C---:B------:R-:W-:Y:S01]  /*08b0*/  ISETP.GT.U32.AND P5, PT, R5.reuse, R8, PT ;  /* 0x000000080500720c */ /* 0x040fe20003fa4070 */
[----:B------:R-:W-:Y:S01]  /*08c0*/  IMAD.HI.U32 R7, R2, R15, RZ ;  /* 0x0000000f02077227 */ /* 0x000fe200078e00ff */
[----:B------:R-:W-:-:S03]  /*08d0*/  ISETP.GT.U32.AND P6, PT, R5, R6, PT ;  /* 0x000000060500720c */ /* 0x000fc60003fc4070 */
[C---:B------:R-:W-:Y:S02]  /*08e0*/  IMAD R14, R5.reuse, R3, R14 ;  /* 0x00000003050e7224 */ /* 0x040fe400078e020e */
[----:B------:R-:W-:Y:S02]  /*08f0*/  @!P4 IMAD.IADD R10, R10, 0x1, -R5 ;  /* 0x000000010a0ac824 */ /* 0x000fe400078e0a05 */
[----:B------:R-:W-:Y:S01]  /*0900*/  IMAD.MOV R16, RZ, RZ, -R7 ;  /* 0x000000ffff107224 */ /* 0x000fe200078e0a07 */
[C---:B------:R-:W-:Y:S01]  /*0910*/  ISETP.GT.U32.AND P0, PT, R5.reuse, R14, PT ;  /* 0x0000000e0500720c */ /* 0x040fe20003f04070 */
[----:B------:R-:W-:Y:S01]  /*0920*/  IMAD.HI.U32 R3, R2, R9, RZ ;  /* 0x0000000902037227 */ /* 0x000fe200078e00ff */
[----:B------:R-:W-:-:S03]  /*0930*/  ISETP.GT.U32.AND P4, PT, R5, R10, PT ;  /* 0x0000000a0500720c */ /* 0x000fc60003f84070 */
[--C-:B------:R-:W-:Y:S01]  /*0940*/  @!P5 IMAD.IADD R8, R8, 0x1, -R5.reuse ;  /* 0x000000010808d824 */ /* 0x100fe200078e0a05 */
[----:B------:R-:W-:Y:S01]  /*0950*/  ISETP.GE.AND P5, PT, R0, RZ, PT ;  /* 0x000000ff0000720c */ /* 0x000fe20003fa6270 */
[----:B------:R-:W-:Y:S02]  /*0960*/  @!P6 IMAD.IADD R6, R6, 0x1, -R5 ;  /* 0x000000010606e824 */ /* 0x000fe400078e0a05 */
[C---:B------:R-:W-:Y:S01]  /*0970*/  IMAD R12, R5.reuse, R16, R15 ;  /* 0x00000010050c7224 */ /* 0x040fe200078e020f */
[----:B------:R-:W-:Y:S01]  /*0980*/  LOP3.LUT R15, R0, 0x28, RZ, 0xfc, !PT ;  /* 0x00000028000f7812 */ /* 0x000fe200078efcff */
[----:B------:R-:W-:Y:S02]  /*0990*/  IMAD.MOV R16, RZ, RZ, -R3 ;  /* 0x000000ffff107224 */ /* 0x000fe400078e0a03 */
[----:B------:R-:W-:Y:S01]  /*09a0*/  @!P0 IMAD.IADD R14, R14, 0x1, -R5 ;  /* 0x000000010e0e8824 */ /* 0x000fe200078e0a05 */
[C---:B------:R-:W-:Y:S01]  /*09b0*/  ISETP.GT.U32.AND P0, PT, R5.reuse, R6, PT ;  /* 0x000000060500720c */ /* 0x040fe20003f04070 */
[C---:B------:R-:W-:Y:S01]  /*09c0*/  IMAD R9, R5.reuse, R16, R9 ;  /* 0x0000001005097224 */ /* 0x040fe200078e0209 */
[----:B------:R-:W-:Y:S01]  /*09d0*/  IABS R7, R15 ;  /* 0x0000000f00077213 */ /* 0x000fe20000000000 */
[----:B------:R-:W-:Y:S01]  /*09e0*/  @!P4 IMAD.IADD R10, R10, 0x1, -R5 ;  /* 0x000000010a0ac824 */ /* 0x000fe200078e0a05 */
[C---:B------:R-:W-:Y:S01]  /*09f0*/  ISETP.GT.U32.AND P6, PT, R5.reuse, R12, PT ;  /* 0x0000000c0500720c */ /* 0x040fe20003fc4070 */
[----:B------:R-:W-:Y:S01]  /*0a00*/  @!P5 IMAD.MOV R8, RZ, RZ, -R8 ;  /* 0x000000ffff08d224 */ /* 0x000fe200078e0a08 */
[C---:B------:R-:W-:Y:S01]  /*0a10*/  ISETP.GT.U32.AND P4, PT, R5.reuse, R14, PT ;  /* 0x0000000e0500720c */ /* 0x040fe20003f84070 */
[----:B------:R-:W-:Y:S01]  /*0a20*/  IMAD.HI.U32 R3, R2, R7, RZ ;  /* 0x0000000702037227 */ /* 0x000fe200078e00ff */
[----:B------:R-:W-:-:S02]  /*0a30*/  ISETP.GT.U32.AND P5, PT, R5, R9, PT ;  /* 0x000000090500720c */ /* 0x000fc40003fa4070 */
[----:B------:R1:W-:Y:S01]  /*0a40*/  STL [R1+0x1d24], R8 ;  /* 0x001d240801007387 */ /* 0x0003e20000100800 */
[----:B------:R-:W-:Y:S02]  /*0a50*/  IMAD.MOV R16, RZ, RZ, -R3 ;  /* 0x000000ffff107224 */ /* 0x000fe400078e0a03 */
[--C-:B------:R-:W-:Y:S01]  /*0a60*/  @!P0 IMAD.IADD R6, R6, 0x1, -R5.reuse ;  /* 0x0000000106068824 */ /* 0x100fe200078e0a05 */
[----:B------:R-:W-:Y:S01]  /*0a70*/  ISETP.GE.AND P0, PT, R13, RZ, PT ;  /* 0x000000ff0d00720c */ /* 0x000fe20003f06270 */
[----:B------:R-:W-:Y:S01]  /*0a80*/  IMAD.MOV.U32 R19, RZ, RZ, R10 ;  /* 0x000000ffff137224 */ /* 0x000fe200078e000a */
[----:B------:R-:W-:Y:S01]  /*0a90*/  LOP3.LUT R13, R0, 0x48, RZ, 0xfc, !PT ;  /* 0x00000048000d7812 */ /* 0x000fe200078efcff */
[----:B------:R-:W-:Y:S02]  /*0aa0*/  @!P6 IMAD.IADD R12, R12, 0x1, -R5 ;  /* 0x000000010c0ce824 */ /* 0x000fe400078e0a05 */
[C---:B------:R-:W-:Y:S01]  /*0ab0*/  IMAD R10, R5.reuse, R16, R7 ;  /* 0x00000010050a7224 */ /* 0x040fe200078e0207 */
[----:B------:R-:W-:Y:S01]  /*0ac0*/  LOP3.LUT R7, R0, 0x40, RZ, 0xfc, !PT ;  /* 0x0000004000077812 */ /* 0x000fe200078efcff */
[----:B-1----:R-:W-:Y:S01]  /*0ad0*/  IMAD.MOV.U32 R8, RZ, RZ, R6 ;  /* 0x000000ffff087224 */ /* 0x002fe200078e0006 */
[----:B------:R-:W-:Y:S01]  /*0ae0*/  ISETP.GT.U32.AND P6, PT, R5, R12, PT ;  /* 0x0000000c0500720c */ /* 0x000fe20003fc4070 */
[----:B------:R-:W-:Y:S01]  /*0af0*/  @!P3 IMAD.MOV R19, RZ, RZ, -R19 ;  /* 0x000000ffff13b224 */ /* 0x000fe200078e0a13 */
[----:B------:R-:W-:Y:S01]  /*0b00*/  ISETP.GE.AND P3, PT, R11, RZ, PT ;  /* 0x000000ff0b00720c */ /* 0x000fe20003f66270 */
[--C-:B------:R-:W-:Y:S01]  /*0b10*/  @!P4 IMAD.IADD R14, R14, 0x1, -R5.reuse ;  /* 0x000000010e0ec824 */ /* 0x100fe200078e0a05 */
[----:B------:R-:W-:Y:S01]  /*0b20*/  ISETP.GT.U32.AND P4, PT, R5, R10, PT ;  /* 0x0000000a0500720c */ /* 0x000fe20003f84070 */
[----:B------:R-:W-:Y:S01]  /*0b30*/  @!P5 IMAD.IADD R9, R9, 0x1, -R5 ;  /* 0x000000010909d824 */ /* 0x000fe200078e0a05 */
[----:B------:R-:W-:Y:S01]  /*0b40*/  STL [R1+0xf8], R19 ;  /* 0x0000f81301007387 */ /* 0x000fe20000100800 */
[----:B------:R-:W-:Y:S01]  /*0b50*/  IMAD.MOV.U32 R11, RZ, RZ, R18 ;  /* 0x000000ffff0b7224 */ /* 0x000fe200078e0012 */
[----:B------:R-:W-:Y:S01]  /*0b60*/  ISETP.GE.AND P5, PT, R15, RZ, PT ;  /* 0x000000ff0f00720c */ /* 0x000fe20003fa6270 */
[----:B------:R-:W-:Y:S01]  /*0b70*/  @!P2 IMAD.MOV R8, RZ, RZ, -R8 ;  /* 0x000000ffff08a224 */ /* 0x000fe200078e0a08 */
[----:B------:R-:W-:Y:S01]  /*0b80*/  ISETP.GT.U32.AND P2, PT, R5, R9, PT ;  /* 0x000000090500720c */ /* 0x000fe20003f44070 */
[----:B------:R-:W-:Y:S01]  /*0b90*/  IMAD.HI.U32 R3, R2, R11, RZ ;  /* 0x0000000b02037227 */ /* 0x000fe200078e00ff */
[----:B------:R-:W-:-:S02]  /*0ba0*/  IABS R18, R7 ;  /* 0x0000000700127213 */ /* 0x000fc40000000000 */
[----:B------:R1:W-:Y:S01]  /*0bb0*/  STL [R1+0x8], R8 ;  /* 0x0000080801007387 */ /* 0x0003e20000100800 */
[----:B------:R-:W-:Y:S01]  /*0bc0*/  IMAD.MOV R6, RZ, RZ, -R3 ;  /* 0x000000ffff067224 */ /* 0x000fe200078e0a03 */
[----:B------:R-:W-:Y:S01]  /*0bd0*/  LOP3.LUT R3, R0, 0x50, RZ, 0xfc, !PT ;  /* 0x0000005000037812 */ /* 0x000fe200078efcff */
[----:B------:R-:W-:Y:S01]  /*0be0*/  @!P6 IMAD.IADD R12, R12, 0x1, -R5 ;  /* 0x000000010c0ce824 */ /* 0x000fe200078e0a05 */
[----:B------:R-:W-:Y:S01]  /*0bf0*/  IABS R16, R13 ;  /* 0x0000000d00107213 */ /* 0x000fe20000000000 */
[----:B------:R-:W-:Y:S01]  /*0c00*/  IMAD R11, R5, R6, R11 ;  /* 0x00000006050b7224 */ /* 0x000fe200078e020b */
[----:B------:R-:W-:Y:S01]  /*0c10*/  LOP3.LUT R6, R0, 0x38, RZ, 0xfc, !PT ;  /* 0x0000003800067812 */ /* 0x000fe200078efcff */
[--C-:B------:R-:W-:Y:S01]  /*0c20*/  @!P4 IMAD.IADD R10, R10, 0x1, -R5.reuse ;  /* 0x000000010a0ac824 */ /* 0x100fe200078e0a05 */
[----:B------:R-:W-:Y:S01]  /*0c30*/  ISETP.GE.AND P6, PT, R17, RZ, PT ;  /* 0x000000ff1100720c */ /* 0x000fe20003fc6270 */
[----:B------:R-:W-:Y:S01]  /*0c40*/  @!P2 IMAD.IADD R9, R9, 0x1, -R5 ;  /* 0x000000010909a824 */ /* 0x000fe200078e0a05 */
[C---:B------:R-:W-:Y:S01]  /*0c50*/  ISETP.GT.U32.AND P2, PT, R5.reuse, R11, PT ;  /* 0x0000000b0500720c */ /* 0x040fe20003f44070 */
[----:B-1----:R-:W-:Y:S01]  /*0c60*/  IMAD.MOV.U32 R8, RZ, RZ, R14 ;  /* 0x000000ffff087224 */ /* 0x002fe200078e000e */
[----:B------:R-:W-:Y:S01]  /*0c70*/  ISETP.GT.U32.AND P4, PT, R5, R10, PT ;  /* 0x0000000a0500720c */ /* 0x000fe20003f84070 */
[----:B------:R-:W-:Y:S01]  /*0c80*/  @!P0 IMAD.MOV R9, RZ, RZ, -R9 ;  /* 0x000000ffff098224 */ /* 0x000fe200078e0a09 */
[----:B------:R-:W-:Y:S01]  /*0c90*/  IABS R15, R3 ;  /* 0x00000003000f7213 */ /* 0x000fe20000000000 */
[----:B------:R-:W-:Y:S01]  /*0ca0*/  @!P1 IMAD.MOV R8, RZ, RZ, -R8 ;  /* 0x000000ffff089224 */ /* 0x000fe200078e0a08 */
[----:B------:R-:W-:-:S02]  /*0cb0*/  ISETP.GE.AND P1, PT, R6, RZ, PT ;  /* 0x000000ff0600720c */ /* 0x000fc40003f26270 */
[----:B------:R-:W-:Y:S01]  /*0cc0*/  ISETP.GE.AND P0, PT, R13, RZ, PT ;  /* 0x000000ff0d00720c */ /* 0x000fe20003f06270 */
[----:B------:R-:W-:Y:S01]  /*0cd0*/  IMAD.HI.U32 R13, R2, R22, RZ ;  /* 0x00000016020d7227 */ /* 0x000fe200078e00ff */
[----:B------:R1:W-:Y:S03]  /*0ce0*/  STL [R1+0x4], R8 ;  /* 0x0000040801007387 */ /* 0x0003e60000100800 */
[--C-:B------:R-:W-:Y:S02]  /*0cf0*/  @!P2 IMAD.IADD R11, R11, 0x1, -R5.reuse ;  /* 0x000000010b0ba824 */ /* 0x100fe400078e0a05 */
[----:B------:R-:W-:Y:S01]  /*0d00*/  @!P4 IMAD.IADD R10, R10, 0x1, -R5 ;  /* 0x000000010a0ac824 */ /* 0x000fe200078e0a05 */
[----:B------:R-:W-:Y:S01]  /*0d10*/  ISETP.GE.AND P4, PT, R3, RZ, PT ;  /* 0x000000ff0300720c */ /* 0x000fe20003f86270 */
[----:B------:R-:W-:Y:S01]  /*0d20*/  IMAD.HI.U32 R3, R2, R18, RZ ;  /* 0x0000001202037227 */ /* 0x000fe200078e00ff */
[----:B------:R-:W-:-:S03]  /*0d30*/  ISETP.GT.U32.AND P2, PT, R5, R11, PT ;  /* 0x0000000b0500720c */ /* 0x000fc60003f44070 */
[----:B-1----:R-:W-:Y:S01]  /*0d40*/  IMAD.MOV.U32 R8, RZ, RZ, R12 ;  /* 0x000000ffff087224 */ /* 0x002fe200078e000c */
[----:B------:R-:W-:Y:S01]  /*0d50*/  IABS R12, R6 ;  /* 0x00000006000c7213 */ /* 0x000fe20000000000 */
[----:B------:R-:W-:Y:S02]  /*0d60*/  @!P5 IMAD.MOV R10, RZ, RZ, -R10 ;  /* 0x000000ffff0ad224 */ /* 0x000fe400078e0a0a */
[----:B------:R-:W-:Y:S01]  /*0d70*/  @!P3 IMAD.MOV R8, RZ, RZ, -R8 ;  /* 0x000000ffff08b224 */ /* 0x000fe200078e0a08 */
[----:B------:R-:W-:Y:S01]  /*0d80*/  ISETP.GE.AND P3, PT, R7, RZ, PT ;  /* 0x000000ff0700720c */ /* 0x000fe20003f66270 */
[----:B------:R-:W-:-:S03]  /*0d90*/  IMAD.HI.U32 R6, R2, R12, RZ ;  /* 0x0000000c02067227 */ /* 0x000fc600078e00ff */
[----:B------:R-:W-:Y:S01]  /*0da0*/  STL [R1], R8 ;  /* 0x0000000801007387 */ /* 0x000fe20000100800 */
[----:B------:R-:W-:Y:S02]  /*0db0*/  IMAD.MOV R7, RZ, RZ, -R6 ;  /* 0x000000ffff077224 */ /* 0x000fe400078e0a06 */
[----:B------:R-:W-:Y:S01]  /*0dc0*/  IMAD.HI.U32 R6, R2, R16, RZ ;  /* 0x0000001002067227 */ /* 0x000fe200078e00ff */
[----:B------:R-:W-:Y:S03]  /*0dd0*/  STL [R1+0x1d28], R9 ;  /* 0x001d280901007387 */ /* 0x000fe60000100800 */
[C---:B------:R-:W-:Y:S01]  /*0de0*/  IMAD R12, R5.reuse, R7, R12 ;  /* 0x00000007050c7224 */ /* 0x040fe200078e020c */
[----:B------:R1:W-:Y:S01]  /*0df0*/  STL [R1+0x1d2c], R10 ;  /* 0x001d2c0a01007387 */ /* 0x0003e20000100800 */
[----:B------:R-:W-:Y:S02]  /*0e00*/  IMAD.MOV R7, RZ, RZ, -R3 ;  /* 0x000000ffff077224 */ /* 0x000fe400078e0a03 */
[----:B------:R-:W-:Y:S01]  /*0e10*/  IMAD.MOV R6, RZ, RZ, -R6 ;  /* 0x000000ffff067224 */ /* 0x000fe200078e0a06 */
[C---:B------:R-:W-:Y:S01]  /*0e20*/  ISETP.GT.U32.AND P5, PT, R5.reuse, R12, PT ;  /* 0x0000000c0500720c */ /* 0x040fe20003fa4070 */
[----:B------:R-:W-:Y:S01]  /*0e30*/  IMAD R18, R5, R7, R18 ;  /* 0x0000000705127224 */ /* 0x000fe200078e0212 */
[----:B------:R-:W-:Y:S01]  /*0e40*/  IABS R7, R23 ;  /* 0x0000001700077213 */ /* 0x000fe20000000000 */
[----:B------:R-:W-:-:S02]  /*0e50*/  @!P2 IMAD.IADD R11, R11, 0x1, -R5 ;  /* 0x000000010b0ba824 */ /* 0x000fc400078e0a05 */
[C---:B------:R-:W-:Y:S01]  /*0e60*/  IMAD R16, R5.reuse, R6, R16 ;  /* 0x0000000605107224 */ /* 0x040fe200078e0210 */
[C---:B------:R-:W-:Y:S01]  /*0e70*/  ISETP.GT.U32.AND P2, PT, R5.reuse, R18, PT ;  /* 0x000000120500720c */ /* 0x040fe20003f44070 */
[----:B------:R-:W-:Y:S01]  /*0e80*/  @!P6 IMAD.MOV R11, RZ, RZ, -R11 ;  /* 0x000000ffff0be224 */ /* 0x000fe200078e0a0b */
[----:B------:R-:W-:Y:S01]  /*0e90*/  LOP3.LUT R6, R0, 0x68, RZ, 0xfc, !PT ;  /* 0x0000006800067812 */ /* 0x000fe200078efcff */
[----:B------:R-:W-:Y:S01]  /*0ea0*/  IMAD.HI.U32 R3, R2, R15, RZ ;  /* 0x0000000f02037227 */ /* 0x000fe200078e00ff */
[C---:B------:R-:W-:Y:S02]  /*0eb0*/  ISETP.GT.U32.AND P6, PT, R5.reuse, R16, PT ;  /* 0x000000100500720c */ /* 0x040fe40003fc4070 */
[----:B------:R2:W-:Y:S01]  /*0ec0*/  STL [R1+0x1d30], R11 ;  /* 0x001d300b01007387 */ /* 0x0005e20000100800 */
[----:B------:R-:W-:Y:S01]  /*0ed0*/  @!P5 IMAD.IADD R12, R12, 0x1, -R5 ;  /* 0x000000010c0cd824 */ /* 0x000fe200078e0a05 */
[----:B-1----:R-:W-:Y:S01]  /*0ee0*/  LOP3.LUT R10, R0, 0x1d0, RZ, 0xfc, !PT ;  /* 0x000001d0000a7812 */ /* 0x002fe200078efcff */
[----:B------:R-:W-:Y:S01]  /*0ef0*/  IMAD.MOV R14, RZ, RZ, -R3 ;  /* 0x000000ffff0e7224 */ /* 0x000fe200078e0a03 */
[----:B------:R-:W-:Y:S01]  /*0f00*/  IABS R3, R6 ;  /* 0x0000000600037213 */ /* 0x000fe20000000000 */
[----:B------:R-:W-:Y:S01]  /*0f10*/  IMAD.HI.U32 R17, R2, R7, RZ ;  /* 0x0000000702117227 */ /* 0x000fe200078e00ff */
[----:B------:R-:W-:-:S02]  /*0f20*/  ISETP.GT.U32.AND P5, PT, R5, R12, PT ;  /* 0x0000000c0500720c */ /* 0x000fc40003fa4070 */
[----:B------:R-:W-:Y:S01]  /*0f30*/  IABS R26, R10 ;  /* 0x0000000a001a7213 */ /* 0x000fe20000000000 */
[C---:B------:R-:W-:Y:S01]  /*0f40*/  IMAD R15, R5.reuse, R14, R15 ;  /* 0x0000000e050f7224 */ /* 0x040fe200078e020f */
[----:B------:R-:W-:Y:S01]  /*0f50*/  LOP3.LUT R14, R0, 0x70, RZ, 0xfc, !PT ;  /* 0x00000070000e7812 */ /* 0x000fe200078efcff */
[--C-:B------:R-:W-:Y:S01]  /*0f60*/  @!P2 IMAD.IADD R18, R18, 0x1, -R5.reuse ;  /* 0x000000011212a824 */ /* 0x100fe200078e0a05 */
[----:B--2---:R-:W-:Y:S01]  /*0f70*/  LOP3.LUT R11, R0, 0x1c8, RZ, 0xfc, !PT ;  /* 0x000001c8000b7812 */ /* 0x004fe200078efcff */
[----:B------:R-:W-:Y:S01]  /*0f80*/  @!P6 IMAD.IADD R16, R16, 0x1, -R5 ;  /* 0x000000011010e824 */ /* 0x000fe200078e0a05 */
[----:B------:R-:W-:Y:S01]  /*0f90*/  IABS R21, R14 ;  /* 0x0000000e00157213 */ /* 0x000fe20000000000 */
[----:B------:R-:W-:Y:S01]  /*0fa0*/  IMAD.MOV R17, RZ, RZ, -R17 ;  /* 0x000000ffff117224 */ /* 0x000fe200078e0a11 */
[C---:B------:R-:W-:Y:S01]  /*0fb0*/  ISETP.GT.U32.AND P2, PT, R5.reuse, R18, PT ;  /* 0x000000120500720c */ /* 0x040fe20003f44070 */
[----:B------:R-:W-:Y:S01]  /*0fc0*/  IMAD.MOV R13, RZ, RZ, -R13 ;  /* 0x000000ffff0d7224 */ /* 0x000fe200078e0a0d */
[C---:B------:R-:W-:Y:S01]  /*0fd0*/  ISETP.GT.U32.AND P6, PT, R5.reuse, R16, PT ;  /* 0x000000100500720c */ /* 0x040fe20003fc4070 */
[----:B------:R-:W-:Y:S01]  /*0fe0*/  @!P5 IMAD.IADD R12, R12, 0x1, -R5 ;  /* 0x000000010c0cd824 */ /* 0x000fe200078e0a05 */
[C---:B------:R-:W-:Y:S01]  /*0ff0*/  ISETP.GT.U32.AND P5, PT, R5.reuse, R15, PT ;  /* 0x0000000f0500720c */ /* 0x040fe20003fa4070 */
[----:B------:R-:W-:-:S02]  /*1000*/  IMAD R7, R5, R17, R7 ;  /* 0x0000001105077224 */ /* 0x000fc400078e0207 */
[----:B------:R-:W-:Y:S01]  /*1010*/  IMAD R22, R5, R13, R22 ;  /* 0x0000000d05167224 */ /* 0x000fe200078e0216 */
[----:B------:R-:W-:Y:S01]  /*1020*/  LOP3.LUT R13, R0, 0x78, RZ, 0xfc, !PT ;  /* 0x00000078000d7812 */ /* 0x000fe200078efcff */
[----:B------:R-:W-:Y:S02]  /*1030*/  @!P1 IMAD.MOV R12, RZ, RZ, -R12 ;  /* 0x000000ffff0c9224 */ /* 0x000fe400078e0a0c */
[----:B------:R-:W-:-:S03]  /*1040*/  IMAD.HI.U32 R19, R2, R3, RZ ;  /* 0x0000000302137227 */ /* 0x000fc600078e00ff */
[----:B------:R1:W-:Y:S01]  /*1050*/  STL [R1+0x1d34], R12 ;  /* 0x001d340c01007387 */ /* 0x0003e20000100800 */
[--C-:B------:R-:W-:Y:S01]  /*1060*/  @!P2 IMAD.IADD R18, R18, 0x1, -R5.reuse ;  /* 0x000000011212a824 */ /* 0x100fe200078e0a05 */
[----:B------:R-:W-:Y:S01]  /*1070*/  ISETP.GT.U32.AND P2, PT, R5, R7, PT ;  /* 0x000000070500720c */ /* 0x000fe20003f44070 */
[--C-:B------:R-:W-:Y:S01]  /*1080*/  @!P5 IMAD.IADD R15, R15, 0x1, -R5.reuse ;  /* 0x000000010f0fd824 */ /* 0x100fe200078e0a05 */
[----:B------:R-:W-:Y:S01]  /*1090*/  ISETP.GE.AND P5, PT, R23, RZ, PT ;  /* 0x000000ff1700720c */ /* 0x000fe20003fa6270 */
[----:B------:R-:W-:Y:S01]  /*10a0*/  @!P6 IMAD.IADD R16, R16, 0x1, -R5 ;  /* 0x000000011010e824 */ /* 0x000fe200078e0a05 */
[C---:B------:R-:W-:Y:S01]  /*10b0*/  ISETP.GT.U32.AND P6, PT, R5.reuse, R22, PT ;  /* 0x000000160500720c */ /* 0x040fe20003fc4070 */
[----:B------:R-:W-:Y:S01]  /*10c0*/  IMAD.MOV.U32 R8, RZ, RZ, R18 ;  /* 0x000000ffff087224 */ /* 0x000fe200078e0012 */
[----:B------:R-:W-:Y:S01]  /*10d0*/  ISETP.GT.U32.AND P1, PT, R5, R15, PT ;  /* 0x0000000f0500720c */ /* 0x000fe20003f24070 */
[----:B------:R-:W-:Y:S01]  /*10e0*/  IMAD.HI.U32 R17, R2, R21, RZ ;  /* 0x0000001502117227 */ /* 0x000fe200078e00ff */
[----:B------:R-:W-:-:S02]  /*10f0*/  IABS R23, R13 ;  /* 0x0000000d00177213 */ /* 0x000fc40000000000 */
[C---:B------:R-:W-:Y:S01]  /*1100*/  LOP3.LUT R18, R0.reuse, 0x90, RZ, 0xfc, !PT ;  /* 0x0000009000127812 */ /* 0x040fe200078efcff */
[----:B------:R-:W-:Y:S01]  /*1110*/  IMAD.MOV R19, RZ, RZ, -R19 ;  /* 0x000000ffff137224 */ /* 0x000fe200078e0a13 */
[----:B-1----:R-:W-:Y:S01]  /*1120*/  LOP3.LUT R12, R0, 0x1c0, RZ, 0xfc, !PT ;  /* 0x000001c0000c7812 */ /* 0x002fe200078efcff */
[----:B------:R-:W-:Y:S02]  /*1130*/  @!P3 IMAD.MOV R8, RZ, RZ, -R8 ;  /* 0x000000ffff08b224 */ /* 0x000fe400078e0a08 */
[----:B------:R-:W-:Y:S02]  /*1140*/  IMAD.MOV R17, RZ, RZ, -R17 ;  /* 0x000000ffff117224 */ /* 0x000fe400078e0a11 */
[----:B------:R-:W-:Y:S01]  /*1150*/  IMAD R3, R5, R19, R3 ;  /* 0x0000001305037224 */ /* 0x000fe200078e0203 */
[----:B------:R1:W-:Y:S01]  /*1160*/  STL [R1+0x54], R8 ;  /* 0x0000540801007387 */ /* 0x0003e20000100800 */
[--C-:B------:R-:W-:Y:S02]  /*1170*/  @!P1 IMAD.IADD R15, R15, 0x1, -R5.reuse ;  /* 0x000000010f0f9824 */ /* 0x100fe400078e0a05 */
[--C-:B------:R-:W-:Y:S01]  /*1180*/  @!P2 IMAD.IADD R7, R7, 0x1, -R5.reuse ;  /* 0x000000010707a824 */ /* 0x100fe200078e0a05 */
[----:B------:R-:W-:Y:S01]  /*1190*/  ISETP.GE.AND P2, PT, R20, RZ, PT ;  /* 0x000000ff1400720c */ /* 0x000fe20003f46270 */
[----:B------:R-:W-:Y:S01]  /*11a0*/  @!P6 IMAD.IADD R22, R22, 0x1, -R5 ;  /* 0x000000011616e824 */ /* 0x000fe200078e0a05 */
[C---:B------:R-:W-:Y:S01]  /*11b0*/  ISETP.GT.U32.AND P1, PT, R5.reuse, R3, PT ;  /* 0x000000030500720c */ /* 0x040fe20003f24070 */
[----:B------:R-:W-:Y:S01]  /*11c0*/  IMAD.MOV.U32 R20, RZ, RZ, R23 ;  /* 0x000000ffff147224 */ /* 0x000fe200078e0017 */
[C---:B------:R-:W-:Y:S01]  /*11d0*/  ISETP.GT.U32.AND P3, PT, R5.reuse, R7, PT ;  /* 0x000000070500720c */ /* 0x040fe20003f64070 */
[C---:B------:R-:W-:Y:S01]  /*11e0*/  IMAD R21, R5.reuse, R17, R21 ;  /* 0x0000001105157224 */ /* 0x040fe200078e0215 */
[----:B------:R-:W-:Y:S01]  /*11f0*/  ISETP.GT.U32.AND P6, PT, R5, R22, PT ;  /* 0x000000160500720c */ /* 0x000fe20003fc4070 */
[----:B-1----:R-:W-:Y:S01]  /*1200*/  IMAD.MOV.U32 R8, RZ, RZ, R15 ;  /* 0x000000ffff087224 */ /* 0x002fe200078e000f */
[----:B------:R-:W-:Y:S01]  /*1210*/  LOP3.LUT R23, R0, 0xc0, RZ, 0xfc, !PT ;  /* 0x000000c000177812 */ /* 0x000fe200078efcff */
[----:B------:R-:W-:-:S04]  /*1220*/  IMAD.HI.U32 R17, R2, R20, RZ ;  /* 0x0000001402117227 */ /* 0x000fc800078e00ff */
[----:B------:R-:W-:Y:S01]  /*1230*/  @!P4 IMAD.MOV R8, RZ, RZ, -R8 ;  /* 0x000000ffff08c224 */ /* 0x000fe200078e0a08 */
[C---:B------:R-:W-:Y:S01]  /*1240*/  ISETP.GT.U32.AND P4, PT, R5.reuse, R21, PT ;  /* 0x000000150500720c */ /* 0x040fe20003f84070 */
[----:B------:R-:W-:Y:S02]  /*1250*/  IMAD.MOV.U32 R9, RZ, RZ, R16 ;  /* 0x000000ffff097224 */ /* 0x000fe400078e0010 */
[----:B------:R-:W-:Y:S02]  /*1260*/  IMAD.MOV R17, RZ, RZ, -R17 ;  /* 0x000000ffff117224 */ /* 0x000fe400078e0a11 */
[----:B------:R-:W-:Y:S01]  /*1270*/  @!P0 IMAD.MOV R9, RZ, RZ, -R9 ;  /* 0x000000ffff098224 */ /* 0x000fe200078e0a09 */
[----:B------:R-:W-:Y:S01]  /*1280*/  ISETP.GE.AND P0, PT, R6, RZ, PT ;  /* 0x000000ff0600720c */ /* 0x000fe20003f06270 */
[----:B------:R-:W-:Y:S01]  /*1290*/  IMAD R20, R5, R17, R20 ;  /* 0x0000001105147224 */ /* 0x000fe200078e0214 */
[----:B------:R-:W-:Y:S01]  /*12a0*/  LOP3.LUT R6, R0, 0x80, RZ, 0xfc, !PT ;  /* 0x0000008000067812 */ /* 0x000fe200078efcff */
[--C-:B------:R-:W-:Y:S01]  /*12b0*/  @!P1 IMAD.IADD R3, R3, 0x1, -R5.reuse ;  /* 0x0000000103039824 */ /* 0x100fe200078e0a05 */
[----:B------:R1:W-:Y:S01]  /*12c0*/  STL [R1+0x60], R9 ;  /* 0x0000600901007387 */ /* 0x0003e20000100800 */
[--C-:B------:R-:W-:Y:S01]  /*12d0*/  @!P6 IMAD.IADD R22, R22, 0x1, -R5.reuse ;  /* 0x000000011616e824 */ /* 0x100fe200078e0a05 */
[----:B------:R-:W-:Y:S01]  /*12e0*/  IABS R15, R6 ;  /* 0x00000006000f7213 */ /* 0x000fe20000000000 */
[--C-:B------:R-:W-:Y:S01]  /*12f0*/  @!P4 IMAD.IADD R21, R21, 0x1, -R5.reuse ;  /* 0x000000011515c824 */ /* 0x100fe200078e0a05 */
[----:B------:R-:W-:Y:S01]  /*1300*/  ISETP.GT.U32.AND P6, PT, R5, R20, PT ;  /* 0x000000140500720c */ /* 0x000fe20003fc4070 */
[----:B------:R-:W-:Y:S01]  /*1310*/  @!P3 IMAD.IADD R7, R7, 0x1, -R5 ;  /* 0x000000010707b824 */ /* 0x000fe200078e0a05 */
[----:B------:R-:W-:Y:S01]  /*1320*/  ISETP.GT.U32.AND P4, PT, R5, R3, PT ;  /* 0x000000030500720c */ /* 0x000fe20003f84070 */
[----:B------:R-:W-:Y:S01]  /*1330*/  IMAD.HI.U32 R16, R2, R15, RZ ;  /* 0x0000000f02107227 */ /* 0x000fe200078e00ff */
[----:B------:R-:W-:Y:S01]  /*1340*/  ISETP.GE.AND P3, PT, R14, RZ, PT ;  /* 0x000000ff0e00720c */ /* 0x000fe20003f66270 */
[----:B------:R2:W-:Y:S01]  /*1350*/  STL [R1+0x80], R8 ;  /* 0x0000800801007387 */ /* 0x0005e20000100800 */
[----:B------:R-:W-:Y:S01]  /*1360*/  LOP3.LUT R14, R0, 0x88, RZ, 0xfc, !PT ;  /* 0x00000088000e7812 */ /* 0x000fe200078efcff */
[----:B------:R-:W-:Y:S01]  /*1370*/  IMAD.MOV R16, RZ, RZ, -R16 ;  /* 0x000000ffff107224 */ /* 0x000fe200078e0a10 */
[----:B------:R-:W-:Y:S01]  /*1380*/  ISETP.GE.AND P1, PT, R13, RZ, PT ;  /* 0x000000ff0d00720c */ /* 0x000fe20003f26270 */
[----:B-1----:R-:W-:Y:S01]  /*1390*/  IMAD.MOV.U32 R9, RZ, RZ, R22 ;  /* 0x000000ffff097224 */ /* 0x002fe200078e0016 */
[----:B------:R-:W-:Y:S01]  /*13a0*/  IABS R13, R14 ;  /* 0x0000000e000d7213 */ /* 0x000fe20000000000 */
[----:B------:R-:W-:Y:S01]  /*13b0*/  IMAD R15, R5, R16, R15 ;  /* 0x00000010050f7224 */ /* 0x000fe200078e020f */
[----:B------:R-:W-:Y:S01]  /*13c0*/  IABS R16, R18 ;  /* 0x0000001200107213 */ /* 0x000fe20000000000 */
[----:B------:R-:W-:Y:S01]  /*13d0*/  @!P6 IMAD.IADD R20, R20, 0x1, -R5 ;  /* 0x000000011414e824 */ /* 0x000fe200078e0a05 */
[----:B------:R-:W-:Y:S01]  /*13e0*/  LOP3.LUT R17, R0, 0x98, RZ, 0xfc, !PT ;  /* 0x0000009800117812 */ /* 0x000fe200078efcff */
[----:B--2---:R-:W-:-:S02]  /*13f0*/  IMAD.MOV.U32 R8, RZ, RZ, R7 ;  /* 0x000000ffff087224 */ /* 0x004fc400078e0007 */
[----:B------:R-:W-:Y:S01]  /*1400*/  @!P4 IMAD.IADD R3, R3, 0x1, -R5 ;  /* 0x000000010303c824 */ /* 0x000fe200078e0a05 */
[C---:B------:R-:W-:Y:S01]  /*1410*/  ISETP.GT.U32.AND P4, PT, R5.reuse, R15, PT ;  /* 0x0000000f0500720c */ /* 0x040fe20003f84070 */
[----:B------:R-:W-:Y:S01]  /*1420*/  @!P5 IMAD.MOV R8, RZ, RZ, -R8 ;  /* 0x000000ffff08d224 */ /* 0x000fe200078e0a08 */
[C---:B------:R-:W-:Y:S01]  /*1430*/  ISETP.GT.U32.AND P5, PT, R5.reuse, R21, PT ;  /* 0x000000150500720c */ /* 0x040fe20003fa4070 */
[----:B------:R-:W-:Y:S01]  /*1440*/  IMAD.HI.U32 R7, R2, R13, RZ ;  /* 0x0000000d02077227 */ /* 0x000fe200078e00ff */
[----:B------:R-:W-:Y:S02]  /*1450*/  ISETP.GT.U32.AND P6, PT, R5, R20, PT ;  /* 0x000000140500720c */ /* 0x000fe40003fc4070 */
[----:B------:R1:W-:Y:S01]  /*1460*/  STL [R1+0x84], R8 ;  /* 0x0000840801007387 */ /* 0x0003e20000100800 */
[----:B------:R-:W-:Y:S01]  /*1470*/  IMAD.MOV R7, RZ, RZ, -R7 ;  /* 0x000000ffff077224 */ /* 0x000fe200078e0a07 */
[----:B------:R-:W-:Y:S01]  /*1480*/  IABS R24, R17 ;  /* 0x0000001100187213 */ /* 0x000fe20000000000 */
[----:B------:R-:W-:-:S02]  /*1490*/  @!P2 IMAD.MOV R9, RZ, RZ, -R9 ;  /* 0x000000ffff09a224 */ /* 0x000fc400078e0a09 */
[----:B------:R-:W-:Y:S01]  /*14a0*/  IMAD R13, R5, R7, R13 ;  /* 0x00000007050d7224 */ /* 0x000fe200078e020d */
[----:B------:R-:W-:Y:S01]  /*14b0*/  LOP3.LUT R7, R0, 0xa0, RZ, 0xfc, !PT ;  /* 0x000000a000077812 */ /* 0x000fe200078efcff */
[--C-:B------:R-:W-:Y:S01]  /*14c0*/  @!P4 IMAD.IADD R15, R15, 0x1, -R5.reuse ;  /* 0x000000010f0fc824 */ /* 0x100fe200078e0a05 */
[----:B------:R2:W-:Y:S01]  /*14d0*/  STL [R1+0x6c], R9 ;  /* 0x00006c0901007387 */ /* 0x0005e20000100800 */
[--C-:B------:R-:W-:Y:S01]  /*14e0*/  @!P5 IMAD.IADD R21, R21, 0x1, -R5.reuse ;  /* 0x000000011515d824 */ /* 0x100fe200078e0a05 */
[----:B------:R-:W-:Y:S01]  /*14f0*/  ISETP.GE.AND P5, PT, R6, RZ, PT ;  /* 0x000000ff0600720c */ /* 0x000fe20003fa6270 */
[----:B------:R-:W-:Y:S01]  /*1500*/  IMAD.HI.U32 R6, R2, R16, RZ ;  /* 0x0000001002067227 */ /* 0x000fe200078e00ff */
[C---:B------:R-:W-:Y:S02]  /*1510*/  ISETP.GT.U32.AND P2, PT, R5.reuse, R15, PT ;  /* 0x0000000f0500720c */ /* 0x040fe40003f44070 */
[----:B------:R-:W-:Y:S01]  /*1520*/  ISETP.GE.AND P4, PT, R14, RZ, PT ;  /* 0x000000ff0e00720c */ /* 0x000fe20003f86270 */
[----:B------:R-:W-:Y:S01]  /*1530*/  @!P6 IMAD.IADD R20, R20, 0x1, -R5 ;  /* 0x000000011414e824 */ /* 0x000fe200078e0a05 */
[----:B------:R-:W-:Y:S01]  /*1540*/  ISETP.GT.U32.AND P6, PT, R5, R13, PT ;  /* 0x0000000d0500720c */ /* 0x000fe20003fc4070 */
[----:B------:R-:W-:Y:S01]  /*1550*/  IMAD.MOV R6, RZ, RZ, -R6 ;  /* 0x000000ffff067224 */ /* 0x000fe200078e0a06 */
[----:B------:R-:W-:Y:S01]  /*1560*/  LOP3.LUT R14, R0, 0xa8, RZ, 0xfc, !PT ;  /* 0x000000a8000e7812 */ /* 0x000fe200078efcff */
[----:B-1----:R-:W-:-:S02]  /*1570*/  IMAD.MOV.U32 R8, RZ, RZ, R3 ;  /* 0x000000ffff087224 */ /* 0x002fc400078e0003 */
[----:B------:R-:W-:Y:S01]  /*1580*/  IMAD R16, R5, R6, R16 ;  /* 0x0000000605107224 */ /* 0x000fe200078e0210 */
[----:B------:R-:W-:Y:S01]  /*1590*/  IABS R6, R7 ;  /* 0x0000000700067213 */ /* 0x000fe20000000000 */
[----:B--2---:R-:W-:Y:S02]  /*15a0*/  IMAD.MOV.U32 R9, RZ, RZ, R21 ;  /* 0x000000ffff097224 */ /* 0x004fe400078e0015 */
[----:B------:R-:W-:-:S04]  /*15b0*/  IMAD.HI.U32 R19, R2, R24, RZ ;  /* 0x0000001802137227 */ /* 0x000fc800078e00ff */
[----:B------:R-:W-:-:S04]  /*15c0*/  IMAD.HI.U32 R3, R2, R6, RZ ;  /* 0x0000000602037227 */ /* 0x000fc800078e00ff */
[----:B------:R-:W-:Y:S01]  /*15d0*/  @!P6 IMAD.IADD R13, R13, 0x1, -R5 ;  /* 0x000000010d0de824 */ /* 0x000fe200078e0a05 */
[C---:B------:R-:W-:Y:S01]  /*15e0*/  ISETP.GT.U32.AND P6, PT, R5.reuse, R16, PT ;  /* 0x000000100500720c */ /* 0x040fe20003fc4070 */
[----:B------:R-:W-:Y:S02]  /*15f0*/  @!P0 IMAD.MOV R8, RZ, RZ, -R8 ;  /* 0x000000ffff088224 */ /* 0x000fe400078e0a08 */
[----:B------:R-:W-:Y:S01]  /*1600*/  @!P3 IMAD.MOV R9, RZ, RZ, -R9 ;  /* 0x000000ffff09b224 */ /* 0x000fe200078e0a09 */
[----:B------:R-:W-:Y:S01]  /*1610*/  ISETP.GT.U32.AND P0, PT, R5, R13, PT ;  /* 0x0000000d0500720c */ /* 0x000fe20003f04070 */
[----:B------:R-:W-:Y:S01]  /*1620*/  @!P2 IMAD.IADD R15, R15, 0x1, -R5 ;  /* 0x000000010f0fa824 */ /* 0x000fe200078e0a05 */
[----:B------:R1:W-:Y:S01]  /*1630*/  STL [R1+0x7c], R8 ;  /* 0x00007c0801007387 */ /* 0x0003e20000100800 */
[----:B------:R-:W-:Y:S01]  /*1640*/  IMAD.MOV R3, RZ, RZ, -R3 ;  /* 0x000000ffff037224 */ /* 0x000fe200078e0a03 */
[----:B------:R-:W-:Y:S01]  /*1650*/  ISETP.GE.AND P2, PT, R17, RZ, PT ;  /* 0x000000ff1100720c */ /* 0x000fe20003f46270 */
[----:B------:R-:W-:Y:S01]  /*1660*/  IMAD.MOV R19, RZ, RZ, -R19 ;  /* 0x000000ffff137224 */ /* 0x000fe200078e0a13 */
[----:B------:R2:W-:Y:S01]  /*1670*/  STL [R1+0x70], R9 ;  /* 0x0000700901007387 */ /* 0x0005e20000100800 */
[C---:B------:R-:W-:Y:S01]  /*1680*/  IMAD R3, R5.reuse, R3, R6 ;  /* 0x0000000305037224 */ /* 0x040fe200078e0206 */
[----:B------:R-:W-:Y:S01]  /*1690*/  LOP3.LUT R6, R0, 0xb0, RZ, 0xfc, !PT ;  /* 0x000000b000067812 */ /* 0x000fe200078efcff */
[C---:B------:R-:W-:Y:S01]  /*16a0*/  IMAD R24, R5.reuse, R19, R24 ;  /* 0x0000001305187224 */ /* 0x040fe200078e0218 */
[----:B------:R-:W-:Y:S01]  /*16b0*/  IABS R19, R14 ;  /* 0x0000000e00137213 */ /* 0x000fe20000000000 */
[----:B------:R-:W-:Y:S01]  /*16c0*/  @!P6 IMAD.IADD R16, R16, 0x1, -R5 ;  /* 0x000000011010e824 */ /* 0x000fe200078e0a05 */
[----:B------:R-:W-:Y:S01]  /*16d0*/  LOP3.LUT R17, R0, 0xc8, RZ, 0xfc, !PT ;  /* 0x000000c800117812 */ /* 0x000fe200078efcff */
[----:B-1----:R-:W-:Y:S01]  /*16e0*/  IMAD.MOV.U32 R8, RZ, RZ, R20 ;  /* 0x000000ffff087224 */ /* 0x002fe200078e0014 */
[C---:B------:R-:W-:Y:S01]  /*16f0*/  ISETP.GT.U32.AND P3, PT, R5.reuse, R24, PT ;  /* 0x000000180500720c */ /* 0x040fe20003f64070 */
[----:B------:R-:W-:Y:S01]  /*1700*/  IMAD.HI.U32 R20, R2, R19, RZ ;  /* 0x0000001302147227 */ /* 0x000fe200078e00ff */
[----:B------:R-:W-:-:S02]  /*1710*/  ISETP.GT.U32.AND P6, PT, R5, R16, PT ;  /* 0x000000100500720c */ /* 0x000fc40003fc4070 */
[----:B------:R-:W-:Y:S01]  /*1720*/  IABS R22, R17 ;  /* 0x0000001100167213 */ /* 0x000fe20000000000 */
[----:B--2---:R-:W-:Y:S02]  /*1730*/  IMAD.MOV.U32 R9, RZ, RZ, R15 ;  /* 0x000000ffff097224 */ /* 0x004fe400078e000f */
[----:B------:R-:W-:Y:S01]  /*1740*/  @!P1 IMAD.MOV R8, RZ, RZ, -R8 ;  /* 0x000000ffff089224 */ /* 0x000fe200078e0a08 */
[----:B------:R-:W-:Y:S01]  /*1750*/  ISETP.GE.AND P1, PT, R18, RZ, PT ;  /* 0x000000ff1200720c */ /* 0x000fe20003f26270 */
[----:B------:R-:W-:Y:S01]  /*1760*/  @!P5 IMAD.MOV R9, RZ, RZ, -R9 ;  /* 0x000000ffff09d224 */ /* 0x000fe200078e0a09 */
[----:B------:R-:W-:Y:S01]  /*1770*/  ISETP.GT.U32.AND P5, PT, R5, R3, PT ;  /* 0x000000030500720c */ /* 0x000fe20003fa4070 */
[----:B------:R-:W-:Y:S01]  /*1780*/  IMAD.MOV R20, RZ, RZ, -R20 ;  /* 0x000000ffff147224 */ /* 0x000fe200078e0a14 */
[----:B------:R1:W-:Y:S01]  /*1790*/  STL [R1+0x78], R8 ;  /* 0x0000780801007387 */ /* 0x0003e20000100800 */
[----:B------:R-:W-:Y:S01]  /*17a0*/  @!P0 IMAD.IADD R13, R13, 0x1, -R5 ;  /* 0x000000010d0d8824 */ /* 0x000fe200078e0a05 */
[----:B------:R-:W-:Y:S01]  /*17b0*/  ISETP.GE.AND P0, PT, R7, RZ, PT ;  /* 0x000000ff0700720c */ /* 0x000fe20003f06270 */
[C---:B------:R-:W-:Y:S01]  /*17c0*/  IMAD R19, R5.reuse, R20, R19 ;  /* 0x0000001405137224 */ /* 0x040fe200078e0213 */
[----:B------:R-:W-:Y:S01]  /*17d0*/  IABS R20, R6 ;  /* 0x0000000600147213 */ /* 0x000fe20000000000 */
[--C-:B------:R-:W-:Y:S01]  /*17e0*/  @!P3 IMAD.IADD R24, R24, 0x1, -R5.reuse ;  /* 0x000000011818b824 */ /* 0x100fe200078e0a05 */
[----:B------:R-:W-:Y:S01]  /*17f0*/  LOP3.LUT R7, R0, 0xb8, RZ, 0xfc, !PT ;  /* 0x000000b800077812 */ /* 0x000fe200078efcff */
[----:B------:R-:W-:Y:S01]  /*1800*/  @!P6 IMAD.IADD R16, R16, 0x1, -R5 ;  /* 0x000000011010e824 */ /* 0x000fe200078e0a05 */
[----:B------:R-:W-:Y:S01]  /*1810*/  STL [R1+0x74], R9 ;  /* 0x0000740901007387 */ /* 0x000fe20000100800 */
[----:B------:R-:W-:Y:S01]  /*1820*/  IMAD.HI.U32 R15, R2, R20, RZ ;  /* 0x00000014020f7227 */ /* 0x000fe200078e00ff */
[----:B------:R-:W-:-:S02]  /*1830*/  ISETP.GT.U32.AND P3, PT, R5, R24, PT ;  /* 0x000000180500720c */ /* 0x000fc40003f64070 */
[----:B------:R-:W-:Y:S01]  /*1840*/  ISETP.GE.AND P6, PT, R14, RZ, PT ;  /* 0x000000ff0e00720c */ /* 0x000fe20003fc6270 */
[----:B-1----:R-:W-:Y:S01]  /*1850*/  IMAD.MOV.U32 R8, RZ, RZ, R13 ;  /* 0x000000ffff087224 */ /* 0x002fe200078e000d */
[----:B------:R-:W-:Y:S01]  /*1860*/  IABS R13, R7 ;  /* 0x00000007000d7213 */ /* 0x000fe20000000000 */
[----:B------:R-:W-:Y:S01]  /*1870*/  @!P5 IMAD.IADD R3, R3, 0x1, -R5 ;  /* 0x000000010303d824 */ /* 0x000fe200078e0a05 */
[----:B------:R-:W-:Y:S01]  /*1880*/  IABS R14, R23 ;  /* 0x00000017000e7213 */ /* 0x000fe20000000000 */
[----:B------:R-:W-:Y:S01]  /*1890*/  @!P4 IMAD.MOV R8, RZ, RZ, -R8 ;  /* 0x000000ffff08c224 */ /* 0x000fe200078e0a08 */
[C---:B------:R-:W-:Y:S01]  /*18a0*/  ISETP.GT.U32.AND P4, PT, R5.reuse, R19, PT ;  /* 0x000000130500720c */ /* 0x040fe20003f84070 */
[----:B------:R-:W-:Y:S01]  /*18b0*/  IMAD.MOV R15, RZ, RZ, -R15 ;  /* 0x000000ffff0f7224 */ /* 0x000fe200078e0a0f */
[----:B------:R-:W-:Y:S01]  /*18c0*/  ISETP.GT.U32.AND P5, PT, R5, R3, PT ;  /* 0x000000030500720c */ /* 0x000fe20003fa4070 */
[----:B------:R-:W-:Y:S01]  /*18d0*/  IMAD.HI.U32 R25, R2, R22, RZ ;  /* 0x0000001602197227 */ /* 0x000fe200078e00ff */
[----:B------:R1:W-:Y:S01]  /*18e0*/  STL [R1+0xf4], R8 ;  /* 0x0000f40801007387 */ /* 0x0003e20000100800 */
[----:B------:R-:W-:-:S02]  /*18f0*/  LOP3.LUT R18, R0, 0xd0, RZ, 0xfc, !PT ;  /* 0x000000d000127812 */ /* 0x000fc400078efcff */
[----:B------:R-:W-:Y:S01]  /*1900*/  IMAD R20, R5, R15, R20 ;  /* 0x0000000f05147224 */ /* 0x000fe200078e0214 */
[----:B------:R-:W-:Y:S01]  /*1910*/  LOP3.LUT R15, R0, 0xe0, RZ, 0xfc, !PT ;  /* 0x000000e0000f7812 */ /* 0x000fe200078efcff */
[----:B------:R-:W-:Y:S01]  /*1920*/  @!P3 IMAD.IADD R24, R24, 0x1, -R5 ;  /* 0x000000011818b824 */ /* 0x000fe200078e0a05 */
[----:B------:R-:W-:Y:S01]  /*1930*/  ISETP.GE.AND P3, PT, R6, RZ, PT ;  /* 0x000000ff0600720c */ /* 0x000fe20003f66270 */
[----:B------:R-:W-:Y:S01]  /*1940*/  IMAD.HI.U32 R6, R2, R13, RZ ;  /* 0x0000000d02067227 */ /* 0x000fe200078e00ff */
[----:B------:R-:W-:-:S03]  /*1950*/  IABS R21, R18 ;  /* 0x0000001200157213 */ /* 0x000fc60000000000 */
[--C-:B------:R-:W-:Y:S02]  /*1960*/  @!P4 IMAD.IADD R19, R19, 0x1, -R5.reuse ;  /* 0x000000011313c824 */ /* 0x100fe400078e0a05 */
[----:B------:R-:W-:Y:S01]  /*1970*/  @!P5 IMAD.IADD R3, R3, 0x1, -R5 ;  /* 0x000000010303d824 */ /* 0x000fe200078e0a05 */
[C---:B------:R-:W-:Y:S01]  /*1980*/  ISETP.GT.U32.AND P5, PT, R5.reuse, R20, PT ;  /* 0x000000140500720c */ /* 0x040fe20003fa4070 */
[----:B-1----:R-:W-:Y:S01]  /*1990*/  IMAD.MOV.U32 R8, RZ, RZ, R16 ;  /* 0x000000ffff087224 */ /* 0x002fe200078e0010 */
[----:B------:R-:W-:Y:S01]  /*19a0*/  ISETP.GT.U32.AND P4, PT, R5, R19, PT ;  /* 0x000000130500720c */ /* 0x000fe20003f84070 */
[----:B------:R-:W-:Y:S01]  /*19b0*/  IMAD.MOV R6, RZ, RZ, -R6 ;  /* 0x000000ffff067224 */ /* 0x000fe200078e0a06 */
[----:B------:R-:W-:Y:S01]  /*19c0*/  LOP3.LUT R16, R0, 0xd8, RZ, 0xfc, !PT ;  /* 0x000000d800107812 */ /* 0x000fe200078efcff */
[----:B------:R-:W-:Y:S01]  /*19d0*/  @!P1 IMAD.MOV R8, RZ, RZ, -R8 ;  /* 0x000000ffff089224 */ /* 0x000fe200078e0a08 */
[----:B------:R-:W-:Y:S01]  /*19e0*/  ISETP.GE.AND P1, PT, R7, RZ, PT ;  /* 0x000000ff0700720c */ /* 0x000fe20003f26270 */
[----:B------:R-:W-:-:S02]  /*19f0*/  IMAD R13, R5, R6, R13 ;  /* 0x00000006050d7224 */ /* 0x000fc400078e020d */
[----:B------:R-:W-:Y:S01]  /*1a00*/  IMAD.HI.U32 R6, R2, R14, RZ ;  /* 0x0000000e02067227 */ /* 0x000fe200078e00ff */
[----:B------:R1:W-:Y:S03]  /*1a10*/  STL [R1+0xf0], R8 ;  /* 0x0000f00801007387 */ /* 0x0003e60000100800 */
[--C-:B------:R-:W-:Y:S02]  /*1a20*/  @!P5 IMAD.IADD R20, R20, 0x1, -R5.reuse ;  /* 0x000000011414d824 */ /* 0x100fe400078e0a05 */
[----:B------:R-:W-:Y:S01]  /*1a30*/  @!P4 IMAD.IADD R19, R19, 0x1, -R5 ;  /* 0x000000011313c824 */ /* 0x000fe200078e0a05 */
[----:B------:R-:W-:Y:S01]  /*1a40*/  ISETP.GT.U32.AND P4, PT, R5, R13, PT ;  /* 0x0000000d0500720c */ /* 0x000fe20003f84070 */
[----:B------:R-:W-:Y:S02]  /*1a50*/  IMAD.MOV R6, RZ, RZ, -R6 ;  /* 0x000000ffff067224 */ /* 0x000fe400078e0a06 */
[----:B------:R-:W-:-:S04]  /*1a60*/  IMAD.HI.U32 R7, R2, R21, RZ ;  /* 0x0000001502077227 */ /* 0x000fc800078e00ff */
[----:B-1----:R-:W-:Y:S02]  /*1a70*/  IMAD.MOV.U32 R8, RZ, RZ, R24 ;  /* 0x000000ffff087224 */ /* 0x002fe400078e0018 */
[----:B------:R-:W-:Y:S02]  /*1a80*/  IMAD.MOV R25, RZ, RZ, -R25 ;  /* 0x000000ffff197224 */ /* 0x000fe400078e0a19 */
[----:B------:R-:W-:Y:S01]  /*1a90*/  @!P2 IMAD.MOV R8, RZ, RZ, -R8 ;  /* 0x000000ffff08a224 */ /* 0x000fe200078e0a08 */
[C---:B------:R-:W-:Y:S01]  /*1aa0*/  ISETP.GT.U32.AND P2, PT, R5.reuse, R20, PT ;  /* 0x000000140500720c */ /* 0x040fe20003f44070 */
[C---:B------:R-:W-:Y:S01]  /*1ab0*/  IMAD R14, R5.reuse, R6, R14 ;  /* 0x00000006050e7224 */ /* 0x040fe200078e020e */
[----:B------:R-:W-:Y:S01]  /*1ac0*/  IABS R6, R16 ;  /* 0x0000001000067213 */ /* 0x000fe20000000000 */
[----:B------:R-:W-:Y:S01]  /*1ad0*/  IMAD.MOV R24, RZ, RZ, -R7 ;  /* 0x000000ffff187224 */ /* 0x000fe200078e0a07 */
[----:B------:R1:W-:Y:S01]  /*1ae0*/  STL [R1+0xec], R8 ;  /* 0x0000ec0801007387 */ /* 0x0003e20000100800 */
[C---:B------:R-:W-:Y:S01]  /*1af0*/  IMAD R7, R5.reuse, R25, R22 ;  /* 0x0000001905077224 */ /* 0x040fe200078e0216 */
[----:B------:R-:W-:Y:S01]  /*1b00*/  ISETP.GT.U32.AND P5, PT, R5, R14, PT ;  /* 0x0000000e0500720c */ /* 0x000fe20003fa4070 */
[----:B------:R-:W-:Y:S01]  /*1b10*/  @!P4 IMAD.IADD R13, R13, 0x1, -R5 ;  /* 0x000000010d0dc824 */ /* 0x000fe200078e0a05 */
[----:B------:R-:W-:Y:S01]  /*1b20*/  ISETP.GE.AND P4, PT, R23, RZ, PT ;  /* 0x000000ff1700720c */ /* 0x000fe20003f86270 */
[----:B------:R-:W-:Y:S01]  /*1b30*/  IMAD.MOV.U32 R23, RZ, RZ, R6 ;  /* 0x000000ffff177224 */ /* 0x000fe200078e0006 */
[----:B------:R-:W-:Y:S01]  /*1b40*/  IABS R22, R15 ;  /* 0x0000000f00167213 */ /* 0x000fe20000000000 */
[C---:B------:R-:W-:Y:S01]  /*1b50*/  IMAD R6, R5.reuse, R24, R21 ;  /* 0x0000001805067224 */ /* 0x040fe200078e0215 */
[----:B------:R-:W-:Y:S01]  /*1b60*/  LOP3.LUT R21, R0, 0xf0, RZ, 0xfc, !PT ;  /* 0x000000f000157812 */ /* 0x000fe200078efcff */
[----:B------:R-:W-:Y:S01]  /*1b70*/  @!P2 IMAD.IADD R20, R20, 0x1, -R5 ;  /* 0x000000011414a824 */ /* 0x000fe200078e0a05 */
[----:B------:R-:W-:Y:S01]  /*1b80*/  ISETP.GT.U32.AND P2, PT, R5, R7, PT ;  /* 0x000000070500720c */ /* 0x000fe20003f44070 */
[----:B------:R-:W-:Y:S01]  /*1b90*/  IMAD.MOV.U32 R9, RZ, RZ, R19 ;  /* 0x000000ffff097224 */ /* 0x000fe200078e0013 */
[----:B------:R-:W-:Y:S01]  /*1ba0*/  IABS R19, R21 ;  /* 0x0000001500137213 */ /* 0x000fe20000000000 */
[----:B-1----:R-:W-:-:S02]  /*1bb0*/  IMAD.MOV.U32 R8, RZ, RZ, R3 ;  /* 0x000000ffff087224 */ /* 0x002fc400078e0003 */
[----:B------:R-:W-:Y:S01]  /*1bc0*/  @!P6 IMAD.MOV R9, RZ, RZ, -R9 ;  /* 0x000000ffff09e224 */ /* 0x000fe200078e0a09 */
[C---:B------:R-:W-:Y:S01]  /*1bd0*/  ISETP.GT.U32.AND P6, PT, R5.reuse, R6, PT ;  /* 0x000000060500720c */ /* 0x040fe20003fc4070 */
[----:B------:R-:W-:Y:S01]  /*1be0*/  @!P0 IMAD.MOV R8, RZ, RZ, -R8 ;  /* 0x000000ffff088224 */ /* 0x000fe200078e0a08 */
[----:B------:R-:W-:Y:S01]  /*1bf0*/  ISETP.GT.U32.AND P0, PT, R5, R13, PT ;  /* 0x0000000d0500720c */ /* 0x000fe20003f04070 */
[----:B------:R-:W-:-:S03]  /*1c00*/  IMAD.HI.U32 R3, R2, R23, RZ ;  /* 0x0000001702037227 */ /* 0x000fc600078e00ff */
[----:B------:R1:W-:Y:S01]  /*1c10*/  STL [R1+0x64], R8 ;  /* 0x0000640801007387 */ /* 0x0003e20000100800 */
[--C-:B------:R-:W-:Y:S01]  /*1c20*/  @!P2 IMAD.IADD R7, R7, 0x1, -R5.reuse ;  /* 0x000000010707a824 */ /* 0x100fe200078e0a05 */
[----:B------:R-:W-:Y:S01]  /*1c30*/  ISETP.GE.AND P2, PT, R16, RZ, PT ;  /* 0x000000ff1000720c */ /* 0x000fe20003f46270 */
[----:B------:R-:W-:Y:S01]  /*1c40*/  @!P5 IMAD.IADD R14, R14, 0x1, -R5 ;  /* 0x000000010e0ed824 */ /* 0x000fe200078e0a05 */
[----:B------:R-:W-:Y:S01]  /*1c50*/  STL [R1+0x5c], R9 ;  /* 0x00005c0901007387 */ /* 0x000fe20000100800 */
[----:B------:R-:W-:Y:S02]  /*1c60*/  IMAD.MOV R3, RZ, RZ, -R3 ;  /* 0x000000ffff037224 */ /* 0x000fe400078e0a03 */
[----:B------:R-:W-:Y:S01]  /*1c70*/  @!P6 IMAD.IADD R6, R6, 0x1, -R5 ;  /* 0x000000010606e824 */ /* 0x000fe200078e0a05 */
[C---:B------:R-:W-:Y:S01]  /*1c80*/  ISETP.GT.U32.AND P6, PT, R5.reuse, R7, PT ;  /* 0x000000070500720c */ /* 0x040fe20003fc4070 */
[C---:B------:R-:W-:Y:S01]  /*1c90*/  IMAD R3, R5.reuse, R3, R23 ;  /* 0x0000000305037224 */ /* 0x040fe200078e0217 */
[----:B------:R-:W-:Y:S01]  /*1ca0*/  ISETP.GT.U32.AND P5, PT, R5, R14, PT ;  /* 0x0000000e0500720c */ /* 0x000fe20003fa4070 */
[----:B-1----:R-:W-:-:S02]  /*1cb0*/  IMAD.MOV.U32 R8, RZ, RZ, R20 ;  /* 0x000000ffff087224 */ /* 0x002fc400078e0014 */
[----:B------:R-:W-:Y:S01]  /*1cc0*/  @!P0 IMAD.IADD R13, R13, 0x1, -R5 ;  /* 0x000000010d0d8824 */ /* 0x000fe200078e0a05 */
[----:B------:R-:W-:Y:S01]  /*1cd0*/  ISETP.GT.U32.AND P0, PT, R5, R3, PT ;  /* 0x000000030500720c */ /* 0x000fe20003f04070 */
[----:B------:R-:W-:Y:S01]  /*1ce0*/  @!P3 IMAD.MOV R8, RZ, RZ, -R8 ;  /* 0x000000ffff08b224 */ /* 0x000fe200078e0a08 */
[----:B------:R-:W-:Y:S01]  /*1cf0*/  ISETP.GE.AND P3, PT, R17, RZ, PT ;  /* 0x000000ff1100720c */ /* 0x000fe20003f66270 */
[----:B------:R-:W-:-:S03]  /*1d00*/  IMAD.HI.U32 R17, R2, R22, RZ ;  /* 0x0000001602117227 */ /* 0x000fc600078e00ff */
[----:B------:R1:W-:Y:S01]  /*1d10*/  STL [R1+0x58], R8 ;  /* 0x0000580801007387 */ /* 0x0003e20000100800 */
[----:B------:R-:W-:Y:S02]  /*1d20*/  IMAD.MOV R17, RZ, RZ, -R17 ;  /* 0x000000ffff117224 */ /* 0x000fe400078e0a11 */
[----:B------:R-:W-:Y:S02]  /*1d30*/  @!P6 IMAD.IADD R7, R7, 0x1, -R5 ;  /* 0x000000010707e824 */ /* 0x000fe400078e0a05 */
[C---:B------:R-:W-:Y:S01]  /*1d40*/  IMAD R16, R5.reuse, R17, R22 ;  /* 0x0000001105107224 */ /* 0x040fe200078e0216 */
[----:B------:R-:W-:Y:S01]  /*1d50*/  LOP3.LUT R17, R0, 0xe8, RZ, 0xfc, !PT ;  /* 0x000000e800117812 */ /* 0x000fe200078efcff */
[----:B------:R-:W-:Y:S01]  /*1d60*/  @!P1 IMAD.MOV R13, RZ, RZ, -R13 ;  /* 0x000000ffff0d9224 */ /* 0x000fe200078e0a0d */
[C---:B------:R-:W-:Y:S01]  /*1d70*/  ISETP.GT.U32.AND P1, PT, R5.reuse, R6, PT ;  /* 0x000000060500720c */ /* 0x040fe20003f24070 */
[----:B------:R-:W-:Y:S01]  /*1d80*/  @!P5 IMAD.IADD R14, R14, 0x1, -R5 ;  /* 0x000000010e0ed824 */ /* 0x000fe200078e0a05 */
[----:B------:R-:W-:Y:S01]  /*1d90*/  ISETP.GT.U32.AND P6, PT, R5, R16, PT ;  /* 0x000000100500720c */ /* 0x000fe20003fc4070 */
[----:B-1----:R-:W-:Y:S01]  /*1da0*/  IMAD.MOV.U32 R8, RZ, RZ, R7 ;  /* 0x000000ffff087224 */ /* 0x002fe200078e0007 */
[----:B------:R-:W-:Y:S01]  /*1db0*/  IABS R22, R17 ;  /* 0x0000001100167213 */ /* 0x000fe20000000000 */
[----:B------:R-:W-:Y:S01]  /*1dc0*/  @!P4 IMAD.MOV R14, RZ, RZ, -R14 ;  /* 0x000000ffff0ec224 */ /* 0x000fe200078e0a0e */
[----:B------:R-:W-:Y:S01]  /*1dd0*/  ISETP.GE.AND P5, PT, R18, RZ, PT ;  /* 0x000000ff1200720c */ /* 0x000fe20003fa6270 */
[----:B------:R-:W-:Y:S01]  /*1de0*/  @!P3 IMAD.MOV R8, RZ, RZ, -R8 ;  /* 0x000000ffff08b224 */ /* 0x000fe200078e0a08 */
[----:B------:R-:W-:Y:S01]  /*1df0*/  STL [R1+0x1d20], R13 ;  /* 0x001d200d01007387 */ /* 0x000fe20000100800 */
[----:B------:R-:W-:Y:S01]  /*1e00*/  IMAD.HI.U32 R18, R2, R22, RZ ;  /* 0x0000001602127227 */ /* 0x000fe200078e00ff */
[----:B------:R-:W-:-:S02]  /*1e10*/  ISETP.GE.AND P4, PT, R15, RZ, PT ;  /* 0x000000ff0f00720c */ /* 0x000fc40003f86270 */
[----:B------:R1:W-:Y:S01]  /*1e20*/  STL [R1+0x1d38], R14 ;  /* 0x001d380e01007387 */ /* 0x0003e20000100800 */
[--C-:B------:R-:W-:Y:S01]  /*1e30*/  @!P0 IMAD.IADD R3, R3, 0x1, -R5.reuse ;  /* 0x0000000103038824 */ /* 0x100fe200078e0a05 */
[----:B------:R-:W-:Y:S01]  /*1e40*/  LOP3.LUT R7, R0, 0x100, RZ, 0xfc, !PT ;  /* 0x0000010000077812 */ /* 0x000fe200078efcff */
[--C-:B------:R-:W-:Y:S01]  /*1e50*/  @!P6 IMAD.IADD R16, R16, 0x1, -R5.reuse ;  /* 0x000000011010e824 */ /* 0x100fe200078e0a05 */
[----:B------:R2:W-:Y:S01]  /*1e60*/  STL [R1+0x24], R8 ;  /* 0x0000240801007387 */ /* 0x0005e20000100800 */
[----:B------:R-:W-:Y:S01]  /*1e70*/  @!P1 IMAD.IADD R6, R6, 0x1, -R5 ;  /* 0x0000000106069824 */ /* 0x000fe200078e0a05 */
[C---:B------:R-:W-:Y:S01]  /*1e80*/  ISETP.GT.U32.AND P0, PT, R5.reuse, R3, PT ;  /* 0x000000030500720c */ /* 0x040fe20003f04070 */
[----:B------:R-:W-:Y:S01]  /*1e90*/  IMAD.HI.U32 R20, R2, R19, RZ ;  /* 0x0000001302147227 */ /* 0x000fe200078e00ff */
[----:B------:R-:W-:Y:S02]  /*1ea0*/  ISETP.GT.U32.AND P6, PT, R5, R16, PT ;  /* 0x000000100500720c */ /* 0x000fe40003fc4070 */
[----:B------:R-:W-:Y:S01]  /*1eb0*/  ISETP.GE.AND P1, PT, R17, RZ, PT ;  /* 0x000000ff1100720c */ /* 0x000fe20003f26270 */
[----:B------:R-:W-:Y:S01]  /*1ec0*/  IMAD.MOV R18, RZ, RZ, -R18 ;  /* 0x000000ffff127224 */ /* 0x000fe200078e0a12 */
[C---:B------:R-:W-:Y:S01]  /*1ed0*/  LOP3.LUT R17, R0.reuse, 0xf8, RZ, 0xfc, !PT ;  /* 0x000000f800117812 */ /* 0x040fe200078efcff */
[----:B------:R-:W-:Y:S01]  /*1ee0*/  IMAD.MOV R20, RZ, RZ, -R20 ;  /* 0x000000ffff147224 */ /* 0x000fe200078e0a14 */
[C---:B-1----:R-:W-:Y:S01]  /*1ef0*/  LOP3.LUT R14, R0.reuse, 0x1b8, RZ, 0xfc, !PT ;  /* 0x000001b8000e7812 */ /* 0x042fe200078efcff */
[----:B------:R-:W-:Y:S01]  /*1f00*/  IMAD R22, R5, R18, R22 ;  /* 0x0000001205167224 */ /* 0x000fe200078e0216 */
[----:B------:R-:W-:Y:S01]  /*1f10*/  IABS R15, R17 ;  /* 0x00000011000f7213 */ /* 0x000fe20000000000 */
[----:B--2---:R-:W-:Y:S01]  /*1f20*/  IMAD.MOV.U32 R8, RZ, RZ, R6 ;  /* 0x000000ffff087224 */ /* 0x004fe200078e0006 */
[----:B------:R-:W-:Y:S01]  /*1f30*/  ISETP.GE.AND P3, PT, R17, RZ, PT ;  /* 0x000000ff1100720c */ /* 0x000fe20003f66270 */
[C---:B------:R-:W-:Y:S01]  /*1f40*/  IMAD R19, R5.reuse, R20, R19 ;  /* 0x0000001405137224 */ /* 0x040fe200078e0213 */
[----:B------:R-:W-:Y:S01]  /*1f50*/  LOP3.LUT R17, R0, 0x110, RZ, 0xfc, !PT ;  /* 0x0000011000117812 */ /* 0x000fe200078efcff */
[----:B------:R-:W-:Y:S01]  /*1f60*/  @!P5 IMAD.MOV R8, RZ, RZ, -R8 ;  /* 0x000000ffff08d224 */ /* 0x000fe200078e0a08 */
[C---:B------:R-:W-:Y:S01]  /*1f70*/  ISETP.GT.U32.AND P5, PT, R5.reuse, R22, PT ;  /* 0x000000160500720c */ /* 0x040fe20003fa4070 */
[--C-:B------:R-:W-:Y:S01]  /*1f80*/  @!P6 IMAD.IADD R16, R16, 0x1, -R5.reuse ;  /* 0x000000011010e824 */ /* 0x100fe200078e0a05 */
[----:B------:R-:W-:Y:S01]  /*1f90*/  ISETP.GT.U32.AND P6, PT, R5, R19, PT ;  /* 0x000000130500720c */ /* 0x000fe20003fc4070 */
[----:B------:R-:W-:Y:S01]  /*1fa0*/  @!P0 IMAD.IADD R3, R3, 0x1, -R5 ;  /* 0x0000000103038824 */ /* 0x000fe200078e0a05 */
[----:B------:R1:W-:Y:S01]  /*1fb0*/  STL [R1+0x2c], R8 ;  /* 0x00002c0801007387 */ /* 0x0003e20000100800 */
[----:B------:R-:W-:Y:S01]  /*1fc0*/  IMAD.HI.U32 R6, R2, R15, RZ ;  /* 0x0000000f02067227 */ /* 0x000fe200078e00ff */
[----:B------:R-:W-:-:S02]  /*1fd0*/  ISETP.GE.AND P0, PT, R21, RZ, PT ;  /* 0x000000ff1500720c */ /* 0x000fc40003f06270 */
[----:B------:R-:W-:Y:S01]  /*1fe0*/  IABS R20, R17 ;  /* 0x0000001100147213 */ /* 0x000fe20000000000 */
[----:B------:R-:W-:Y:S01]  /*1ff0*/  @!P2 IMAD.MOV R3, RZ, RZ, -R3 ;  /* 0x000000ffff03a224 */ /* 0x000fe200078e0a03 */
[----:B------:R-:W-:Y:S01]  /*2000*/  ISETP.GE.AND P2, PT, R7, RZ, PT ;  /* 0x000000ff0700720c */ /* 0x000fe20003f46270 */
[----:B------:R-:W-:Y:S01]  /*2010*/  IMAD.MOV R6, RZ, RZ, -R6 ;  /* 0x000000ffff067224 */ /* 0x000fe200078e0a06 */
[----:B------:R-:W-:Y:S01]  /*2020*/  IABS R7, R7 ;  /* 0x0000000700077213 */ /* 0x000fe20000000000 */
[----:B------:R-:W-:Y:S01]  /*2030*/  @!P5 IMAD.IADD R22, R22, 0x1, -R5 ;  /* 0x000000011616d824 */ /* 0x000fe200078e0a05 */
[----:B------:R2:W-:Y:S01]  /*2040*/  STL [R1+0xe8], R3 ;  /* 0x0000e80301007387 */ /* 0x0005e20000100800 */
[----:B------:R-:W-:Y:S01]  /*2050*/  IMAD R6, R5, R6, R15 ;  /* 0x0000000605067224 */ /* 0x000fe200078e020f */
[----:B------:R-:W-:Y:S01]  /*2060*/  LOP3.LUT R15, R0, 0x118, RZ, 0xfc, !PT ;  /* 0x00000118000f7812 */ /* 0x000fe200078efcff */
[----:B------:R-:W-:Y:S01]  /*2070*/  @!P6 IMAD.IADD R19, R19, 0x1, -R5 ;  /* 0x000000011313e824 */ /* 0x000fe200078e0a05 */
[C---:B------:R-:W-:Y:S01]  /*2080*/  ISETP.GT.U32.AND P6, PT, R5.reuse, R22, PT ;  /* 0x000000160500720c */ /* 0x040fe20003fc4070 */
[----:B-1----:R-:W-:Y:S01]  /*2090*/  IMAD.MOV.U32 R8, RZ, RZ, R16 ;  /* 0x000000ffff087224 */ /* 0x002fe200078e0010 */
[----:B------:R-:W-:Y:S01]  /*20a0*/  ISETP.GT.U32.AND P5, PT, R5, R6, PT ;  /* 0x000000060500720c */ /* 0x000fe20003fa4070 */
[----:B------:R-:W-:Y:S01]  /*20b0*/  IMAD.HI.U32 R18, R2, R7, RZ ;  /* 0x0000000702127227 */ /* 0x000fe200078e00ff */
[----:B--2---:R-:W-:-:S03]  /*20c0*/  LOP3.LUT R3, R0, 0x108, RZ, 0xfc, !PT ;  /* 0x0000010800037812 */ /* 0x004fc600078efcff */
[----:B------:R-:W-:Y:S01]  /*20d0*/  @!P4 IMAD.MOV R8, RZ, RZ, -R8 ;  /* 0x000000ffff08c224 */ /* 0x000fe200078e0a08 */
[----:B------:R-:W-:Y:S01]  /*20e0*/  ISETP.GT.U32.AND P4, PT, R5, R19, PT ;  /* 0x000000130500720c */ /* 0x000fe20003f84070 */
[----:B------:R-:W-:Y:S01]  /*20f0*/  IMAD.MOV R18, RZ, RZ, -R18 ;  /* 0x000000ffff127224 */ /* 0x000fe200078e0a12 */
[----:B------:R-:W-:Y:S01]  /*2100*/  IABS R21, R3 ;  /* 0x0000000300157213 */ /* 0x000fe20000000000 */
[C---:B------:R-:W-:Y:S01]  /*2110*/  IMAD.HI.U32 R16, R2.reuse, R20, RZ ;  /* 0x0000001402107227 */ /* 0x040fe200078e00ff */
[----:B------:R1:W-:Y:S03]  /*2120*/  STL [R1+0xe4], R8 ;  /* 0x0000e40801007387 */ /* 0x0003e60000100800 */
[----:B------:R-:W-:-:S04]  /*2130*/  IMAD.HI.U32 R23, R2, R21, RZ ;  /* 0x0000001502177227 */ /* 0x000fc800078e00ff */
[----:B------:R-:W-:Y:S02]  /*2140*/  IMAD.MOV R23, RZ, RZ, -R23 ;  /* 0x000000ffff177224 */ /* 0x000fe400078e0a17 */
[--C-:B------:R-:W-:Y:S02]  /*2150*/  @!P6 IMAD.IADD R22, R22, 0x1, -R5.reuse ;  /* 0x000000011616e824 */ /* 0x100fe400078e0a05 */
[----:B------:R-:W-:Y:S02]  /*2160*/  @!P5 IMAD.IADD R6, R6, 0x1, -R5 ;  /* 0x000000010606d824 */ /* 0x000fe400078e0a05 */
[C---:B------:R-:W-:Y:S02]  /*2170*/  IMAD R21, R5.reuse, R23, R21 ;  /* 0x0000001705157224 */ /* 0x040fe400078e0215 */
[----:B-1----:R-:W-:Y:S01]  /*2180*/  IMAD.MOV.U32 R8, RZ, RZ, R22 ;  /* 0x000000ffff087224 */ /* 0x002fe200078e0016 */
[C---:B------:R-:W-:Y:S01]  /*2190*/  ISETP.GT.U32.AND P5, PT, R5.reuse, R6, PT ;  /* 0x000000060500720c */ /* 0x040fe20003fa4070 */
[C---:B------:R-:W-:Y:S01]  /*21a0*/  IMAD R7, R5.reuse, R18, R7 ;  /* 0x0000001205077224 */ /* 0x040fe200078e0207 */
[----:B------:R-:W-:Y:S01]  /*21b0*/  IABS R18, R15 ;  /* 0x0000000f00127213 */ /* 0x000fe20000000000 */
[----:B------:R-:W-:Y:S01]  /*21c0*/  @!P1 IMAD.MOV R8, RZ, RZ, -R8 ;  /* 0x000000ffff089224 */ /* 0x000fe200078e0a08 */
[C---:B------:R-:W-:Y:S01]  /*21d0*/  ISETP.GT.U32.AND P1, PT, R5.reuse, R21, PT ;  /* 0x000000150500720c */ /* 0x040fe20003f24070 */
[----:B------:R-:W-:Y:S01]  /*21e0*/  IMAD.MOV R16, RZ, RZ, -R16 ;  /* 0x000000ffff107224 */ /* 0x000fe200078e0a10 */
[----:B------:R-:W-:Y:S01]  /*21f0*/  ISETP.GT.U32.AND P6, PT, R5, R7, PT ;  /* 0x000000070500720c */ /* 0x000fe20003fc4070 */
[----:B------:R-:W-:Y:S01]  /*2200*/  @!P4 IMAD.IADD R19, R19, 0x1, -R5 ;  /* 0x000000011313c824 */ /* 0x000fe200078e0a05 */
[----:B------:R1:W-:Y:S01]  /*2210*/  STL [R1+0xe0], R8 ;  /* 0x0000e00801007387 */ /* 0x0003e20000100800 */
[----:B------:R-:W-:Y:S01]  /*2220*/  IMAD R20, R5, R16, R20 ;  /* 0x0000001005147224 */ /* 0x000fe200078e0214 */
[----:B------:R-:W-:Y:S01]  /*2230*/  LOP3.LUT R22, R0, 0x120, RZ, 0xfc, !PT ;  /* 0x0000012000167812 */ /* 0x000fe200078efcff */
[----:B------:R-:W-:-:S03]  /*2240*/  IMAD.HI.U32 R23, R2, R18, RZ ;  /* 0x0000001202177227 */ /* 0x000fc600078e00ff */
[----:B------:R-:W-:Y:S01]  /*2250*/  ISETP.GT.U32.AND P4, PT, R5, R20, PT ;  /* 0x000000140500720c */ /* 0x000fe20003f84070 */
[----:B------:R-:W-:Y:S01]  /*2260*/  @!P5 IMAD.IADD R6, R6, 0x1, -R5 ;  /* 0x000000010606d824 */ /* 0x000fe200078e0a05 */
[----:B------:R-:W-:Y:S01]  /*2270*/  IABS R16, R22 ;  /* 0x0000001600107213 */ /* 0x000fe20000000000 */
[----:B------:R-:W-:Y:S01]  /*2280*/  IMAD.MOV R23, RZ, RZ, -R23 ;  /* 0x000000ffff177224 */ /* 0x000fe200078e0a17 */
[----:B------:R-:W-:Y:S01]  /*2290*/  ISETP.GE.AND P5, PT, R3, RZ, PT ;  /* 0x000000ff0300720c */ /* 0x000fe20003fa6270 */
[----:B-1----:R-:W-:Y:S01]  /*22a0*/  IMAD.MOV.U32 R8, RZ, RZ, R19 ;  /* 0x000000ffff087224 */ /* 0x002fe200078e0013 */
[----:B------:R-:W-:Y:S01]  /*22b0*/  LOP3.LUT R3, R0, 0x128, RZ, 0xfc, !PT ;  /* 0x0000012800037812 */ /* 0x000fe200078efcff */
[--C-:B------:R-:W-:Y:S02]  /*22c0*/  @!P1 IMAD.IADD R21, R21, 0x1, -R5.reuse ;  /* 0x0000000115159824 */ /* 0x100fe400078e0a05 */
[----:B------:R-:W-:Y:S02]  /*22d0*/  @!P0 IMAD.MOV R8, RZ, RZ, -R8 ;  /* 0x000000ffff088224 */ /* 0x000fe400078e0a08 */
[----:B------:R-:W-:Y:S01]  /*22e0*/  @!P6 IMAD.IADD R7, R7, 0x1, -R5 ;  /* 0x000000010707e824 */ /* 0x000fe200078e0a05 */
[C---:B------:R-:W-:Y:S01]  /*22f0*/  ISETP.GT.U32.AND P0, PT, R5.reuse, R21, PT ;  /* 0x000000150500720c */ /* 0x040fe20003f04070 */
[C---:B------:R-:W-:Y:S01]  /*2300*/  IMAD R18, R5.reuse, R23, R18 ;  /* 0x0000001705127224 */ /* 0x040fe200078e0212 */
[----:B------:R1:W-:Y:S01]  /*2310*/  STL [R1+0x34], R8 ;  /* 0x0000340801007387 */ /* 0x0003e20000100800 */
[----:B------:R-:W-:Y:S01]  /*2320*/  IMAD.HI.U32 R19, R2, R16, RZ ;  /* 0x0000001002137227 */ /* 0x000fe200078e00ff */
[----:B------:R-:W-:-:S02]  /*2330*/  ISETP.GT.U32.AND P1, PT, R5, R7, PT ;  /* 0x000000070500720c */ /* 0x000fc40003f24070 */
[----:B------:R-:W-:Y:S01]  /*2340*/  ISETP.GE.AND P6, PT, R17, RZ, PT ;  /* 0x000000ff1100720c */ /* 0x000fe20003fc6270 */
[----:B------:R-:W-:Y:S01]  /*2350*/  IMAD.MOV R19, RZ, RZ, -R19 ;  /* 0x000000ffff137224 */ /* 0x000fe200078e0a13 */
[----:B------:R-:W-:Y:S01]  /*2360*/  IABS R17, R3 ;  /* 0x0000000300117213 */ /* 0x000fe20000000000 */
[----:B------:R-:W-:Y:S02]  /*2370*/  @!P4 IMAD.IADD R20, R20, 0x1, -R5 ;  /* 0x000000011414c824 */ /* 0x000fe400078e0a05 */
[C---:B------:R-:W-:Y:S02]  /*2380*/  IMAD R16, R5.reuse, R19, R16 ;  /* 0x0000001305107224 */ /* 0x040fe400078e0210 */
[----:B-1----:R-:W-:Y:S01]  /*2390*/  IMAD.MOV.U32 R8, RZ, RZ, R6 ;  /* 0x000000ffff087224 */ /* 0x002fe200078e0006 */
[----:B------:R-:W-:Y:S01]  /*23a0*/  ISETP.GT.U32.AND P4, PT, R5, R20, PT ;  /* 0x000000140500720c */ /* 0x000fe20003f84070 */
[----:B------:R-:W-:Y:S01]  /*23b0*/  IMAD.HI.U32 R19, R2, R17, RZ ;  /* 0x0000001102137227 */ /* 0x000fe200078e00ff */
[----:B------:R-:W-:-:S03]  /*23c0*/  LOP3.LUT R6, R0, 0x130, RZ, 0xfc, !PT ;  /* 0x0000013000067812 */ /* 0x000fc600078efcff */
[----:B------:R-:W-:Y:S01]  /*23d0*/  @!P3 IMAD.MOV R8, RZ, RZ, -R8 ;  /* 0x000000ffff08b224 */ /* 0x000fe200078e0a08 */
[----:B------:R-:W-:Y:S01]  /*23e0*/  ISETP.GT.U32.AND P3, PT, R5, R18, PT ;  /* 0x000000120500720c */ /* 0x000fe20003f64070 */
[--C-:B------:R-:W-:Y:S01]  /*23f0*/  @!P0 IMAD.IADD R21, R21, 0x1, -R5.reuse ;  /* 0x0000000115158824 */ /* 0x100fe200078e0a05 */
[----:B------:R-:W-:Y:S01]  /*2400*/  ISETP.GT.U32.AND P0, PT, R5, R16, PT ;  /* 0x000000100500720c */ /* 0x000fe20003f04070 */
[----:B------:R-:W-:Y:S01]  /*2410*/  @!P1 IMAD.IADD R7, R7, 0x1, -R5 ;  /* 0x0000000107079824 */ /* 0x000fe200078e0a05 */
[----:B------:R1:W-:Y:S01]  /*2420*/  STL [R1+0xdc], R8 ;  /* 0x0000dc0801007387 */ /* 0x0003e20000100800 */
[----:B------:R-:W-:Y:S01]  /*2430*/  IMAD.MOV R19, RZ, RZ, -R19 ;  /* 0x000000ffff137224 */ /* 0x000fe200078e0a13 */
[----:B------:R-:W-:Y:S01]  /*2440*/  ISETP.GE.AND P1, PT, R15, RZ, PT ;  /* 0x000000ff0f00720c */ /* 0x000fe20003f26270 */
[----:B------:R-:W-:Y:S01]  /*2450*/  IMAD.MOV.U32 R9, RZ, RZ, R21 ;  /* 0x000000ffff097224 */ /* 0x000fe200078e0015 */
[----:B------:R-:W-:Y:S01]  /*2460*/  IABS R15, R6 ;  /* 0x00000006000f7213 */ /* 0x000fe20000000000 */
[----:B------:R-:W-:Y:S01]  /*2470*/  IMAD R17, R5, R19, R17 ;  /* 0x0000001305117224 */ /* 0x000fe200078e0211 */
[----:B------:R-:W-:Y:S01]  /*2480*/  LOP3.LUT R21, R0, 0x158, RZ, 0xfc, !PT ;  /* 0x0000015800157812 */ /* 0x000fe200078efcff */
[----:B------:R-:W-:-:S02]  /*2490*/  @!P5 IMAD.MOV R9, RZ, RZ, -R9 ;  /* 0x000000ffff09d224 */ /* 0x000fc400078e0a09 */
[----:B------:R-:W-:Y:S01]  /*24a0*/  @!P3 IMAD.IADD R18, R18, 0x1, -R5 ;  /* 0x000000011212b824 */ /* 0x000fe200078e0a05 */
[C---:B------:R-:W-:Y:S01]  /*24b0*/  ISETP.GT.U32.AND P5, PT, R5.reuse, R17, PT ;  /* 0x000000110500720c */ /* 0x040fe20003fa4070 */
[----:B-1----:R-:W-:Y:S02]  /*24c0*/  IMAD.MOV.U32 R8, RZ, RZ, R7 ;  /* 0x000000ffff087224 */ /* 0x002fe400078e0007 */
[--C-:B------:R-:W-:Y:S01]  /*24d0*/  @!P4 IMAD.IADD R20, R20, 0x1, -R5.reuse ;  /* 0x000000011414c824 */ /* 0x100fe200078e0a05 */
[----:B------:R-:W-:Y:S01]  /*24e0*/  ISETP.GT.U32.AND P3, PT, R5, R18, PT ;  /* 0x000000120500720c */ /* 0x000fe20003f64070 */
[----:B------:R-:W-:Y:S01]  /*24f0*/  @!P2 IMAD.MOV R8, RZ, RZ, -R8 ;  /* 0x000000ffff08a224 */ /* 0x000fe200078e0a08 */
[----:B------:R-:W-:Y:S01]  /*2500*/  ISETP.GE.AND P2, PT, R3, RZ, PT ;  /* 0x000000ff0300720c */ /* 0x000fe20003f46270 */
[----:B------:R-:W-:Y:S01]  /*2510*/  @!P0 IMAD.IADD R16, R16, 0x1, -R5 ;  /* 0x0000000110108824 */ /* 0x000fe200078e0a05 */
[----:B------:R-:W-:Y:S01]  /*2520*/  LOP3.LUT R3, R0, 0x138, RZ, 0xfc, !PT ;  /* 0x0000013800037812 */ /* 0x000fe200078efcff */
[----:B------:R-:W-:Y:S01]  /*2530*/  IMAD.HI.U32 R7, R2, R15, RZ ;  /* 0x0000000f02077227 */ /* 0x000fe200078e00ff */
[----:B------:R1:W-:Y:S01]  /*2540*/  STL [R1+0xa4], R8 ;  /* 0x0000a40801007387 */ /* 0x0003e20000100800 */
[----:B------:R-:W-:-:S02]  /*2550*/  ISETP.GE.AND P4, PT, R22, RZ, PT ;  /* 0x000000ff1600720c */ /* 0x000fc40003f86270 */
[----:B------:R-:W-:Y:S01]  /*2560*/  ISETP.GT.U32.AND P0, PT, R5, R16, PT ;  /* 0x000000100500720c */ /* 0x000fe20003f04070 */
[----:B------:R-:W-:Y:S01]  /*2570*/  STL [R1+0xa8], R9 ;  /* 0x0000a80901007387 */ /* 0x000fe20000100800 */
[--C-:B------:R-:W-:Y:S01]  /*2580*/  @!P5 IMAD.IADD R17, R17, 0x1, -R5.reuse ;  /* 0x000000011111d824 */ /* 0x100fe200078e0a05 */
[----:B------:R-:W-:Y:S01]  /*2590*/  IABS R19, R3 ;  /* 0x0000000300137213 */ /* 0x000fe20000000000 */
[----:B------:R-:W-:Y:S01]  /*25a0*/  @!P3 IMAD.IADD R18, R18, 0x1, -R5 ;  /* 0x000000011212b824 */ /* 0x000fe200078e0a05 */
[----:B------:R-:W-:Y:S01]  /*25b0*/  ISETP.GE.AND P3, PT, R3, RZ, PT ;  /* 0x000000ff0300720c */ /* 0x000fe20003f66270 */
[----:B------:R-:W-:Y:S01]  /*25c0*/  IMAD.MOV R7, RZ, RZ, -R7 ;  /* 0x000000ffff077224 */ /* 0x000fe200078e0a07 */
[C---:B------:R-:W-:Y:S01]  /*25d0*/  ISETP.GT.U32.AND P5, PT, R5.reuse, R17, PT ;  /* 0x000000110500720c */ /* 0x040fe20003fa4070 */
[----:B-1----:R-:W-:Y:S01]  /*25e0*/  IMAD.MOV.U32 R8, RZ, RZ, R20 ;  /* 0x000000ffff087224 */ /* 0x002fe200078e0014 */
[C---:B------:R-:W-:Y:S01]  /*25f0*/  LOP3.LUT R3, R0.reuse, 0x140, RZ, 0xfc, !PT ;  /* 0x0000014000037812 */ /* 0x040fe200078efcff */
[C---:B------:R-:W-:Y:S01]  /*2600*/  IMAD R15, R5.reuse, R7, R15 ;  /* 0x00000007050f7224 */ /* 0x040fe200078e020f */
[----:B------:R-:W-:Y:S01]  /*2610*/  LOP3.LUT R22, R0, 0x160, RZ, 0xfc, !PT ;  /* 0x0000016000167812 */ /* 0x000fe200078efcff */
[----:B------:R-:W-:Y:S01]  /*2620*/  @!P6 IMAD.MOV R8, RZ, RZ, -R8 ;  /* 0x000000ffff08e224 */ /* 0x000fe200078e0a08 */
[----:B------:R-:W-:Y:S01]  /*2630*/  ISETP.GE.AND P6, PT, R6, RZ, PT ;  /* 0x000000ff0600720c */ /* 0x000fe20003fc6270 */
[----:B------:R-:W-:Y:S01]  /*2640*/  @!P0 IMAD.IADD R16, R16, 0x1, -R5 ;  /* 0x0000000110108824 */ /* 0x000fe200078e0a05 */
[----:B------:R-:W-:Y:S01]  /*2650*/  ISETP.GT.U32.AND P0, PT, R5, R15, PT ;  /* 0x0000000f0500720c */ /* 0x000fe20003f04070 */
[----:B------:R-:W-:Y:S01]  /*2660*/  IMAD.MOV.U32 R6, RZ, RZ, R19 ;  /* 0x000000ffff067224 */ /* 0x000fe200078e0013 */
[----:B------:R1:W-:Y:S01]  /*2670*/  STL [R1+0xac], R8 ;  /* 0x0000ac0801007387 */ /* 0x0003e20000100800 */
[----:B------:R-:W-:-:S02]  /*2680*/  LOP3.LUT R19, R0, 0x148, RZ, 0xfc, !PT ;  /* 0x0000014800137812 */ /* 0x000fc400078efcff */
[----:B------:R-:W-:-:S04]  /*2690*/  IMAD.HI.U32 R7, R2, R6, RZ ;  /* 0x0000000602077227 */ /* 0x000fc800078e00ff */
[----:B------:R-:W-:Y:S02]  /*26a0*/  IMAD.MOV R7, RZ, RZ, -R7 ;  /* 0x000000ffff077224 */ /* 0x000fe400078e0a07 */
[--C-:B------:R-:W-:Y:S02]  /*26b0*/  @!P5 IMAD.IADD R17, R17, 0x1, -R5.reuse ;  /* 0x000000011111d824 */ /* 0x100fe400078e0a05 */
[----:B-1----:R-:W-:Y:S01]  /*26c0*/  IMAD.MOV.U32 R8, RZ, RZ, R18 ;  /* 0x000000ffff087224 */ /* 0x002fe200078e0012 */
[----:B------:R-:W-:Y:S01]  /*26d0*/  LOP3.LUT R18, R0, 0x150, RZ, 0xfc, !PT ;  /* 0x0000015000127812 */ /* 0x000fe200078efcff */
[----:B------:R-:W-:Y:S02]  /*26e0*/  IMAD R6, R5, R7, R6 ;  /* 0x0000000705067224 */ /* 0x000fe400078e0206 */
[----:B------:R-:W-:Y:S01]  /*26f0*/  @!P1 IMAD.MOV R8, RZ, RZ, -R8 ;  /* 0x000000ffff089224 */ /* 0x000fe200078e0a08 */
[----:B------:R-:W-:Y:S01]  /*2700*/  ISETP.GE.AND P1, PT, R3, RZ, PT ;  /* 0x000000ff0300720c */ /* 0x000fe20003f26270 */
[----:B------:R-:W-:Y:S01]  /*2710*/  @!P0 IMAD.IADD R15, R15, 0x1, -R5 ;  /* 0x000000010f0f8824 */ /* 0x000fe200078e0a05 */
[----:B------:R-:W-:-:S02]  /*2720*/  IABS R3, R3 ;  /* 0x0000000300037213 */ /* 0x000fc40000000000 */
[----:B------:R1:W-:Y:S01]  /*2730*/  STL [R1+0xcc], R8 ;  /* 0x0000cc0801007387 */ /* 0x0003e20000100800 */
[----:B------:R-:W-:Y:S02]  /*2740*/  ISETP.GE.AND P5, PT, R18, RZ, PT ;  /* 0x000000ff1200720c */ /* 0x000fe40003fa6270 */
[----:B------:R-:W-:Y:S02]  /*2750*/  ISETP.GT.U32.AND P0, PT, R5, R15, PT ;  /* 0x0000000f0500720c */ /* 0x000fe40003f04070 */
[----:B------:R-:W-:Y:S01]  /*2760*/  IABS R18, R18 ;  /* 0x0000001200127213 */ /* 0x000fe20000000000 */
[----:B-1----:R-:W-:Y:S02]  /*2770*/  IMAD.MOV.U32 R8, RZ, RZ, R16 ;  /* 0x000000ffff087224 */ /* 0x002fe400078e0010 */
[----:B------:R-:W-:-:S04]  /*2780*/  IMAD.HI.U32 R16, R2, R3, RZ ;  /* 0x0000000302107227 */ /* 0x000fc800078e00ff */
[----:B------:R-:W-:Y:S01]  /*2790*/  @!P4 IMAD.MOV R8, RZ, RZ, -R8 ;  /* 0x000000ffff08c224 */ /* 0x000fe200078e0a08 */
[----:B------:R-:W-:Y:S01]  /*27a0*/  ISETP.GE.AND P4, PT, R19, RZ, PT ;  /* 0x000000ff1300720c */ /* 0x000fe20003f86270 */
[----:B------:R-:W-:Y:S01]  /*27b0*/  IMAD.MOV R16, RZ, RZ, -R16 ;  /* 0x000000ffff107224 */ /* 0x000fe200078e0a10 */
[----:B------:R-:W-:Y:S01]  /*27c0*/  IABS R19, R19 ;  /* 0x0000001300137213 */ /* 0x000fe20000000000 */
[----:B------:R-:W-:Y:S01]  /*27d0*/  @!P0 IMAD.IADD R15, R15, 0x1, -R5 ;  /* 0x000000010f0f8824 */ /* 0x000fe200078e0a05 */
[----:B------:R1:W-:Y:S01]  /*27e0*/  STL [R1+0xd0], R8 ;  /* 0x0000d00801007387 */ /* 0x0003e20000100800 */
[----:B------:R-:W-:Y:S01]  /*27f0*/  IMAD R3, R5, R16, R3 ;  /* 0x0000001005037224 */ /* 0x000fe200078e0203 */
[----:B------:R-:W-:Y:S01]  /*2800*/  IABS R16, R21 ;  /* 0x0000001500107213 */ /* 0x000fe20000000000 */
[----:B------:R-:W-:-:S03]  /*2810*/  IMAD.HI.U32 R7, R2, R19, RZ ;  /* 0x0000001302077227 */ /* 0x000fc600078e00ff */
[----:B------:R-:W-:Y:S01]  /*2820*/  ISETP.GT.U32.AND P0, PT, R5, R3, PT ;  /* 0x000000030500720c */ /* 0x000fe20003f04070 */
[----:B------:R-:W-:Y:S02]  /*2830*/  IMAD.MOV R7, RZ, RZ, -R7 ;  /* 0x000000ffff077224 */ /* 0x000fe400078e0a07 */
[----:B------:R-:W-:-:S04]  /*2840*/  IMAD.HI.U32 R25, R2, R16, RZ ;  /* 0x0000001002197227 */ /* 0x000fc800078e00ff */
[----:B-1----:R-:W-:Y:S01]  /*2850*/  IMAD.MOV.U32 R8, RZ, RZ, R17 ;  /* 0x000000ffff087224 */ /* 0x002fe200078e0011 */
[----:B------:R-:W-:Y:S01]  /*2860*/  LOP3.LUT R17, R0, 0x170, RZ, 0xfc, !PT ;  /* 0x0000017000117812 */ /* 0x000fe200078efcff */
[C---:B------:R-:W-:Y:S02]  /*2870*/  IMAD R19, R5.reuse, R7, R19 ;  /* 0x0000000705137224 */ /* 0x040fe400078e0213 */
[----:B------:R-:W-:Y:S01]  /*2880*/  @!P2 IMAD.MOV R8, RZ, RZ, -R8 ;  /* 0x000000ffff08a224 */ /* 0x000fe200078e0a08 */
[----:B------:R-:W-:Y:S01]  /*2890*/  ISETP.GT.U32.AND P2, PT, R5, R6, PT ;  /* 0x000000060500720c */ /* 0x000fe20003f44070 */
[----:B------:R-:W-:Y:S01]  /*28a0*/  IMAD.HI.U32 R7, R2, R18, RZ ;  /* 0x0000001202077227 */ /* 0x000fe200078e00ff */
[----:B------:R-:W-:Y:S02]  /*28b0*/  IABS R20, R17 ;  /* 0x0000001100147213 */ /* 0x000fe40000000000 */
[----:B------:R1:W-:Y:S01]  /*28c0*/  STL [R1+0xb8], R8 ;  /* 0x0000b80801007387 */ /* 0x0003e20000100800 */
[----:B------:R-:W-:-:S02]  /*28d0*/  IMAD.MOV R7, RZ, RZ, -R7 ;  /* 0x000000ffff077224 */ /* 0x000fc400078e0a07 */
[----:B------:R-:W-:Y:S02]  /*28e0*/  @!P0 IMAD.IADD R3, R3, 0x1, -R5 ;  /* 0x0000000103038824 */ /* 0x000fe400078e0a05 */
[C---:B------:R-:W-:Y:S01]  /*28f0*/  IMAD R18, R5.reuse, R7, R18 ;  /* 0x0000000705127224 */ /* 0x040fe200078e0212 */
[----:B------:R-:W-:Y:S01]  /*2900*/  IABS R7, R22 ;  /* 0x0000001600077213 */ /* 0x000fe20000000000 */
[----:B------:R-:W-:Y:S01]  /*2910*/  IMAD.MOV R25, RZ, RZ, -R25 ;  /* 0x000000ffff197224 */ /* 0x000fe200078e0a19 */
[C---:B------:R-:W-:Y:S01]  /*2920*/  ISETP.GT.U32.AND P0, PT, R5.reuse, R3, PT ;  /* 0x000000030500720c */ /* 0x040fe20003f04070 */
[----:B------:R-:W-:Y:S02]  /*2930*/  @!P2 IMAD.IADD R6, R6, 0x1, -R5 ;  /* 0x000000010606a824 */ /* 0x000fe400078e0a05 */
[----:B-1----:R-:W-:Y:S01]  /*2940*/  IMAD.MOV.U32 R8, RZ, RZ, R15 ;  /* 0x000000ffff087224 */ /* 0x002fe200078e000f */
[----:B------:R-:W-:Y:S01]  /*2950*/  LOP3.LUT R15, R0, 0x168, RZ, 0xfc, !PT ;  /* 0x00000168000f7812 */ /* 0x000fe200078efcff */
[C---:B------:R-:W-:Y:S01]  /*2960*/  IMAD R16, R5.reuse, R25, R16 ;  /* 0x0000001905107224 */ /* 0x040fe200078e0210 */
[C---:B------:R-:W-:Y:S01]  /*2970*/  ISETP.GT.U32.AND P2, PT, R5.reuse, R6, PT ;  /* 0x000000060500720c */ /* 0x040fe20003f44070 */
[----:B------:R-:W-:Y:S01]  /*2980*/  @!P6 IMAD.MOV R8, RZ, RZ, -R8 ;  /* 0x000000ffff08e224 */ /* 0x000fe200078e0a08 */
[----:B------:R-:W-:Y:S01]  /*2990*/  ISETP.GT.U32.AND P6, PT, R5, R19, PT ;  /* 0x000000130500720c */ /* 0x000fe20003fc4070 */
[----:B------:R-:W-:Y:S01]  /*29a0*/  IMAD.HI.U32 R24, R2, R7, RZ ;  /* 0x0000000702187227 */ /* 0x000fe200078e00ff */
[----:B------:R-:W-:-:S02]  /*29b0*/  IABS R23, R15 ;  /* 0x0000000f00177213 */ /* 0x000fc40000000000 */
[----:B------:R1:W-:Y:S01]  /*29c0*/  STL [R1+0xbc], R8 ;  /* 0x0000bc0801007387 */ /* 0x0003e20000100800 */
[----:B------:R-:W-:Y:S01]  /*29d0*/  @!P0 IMAD.IADD R3, R3, 0x1, -R5 ;  /* 0x0000000103038824 */ /* 0x000fe200078e0a05 */
[----:B------:R-:W-:Y:S01]  /*29e0*/  ISETP.GT.U32.AND P0, PT, R5, R16, PT ;  /* 0x000000100500720c */ /* 0x000fe20003f04070 */
[----:B------:R-:W-:Y:S02]  /*29f0*/  IMAD.MOV R24, RZ, RZ, -R24 ;  /* 0x000000ffff187224 */ /* 0x000fe400078e0a18 */
[----:B------:R-:W-:-:S04]  /*2a00*/  IMAD.HI.U32 R25, R2, R20, RZ ;  /* 0x0000001402197227 */ /* 0x000fc800078e00ff */
[--C-:B------:R-:W-:Y:S01]  /*2a10*/  @!P2 IMAD.IADD R6, R6, 0x1, -R5.reuse ;  /* 0x000000010606a824 */ /* 0x100fe200078e0a05 */
[----:B------:R-:W-:Y:S01]  /*2a20*/  ISETP.GT.U32.AND P2, PT, R5, R18, PT ;  /* 0x000000120500720c */ /* 0x000fe20003f44070 */
[----:B------:R-:W-:Y:S02]  /*2a30*/  @!P6 IMAD.IADD R19, R19, 0x1, -R5 ;  /* 0x000000011313e824 */ /* 0x000fe400078e0a05 */
[----:B-1----:R-:W-:Y:S02]  /*2a40*/  IMAD.MOV.U32 R8, RZ, RZ, R6 ;  /* 0x000000ffff087224 */ /* 0x002fe400078e0006 */
[C---:B------:R-:W-:Y:S01]  /*2a50*/  IMAD R7, R5.reuse, R24, R7 ;  /* 0x0000001805077224 */ /* 0x040fe200078e0207 */
[----:B------:R-:W-:Y:S01]  /*2a60*/  ISETP.GT.U32.AND P6, PT, R5, R19, PT ;  /* 0x000000130500720c */ /* 0x000fe20003fc4070 */
[----:B------:R-:W-:Y:S02]  /*2a70*/  @!P3 IMAD.MOV R8, RZ, RZ, -R8 ;  /* 0x000000ffff08b224 */ /* 0x000fe400078e0a08 */
[----:B------:R-:W-:-:S03]  /*2a80*/  IMAD.HI.U32 R24, R2, R23, RZ ;  /* 0x0000001702187227 */ /* 0x000fc600078e00ff */
[----:B------:R1:W-:Y:S01]  /*2a90*/  STL [R1+0x9c], R8 ;  /* 0x00009c0801007387 */ /* 0x0003e20000100800 */
[--C-:B------:R-:W-:Y:S01]  /*2aa0*/  @!P2 IMAD.IADD R18, R18, 0x1, -R5.reuse ;  /* 0x000000011212a824 */ /* 0x100fe200078e0a05 */
[----:B------:R-:W-:Y:S01]  /*2ab0*/  ISETP.GE.AND P2, PT, R21, RZ, PT ;  /* 0x000000ff1500720c */ /* 0x000fe20003f46270 */
[----:B------:R-:W-:Y:S02]  /*2ac0*/  IMAD.MOV R24, RZ, RZ, -R24 ;  /* 0x000000ffff187224 */ /* 0x000fe400078e0a18 */
[--C-:B------:R-:W-:Y:S01]  /*2ad0*/  @!P0 IMAD.IADD R16, R16, 0x1, -R5.reuse ;  /* 0x0000000110108824 */ /* 0x100fe200078e0a05 */
[----:B------:R-:W-:Y:S01]  /*2ae0*/  ISETP.GT.U32.AND P3, PT, R5, R18, PT ;  /* 0x000000120500720c */ /* 0x000fe20003f64070 */
[----:B------:R-:W-:Y:S01]  /*2af0*/  @!P6 IMAD.IADD R19, R19, 0x1, -R5 ;  /* 0x000000011313e824 */ /* 0x000fe200078e0a05 */
[----:B------:R-:W-:Y:S01]  /*2b00*/  ISETP.GT.U32.AND P6, PT, R5, R7, PT ;  /* 0x000000070500720c */ /* 0x000fe20003fc4070 */
[----:B------:R-:W-:Y:S01]  /*2b10*/  IMAD.MOV R25, RZ, RZ, -R25 ;  /* 0x000000ffff197224 */ /* 0x000fe200078e0a19 */
[----:B------:R-:W-:Y:S01]  /*2b20*/  ISETP.GE.AND P0, PT, R22, RZ, PT ;  /* 0x000000ff1600720c */ /* 0x000fe20003f06270 */
[----:B-1----:R-:W-:-:S02]  /*2b30*/  IMAD.MOV.U32 R8, RZ, RZ, R3 ;  /* 0x000000ffff087224 */ /* 0x002fc400078e0003 */
[C---:B------:R-:W-:Y:S01]  /*2b40*/  IMAD R6, R5.reuse, R24, R23 ;  /* 0x0000001805067224 */ /* 0x040fe200078e0217 */
[----:B------:R-:W-:Y:S01]  /*2b50*/  IABS R23, R14 ;  /* 0x0000000e00177213 */ /* 0x000fe20000000000 */
[----:B------:R-:W-:Y:S01]  /*2b60*/  @!P1 IMAD.MOV R8, RZ, RZ, -R8 ;  /* 0x000000ffff089224 */ /* 0x000fe200078e0a08 */
[C---:B------:R-:W-:Y:S01]  /*2b70*/  ISETP.GT.U32.AND P1, PT, R5.reuse, R16, PT ;  /* 0x000000100500720c */ /* 0x040fe20003f24070 */
[C---:B------:R-:W-:Y:S01]  /*2b80*/  IMAD R3, R5.reuse, R25, R20 ;  /* 0x0000001905037224 */ /* 0x040fe200078e0214 */
[----:B------:R-:W-:Y:S01]  /*2b90*/  LOP3.LUT R20, R0, 0x178, RZ, 0xfc, !PT ;  /* 0x0000017800147812 */ /* 0x000fe200078efcff */
[--C-:B------:R-:W-:Y:S01]  /*2ba0*/  @!P3 IMAD.IADD R18, R18, 0x1, -R5.reuse ;  /* 0x000000011212b824 */ /* 0x100fe200078e0a05 */
[----:B------:R1:W-:Y:S01]  /*2bb0*/  STL [R1+0x68], R8 ;  /* 0x0000680801007387 */ /* 0x0003e20000100800 */
[----:B------:R-:W-:Y:S01]  /*2bc0*/  ISETP.GT.U32.AND P3, PT, R5, R6, PT ;  /* 0x000000060500720c */ /* 0x000fe20003f64070 */
[----:B------:R-:W-:Y:S01]  /*2bd0*/  @!P6 IMAD.IADD R7, R7, 0x1, -R5 ;  /* 0x000000010707e824 */ /* 0x000fe200078e0a05 */
[----:B------:R-:W-:Y:S01]  /*2be0*/  IABS R21, R20 ;  /* 0x0000001400157213 */ /* 0x000fe20000000000 */
[----:B------:R-:W-:-:S03]  /*2bf0*/  IMAD.MOV.U32 R9, RZ, RZ, R19 ;  /* 0x000000ffff097224 */ /* 0x000fc600078e0013 */
[----:B------:R-:W-:Y:S01]  /*2c00*/  ISETP.GT.U32.AND P6, PT, R5, R7, PT ;  /* 0x000000070500720c */ /* 0x000fe20003fc4070 */
[----:B------:R-:W-:Y:S01]  /*2c10*/  @!P4 IMAD.MOV R9, RZ, RZ, -R9 ;  /* 0x000000ffff09c224 */ /* 0x000fe200078e0a09 */
[----:B------:R-:W-:Y:S01]  /*2c20*/  ISETP.GE.AND P4, PT, R15, RZ, PT ;  /* 0x000000ff0f00720c */ /* 0x000fe20003f86270 */
[----:B-1----:R-:W-:Y:S02]  /*2c30*/  IMAD.MOV.U32 R8, RZ, RZ, R18 ;  /* 0x000000ffff087224 */ /* 0x002fe400078e0012 */
[--C-:B------:R-:W-:Y:S01]  /*2c40*/  @!P1 IMAD.IADD R16, R16, 0x1, -R5.reuse ;  /* 0x0000000110109824 */ /* 0x100fe200078e0a05 */
[----:B------:R-:W-:Y:S01]  /*2c50*/  ISETP.GE.AND P1, PT, R17, RZ, PT ;  /* 0x000000ff1100720c */ /* 0x000fe20003f26270 */
[----:B------:R-:W-:Y:S01]  /*2c60*/  @!P5 IMAD.MOV R8, RZ, RZ, -R8 ;  /* 0x000000ffff08d224 */ /* 0x000fe200078e0a08 */
[----:B------:R-:W-:Y:S01]  /*2c70*/  ISETP.GT.U32.AND P5, PT, R5, R3, PT ;  /* 0x000000030500720c */ /* 0x000fe20003fa4070 */
[----:B------:R-:W-:Y:S01]  /*2c80*/  @!P3 IMAD.IADD R6, R6, 0x1, -R5 ;  /* 0x000000010606b824 */ /* 0x000fe200078e0a05 */
[----:B------:R-:W-:Y:S01]  /*2c90*/  LOP3.LUT R17, R0, 0x180, RZ, 0xfc, !PT ;  /* 0x0000018000117812 */ /* 0x000fe200078efcff */
[----:B------:R-:W-:Y:S01]  /*2ca0*/  IMAD.MOV.U32 R19, RZ, RZ, R21 ;  /* 0x000000ffff137224 */ /* 0x000fe200078e0015 */
[----:B------:R-:W-:Y:S01]  /*2cb0*/  STL [R1+0x10], R9 ;  /* 0x0000100901007387 */ /* 0x000fe20000100800 */
[----:B------:R-:W-:Y:S01]  /*2cc0*/  @!P6 IMAD.IADD R7, R7, 0x1, -R5 ;  /* 0x000000010707e824 */ /* 0x000fe200078e0a05 */
[----:B------:R-:W-:Y:S01]  /*2cd0*/  ISETP.GE.AND P3, PT, R17, RZ, PT ;  /* 0x000000ff1100720c */ /* 0x000fe20003f66270 */
[----:B------:R-:W-:Y:S01]  /*2ce0*/  IMAD.HI.U32 R15, R2, R19, RZ ;  /* 0x00000013020f7227 */ /* 0x000fe200078e00ff */
[----:B------:R1:W-:Y:S01]  /*2cf0*/  STL [R1+0x14], R8 ;  /* 0x0000140801007387 */ /* 0x0003e20000100800 */
[----:B------:R-:W-:-:S02]  /*2d00*/  IABS R17, R17 ;  /* 0x0000001100117213 */ /* 0x000fc40000000000 */
[----:B------:R-:W-:Y:S01]  /*2d10*/  IMAD.MOV R15, RZ, RZ, -R15 ;  /* 0x000000ffff0f7224 */ /* 0x000fe200078e0a0f */
[----:B------:R-:W-:Y:S01]  /*2d20*/  ISETP.GE.AND P6, PT, R20, RZ, PT ;  /* 0x000000ff1400720c */ /* 0x000fe20003fc6270 */
[----:B------:R-:W-:Y:S01]  /*2d30*/  @!P5 IMAD.IADD R3, R3, 0x1, -R5 ;  /* 0x000000010303d824 */ /* 0x000fe200078e0a05 */
[C---:B------:R-:W-:Y:S01]  /*2d40*/  ISETP.GT.U32.AND P5, PT, R5.reuse, R6, PT ;  /* 0x000000060500720c */ /* 0x040fe20003fa4070 */
[C---:B------:R-:W-:Y:S01]  /*2d50*/  IMAD R15, R5.reuse, R15, R19 ;  /* 0x0000000f050f7224 */ /* 0x040fe200078e0213 */
[C---:B------:R-:W-:Y:S01]  /*2d60*/  LOP3.LUT R19, R0.reuse, 0x188, RZ, 0xfc, !PT ;  /* 0x0000018800137812 */ /* 0x040fe200078efcff */
[----:B-1----:R-:W-:Y:S01]  /*2d70*/  IMAD.MOV.U32 R8, RZ, RZ, R16 ;  /* 0x000000ffff087224 */ /* 0x002fe200078e0010 */
[C---:B------:R-:W-:Y:S01]  /*2d80*/  LOP3.LUT R9, R0.reuse, 0x1d8, RZ, 0xfc, !PT ;  /* 0x000001d800097812 */ /* 0x040fe200078efcff */
[----:B------:R-:W-:Y:S01]  /*2d90*/  IMAD.MOV.U32 R16, RZ, RZ, R17 ;  /* 0x000000ffff107224 */ /* 0x000fe200078e0011 */
[----:B------:R-:W-:Y:S01]  /*2da0*/  LOP3.LUT R17, R0, 0x190, RZ, 0xfc, !PT ;  /* 0x0000019000117812 */ /* 0x000fe200078efcff */
[----:B------:R-:W-:Y:S01]  /*2db0*/  @!P2 IMAD.MOV R8, RZ, RZ, -R8 ;  /* 0x000000ffff08a224 */ /* 0x000fe200078e0a08 */
[----:B------:R-:W-:Y:S01]  /*2dc0*/  ISETP.GT.U32.AND P2, PT, R5, R3, PT ;  /* 0x000000030500720c */ /* 0x000fe20003f44070 */
[----:B------:R-:W-:Y:S01]  /*2dd0*/  IMAD.HI.U32 R20, R2, R16, RZ ;  /* 0x0000001002147227 */ /* 0x000fe200078e00ff */
[----:B------:R-:W-:-:S02]  /*2de0*/  IABS R18, R17 ;  /* 0x0000001100127213 */ /* 0x000fc40000000000 */
[----:B------:R1:W-:Y:S01]  /*2df0*/  STL [R1+0x18], R8 ;  /* 0x0000180801007387 */ /* 0x0003e20000100800 */
[----:B------:R-:W-:Y:S01]  /*2e00*/  @!P5 IMAD.IADD R6, R6, 0x1, -R5 ;  /* 0x000000010606d824 */ /* 0x000fe200078e0a05 */
[----:B------:R-:W-:Y:S01]  /*2e10*/  ISETP.GE.AND P5, PT, R19, RZ, PT ;  /* 0x000000ff1300720c */ /* 0x000fe20003fa6270 */
[----:B------:R-:W-:Y:S01]  /*2e20*/  IMAD.MOV R20, RZ, RZ, -R20 ;  /* 0x000000ffff147224 */ /* 0x000fe200078e0a14 */
[----:B------:R-:W-:-:S03]  /*2e30*/  IABS R28, R9 ;  /* 0x00000009001c7213 */ /* 0x000fc60000000000 */
[----:B------:R-:W-:Y:S02]  /*2e40*/  IMAD R16, R5, R20, R16 ;  /* 0x0000001405107224 */ /* 0x000fe400078e0210 */
[----:B------:R-:W-:Y:S02]  /*2e50*/  @!P2 IMAD.IADD R3, R3, 0x1, -R5 ;  /* 0x000000010303a824 */ /* 0x000fe400078e0a05 */
[----:B-1----:R-:W-:Y:S01]  /*2e60*/  IMAD.MOV.U32 R8, RZ, RZ, R7 ;  /* 0x000000ffff087224 */ /* 0x002fe200078e0007 */
[----:B------:R-:W-:Y:S01]  /*2e70*/  IABS R7, R19 ;  /* 0x0000001300077213 */ /* 0x000fe20000000000 */
[----:B------:R-:W-:Y:S01]  /*2e80*/  IMAD.HI.U32 R19, R2, R18, RZ ;  /* 0x0000001202137227 */ /* 0x000fe200078e00ff */
[----:B------:R-:W-:-:S03]  /*2e90*/  ISETP.GT.U32.AND P2, PT, R5, R16, PT ;  /* 0x000000100500720c */ /* 0x000fc60003f44070 */
[----:B------:R-:W-:Y:S01]  /*2ea0*/  @!P0 IMAD.MOV R8, RZ, RZ, -R8 ;  /* 0x000000ffff088224 */ /* 0x000fe200078e0a08 */
[C---:B------:R-:W-:Y:S01]  /*2eb0*/  ISETP.GT.U32.AND P0, PT, R5.reuse, R15, PT ;  /* 0x0000000f0500720c */ /* 0x040fe20003f04070 */
[----:B------:R-:W-:Y:S02]  /*2ec0*/  IMAD.MOV R19, RZ, RZ, -R19 ;  /* 0x000000ffff137224 */ /* 0x000fe400078e0a13 */
[----:B------:R-:W-:Y:S01]  /*2ed0*/  @!P1 IMAD.MOV R3, RZ, RZ, -R3 ;  /* 0x000000ffff039224 */ /* 0x000fe200078e0a03 */
[----:B------:R1:W-:Y:S01]  /*2ee0*/  STL [R1+0x1c], R8 ;  /* 0x00001c0801007387 */ /* 0x0003e20000100800 */
[----:B------:R-:W-:Y:S01]  /*2ef0*/  IMAD R18, R5, R19, R18 ;  /* 0x0000001305127224 */ /* 0x000fe200078e0212 */
[----:B------:R-:W-:Y:S01]  /*2f00*/  LOP3.LUT R19, R0, 0x198, RZ, 0xfc, !PT ;  /* 0x0000019800137812 */ /* 0x000fe200078efcff */
[----:B------:R-:W-:-:S03]  /*2f10*/  IMAD.HI.U32 R20, R2, R7, RZ ;  /* 0x0000000702147227 */ /* 0x000fc600078e00ff */
[----:B------:R-:W-:Y:S01]  /*2f20*/  ISETP.GE.AND P1, PT, R19, RZ, PT ;  /* 0x000000ff1300720c */ /* 0x000fe20003f26270 */
[----:B------:R-:W-:Y:S01]  /*2f30*/  IMAD.MOV R20, RZ, RZ, -R20 ;  /* 0x000000ffff147224 */ /* 0x000fe200078e0a14 */
[----:B------:R-:W-:Y:S01]  /*2f40*/  IABS R19, R19 ;  /* 0x0000001300137213 */ /* 0x000fe20000000000 */
[----:B------:R-:W-:Y:S01]  /*2f50*/  @!P0 IMAD.IADD R15, R15, 0x1, -R5 ;  /* 0x000000010f0f8824 */ /* 0x000fe200078e0a05 */
[----:B------:R-:W-:Y:S01]  /*2f60*/  ISETP.GE.AND P0, PT, R17, RZ, PT ;  /* 0x000000ff1100720c */ /* 0x000fe20003f06270 */
[----:B-1----:R-:W-:Y:S01]  /*2f70*/  IMAD.MOV.U32 R8, RZ, RZ, R6 ;  /* 0x000000ffff087224 */ /* 0x002fe200078e0006 */
[----:B------:R-:W-:Y:S01]  /*2f80*/  LOP3.LUT R6, R0, 0x1b0, RZ, 0xfc, !PT ;  /* 0x000001b000067812 */ /* 0x000fe200078efcff */
[----:B------:R-:W-:-:S03]  /*2f90*/  IMAD.HI.U32 R25, R2, R19, RZ ;  /* 0x0000001302197227 */ /* 0x000fc600078e00ff */
[----:B------:R-:W-:Y:S01]  /*2fa0*/  IABS R22, R6 ;  /* 0x0000000600167213 */ /* 0x000fe20000000000 */
[----:B------:R-:W-:Y:S01]  /*2fb0*/  @!P4 IMAD.MOV R8, RZ, RZ, -R8 ;  /* 0x000000ffff08c224 */ /* 0x000fe200078e0a08 */
[C---:B------:R-:W-:Y:S01]  /*2fc0*/  ISETP.GT.U32.AND P4, PT, R5.reuse, R15, PT ;  /* 0x0000000f0500720c */ /* 0x040fe20003f84070 */
[----:B------:R-:W-:Y:S02]  /*2fd0*/  @!P2 IMAD.IADD R16, R16, 0x1, -R5 ;  /* 0x000000011010a824 */ /* 0x000fe400078e0a05 */
[C---:B------:R-:W-:Y:S01]  /*2fe0*/  IMAD R17, R5.reuse, R20, R7 ;  /* 0x0000001405117224 */ /* 0x040fe200078e0207 */
[----:B------:R1:W-:Y:S01]  /*2ff0*/  STL [R1+0x20], R8 ;  /* 0x0000200801007387 */ /* 0x0003e20000100800 */
[----:B------:R-:W-:Y:S01]  /*3000*/  IMAD.MOV R25, RZ, RZ, -R25 ;  /* 0x000000ffff197224 */ /* 0x000fe200078e0a19 */
[----:B------:R-:W-:Y:S01]  /*3010*/  ISETP.GT.U32.AND P2, PT, R5, R16, PT ;  /* 0x000000100500720c */ /* 0x000fe20003f44070 */
[----:B------:R-:W-:Y:S01]  /*3020*/  IMAD.HI.U32 R29, R2, R28, RZ ;  /* 0x0000001c021d7227 */ /* 0x000fe200078e00ff */
[----:B------:R-:W-:-:S03]  /*3030*/  LOP3.LUT R20, R0, 0x1a0, RZ, 0xfc, !PT ;  /* 0x000001a000147812 */ /* 0x000fc600078efcff */
[----:B------:R-:W-:Y:S01]  /*3040*/  IMAD R19, R5, R25, R19 ;  /* 0x0000001905137224 */ /* 0x000fe200078e0213 */
[----:B------:R-:W-:Y:S01]  /*3050*/  IABS R25, R11 ;  /* 0x0000000b00197213 */ /* 0x000fe20000000000 */
[----:B------:R-:W-:Y:S01]  /*3060*/  @!P4 IMAD.IADD R15, R15, 0x1, -R5 ;  /* 0x000000010f0fc824 */ /* 0x000fe200078e0a05 */
[----:B-1----:R-:W-:Y:S02]  /*3070*/  LOP3.LUT R8, R0, 0x1a8, RZ, 0xfc, !PT ;  /* 0x000001a800087812 */ /* 0x002fe400078efcff */
[----:B------:R-:W-:Y:S01]  /*3080*/  ISETP.GE.AND P4, PT, R20, RZ, PT ;  /* 0x000000ff1400720c */ /* 0x000fe20003f86270 */
[----:B------:R-:W-:Y:S01]  /*3090*/  @!P6 IMAD.MOV R15, RZ, RZ, -R15 ;  /* 0x000000ffff0fe224 */ /* 0x000fe200078e0a0f */
[----:B------:R-:W-:Y:S01]  /*30a0*/  IABS R21, R8 ;  /* 0x0000000800157213 */ /* 0x000fe20000000000 */
[----:B------:R1:W-:Y:S01]  /*30b0*/  STL [R1+0x50], R8 ;  /* 0x0000500801007387 */ /* 0x0003e20000100800 */
[----:B------:R-:W-:Y:S01]  /*30c0*/  IABS R20, R20 ;  /* 0x0000001400147213 */ /* 0x000fe20000000000 */
[----:B------:R-:W-:Y:S01]  /*30d0*/  @!P2 IMAD.IADD R16, R16, 0x1, -R5 ;  /* 0x000000011010a824 */ /* 0x000fe200078e0a05 */
[----:B------:R-:W-:Y:S01]  /*30e0*/  ISETP.GT.U32.AND P2, PT, R5, R17, PT ;  /* 0x000000110500720c */ /* 0x000fe20003f44070 */
[C---:B------:R-:W-:Y:S01]  /*30f0*/  IMAD.HI.U32 R7, R2.reuse, R21, RZ ;  /* 0x0000001502077227 */ /* 0x040fe200078e00ff */
[----:B------:R-:W-:Y:S03]  /*3100*/  STL [R1+0x48], R6 ;  /* 0x0000480601007387 */ /* 0x000fe60000100800 */
[----:B------:R-:W-:Y:S01]  /*3110*/  IMAD.MOV R7, RZ, RZ, -R7 ;  /* 0x000000ffff077224 */ /* 0x000fe200078e0a07 */
[----:B------:R2:W-:Y:S01]  /*3120*/  STL [R1+0x28], R3 ;  /* 0x0000280301007387 */ /* 0x0005e20000100800 */
[----:B------:R-:W-:Y:S01]  /*3130*/  IMAD.HI.U32 R24, R2, R20, RZ ;  /* 0x0000001402187227 */ /* 0x000fe200078e00ff */
[----:B-1----:R-:W-:-:S02]  /*3140*/  LOP3.LUT R8, R0, 0x1e0, RZ, 0xfc, !PT ;  /* 0x000001e000087812 */ /* 0x002fc400078efcff */
[----:B------:R1:W-:Y:S01]  /*3150*/  STL [R1+0x1cec], R15 ;  /* 0x001cec0f01007387 */ /* 0x0003e20000100800 */
[----:B------:R-:W-:Y:S01]  /*3160*/  IMAD R21, R5, R7, R21 ;  /* 0x0000000705157224 */ /* 0x000fe200078e0215 */
[----:B------:R-:W-:Y:S01]  /*3170*/  IABS R27, R8 ;  /* 0x00000008001b7213 */ /* 0x000fe20000000000 */
[----:B------:R-:W-:-:S04]  /*3180*/  IMAD.HI.U32 R7, R2, R25, RZ ;  /* 0x0000001902077227 */ /* 0x000fc800078e00ff */
[----:B------:R-:W-:Y:S02]  /*3190*/  IMAD.MOV R7, RZ, RZ, -R7 ;  /* 0x000000ffff077224 */ /* 0x000fe400078e0a07 */
[----:B------:R-:W-:Y:S02]  /*31a0*/  IMAD.MOV R24, RZ, RZ, -R24 ;  /* 0x000000ffff187224 */ /* 0x000fe400078e0a18 */
[C---:B------:R-:W-:Y:S02]  /*31b0*/  IMAD R25, R5.reuse, R7, R25 ;  /* 0x0000000705197224 */ /* 0x040fe400078e0219 */
[----:B--2---:R-:W-:Y:S01]  /*31c0*/  IMAD.HI.U32 R3, R2, R23, RZ ;  /* 0x0000001702037227 */ /* 0x004fe200078e00ff */
[----:B------:R-:W2:Y:S03]  /*31d0*/  S2R R7, SR_TID.X ;  /* 0x0000000000077919 */ /* 0x000ea60000002100 */
[----:B------:R-:W-:Y:S01]  /*31e0*/  IMAD R20, R5, R24, R20 ;  /* 0x0000001805147224 */ /* 0x000fe200078e0214 */
[----:B------:R-:W-:Y:S01]  /*31f0*/  IABS R24, R12 ;  /* 0x0000000c00187213 */ /* 0x000fe20000000000 */
[----:B------:R-:W-:-:S02]  /*3200*/  IMAD.MOV R3, RZ, RZ, -R3 ;  /* 0x000000ffff037224 */ /* 0x000fc400078e0a03 */
[----:B------:R-:W-:Y:S02]  /*3210*/  @!P2 IMAD.IADD R17, R17, 0x1, -R5 ;  /* 0x000000011111a824 */ /* 0x000fe400078e0a05 */
[C---:B------:R-:W-:Y:S02]  /*3220*/  IMAD R23, R5.reuse, R3, R23 ;  /* 0x0000000305177224 */ /* 0x040fe400078e0217 */
[----:B------:R-:W-:Y:S01]  /*3230*/  IMAD.HI.U32 R3, R2, R24, RZ ;  /* 0x0000001802037227 */ /* 0x000fe200078e00ff */
[----:B------:R-:W-:-:S03]  /*3240*/  ISETP.GT.U32.AND P2, PT, R5, R17, PT ;  /* 0x000000110500720c */ /* 0x000fc60003f44070 */
[----:B------:R-:W-:Y:S02]  /*3250*/  IMAD.MOV R3, RZ, RZ, -R3 ;  /* 0x000000ffff037224 */ /* 0x000fe400078e0a03 */
[----:B------:R-:W-:-:S04]  /*3260*/  IMAD.HI.U32 R13, R2, R27, RZ ;  /* 0x0000001b020d7227 */ /* 0x000fc800078e00ff */
[C---:B------:R-:W-:Y:S02]  /*3270*/  IMAD R24, R5.reuse, R3, R24 ;  /* 0x0000000305187224 */ /* 0x040fe400078e0218 */
[----:B------:R-:W-:Y:S02]  /*3280*/  IMAD.MOV R3, RZ, RZ, -R29 ;  /* 0x000000ffff037224 */ /* 0x000fe400078e0a1d */
[----:B------:R-:W-:Y:S01]  /*3290*/  IMAD.MOV R29, RZ, RZ, -R13 ;  /* 0x000000ffff1d7224 */ /* 0x000fe200078e0a0d */
[C---:B------:R-:W-:Y:S01]  /*32a0*/  LOP3.LUT R13, R0.reuse, 0x1e8, RZ, 0xfc, !PT ;  /* 0x000001e8000d7812 */ /* 0x040fe200078efcff */
[C---:B------:R-:W-:Y:S02]  /*32b0*/  IMAD R28, R5.reuse, R3, R28 ;  /* 0x00000003051c7224 */ /* 0x040fe400078e021c */
[----:B------:R-:W-:Y:S01]  /*32c0*/  IMAD R29, R5, R29, R27 ;  /* 0x0000001d051d7224 */ /* 0x000fe200078e021b */
[----:B------:R-:W-:Y:S01]  /*32d0*/  IABS R3, R13 ;  /* 0x0000000d00037213 */ /* 0x000fe20000000000 */
[----:B------:R-:W-:Y:S01]  /*32e0*/  @!P2 IMAD.IADD R17, R17, 0x1, -R5 ;  /* 0x000000011111a824 */ /* 0x000fe200078e0a05 */
[----:B------:R-:W-:Y:S01]  /*32f0*/  LOP3.LUT R27, R0, 0x1f0, RZ, 0xfc, !PT ;  /* 0x000001f0001b7812 */ /* 0x000fe200078efcff */
[----:B------:R-:W-:Y:S01]  /*3300*/  @!P3 IMAD.MOV R16, RZ, RZ, -R16 ;  /* 0x000000ffff10b224 */ /* 0x000fe200078e0a10 */
[----:B--2---:R-:W-:Y:S01]  /*3310*/  LOP3.LUT R7, R7, 0x1ff, RZ, 0xc0, !PT ;  /* 0x000001ff07077812 */ /* 0x004fe200078ec0ff */
[----:B------:R-:W-:Y:S01]  /*3320*/  IMAD.MOV.U32 R0, RZ, RZ, R3 ;  /* 0x000000ffff007224 */ /* 0x000fe200078e0003 */
[C---:B------:R-:W-:Y:S01]  /*3330*/  ISETP.GT.U32.AND P2, PT, R5.reuse, R18, PT ;  /* 0x000000120500720c */ /* 0x040fe20003f44070 */
[----:B------:R-:W-:Y:S01]  /*3340*/  @!P5 IMAD.MOV R17, RZ, RZ, -R17 ;  /* 0x000000ffff11d224 */ /* 0x000fe200078e0a11 */
[----:B------:R-:W-:Y:S01]  /*3350*/  STL [R1+0x1cf0], R16 ;  /* 0x001cf01001007387 */ /* 0x000fe20000100800 */
[----:B------:R-:W-:Y:S01]  /*3360*/  IMAD.HI.U32 R3, R2, R0, RZ ;  /* 0x0000000002037227 */ /* 0x000fe200078e00ff */
[----:B------:R-:W-:-:S02]  /*3370*/  ISETP.GT.U32.AND P5, PT, R5, R21, PT ;  /* 0x000000150500720c */ /* 0x000fc40003fa4070 */
[----:B------:R2:W-:Y:S01]  /*3380*/  STL [R1+0x1cf4], R17 ;  /* 0x001cf41101007387 */ /* 0x0005e20000100800 */
[----:B-1----:R-:W-:Y:S01]  /*3390*/  IMAD R15, R4, 0x200, R7 ;  /* 0x00000200040f7824 */ /* 0x002fe200078e0207 */
[----:B------:R-:W-:Y:S01]  /*33a0*/  ISETP.GT.U32.AND P3, PT, R5, R20, PT ;  /* 0x000000140500720c */ /* 0x000fe20003f64070 */
[----:B------:R-:W-:Y:S01]  /*33b0*/  IMAD.MOV R3, RZ, RZ, -R3 ;  /* 0x000000ffff037224 */ /* 0x000fe200078e0a03 */
[----:B------:R-:W3:Y:S01]  /*33c0*/  LDL.LU R4, [R1+0x1d3c] ;  /* 0x001d3c0001047983 */ /* 0x000ee20000300800 */
[----:B------:R-:W-:-:S04]  /*33d0*/  IMAD.HI.U32 R6, R2, R22, RZ ;  /* 0x0000001602067227 */ /* 0x000fc800078e00ff */
[C---:B------:R-:W-:Y:S01]  /*33e0*/  IMAD R0, R5.reuse, R3, R0 ;  /* 0x0000000305007224 */ /* 0x040fe200078e0200 */
[----:B--2---:R-:W2:Y:S01]  /*33f0*/  LDL.LU R17, [R1+0x50] ;  /* 0x0000500001117983 */ /* 0x004ea20000300800 */
[--C-:B------:R-:W-:Y:S01]  /*3400*/  @!P2 IMAD.IADD R18, R18, 0x1, -R5.reuse ;  /* 0x000000011212a824 */ /* 0x100fe200078e0a05 */
[C---:B------:R-:W-:Y:S01]  /*3410*/  ISETP.GT.U32.AND P2, PT, R5.reuse, R19, PT ;  /* 0x000000130500720c */ /* 0x040fe20003f44070 */
[----:B------:R-:W-:Y:S01]  /*3420*/  IMAD.MOV R6, RZ, RZ, -R6 ;  /* 0x000000ffff067224 */ /* 0x000fe200078e0a06 */
[----:B------:R-:W5:Y:S03]  /*3430*/  LDL.LU R16, [R1+0x48] ;  /* 0x0000480001107983 */ /* 0x000f660000300800 */
[----:B------:R-:W-:Y:S01]  /*3440*/  IMAD R22, R5, R6, R22 ;  /* 0x0000000605167224 */ /* 0x000fe200078e0216 */
[----:B------:R-:W-:Y:S01]  /*3450*/  STL [R1+0x1300], R15 ;  /* 0x0013000f01007387 */ /* 0x000fe20000100800 */
[----:B------:R-:W-:-:S02]  /*3460*/  @!P5 IMAD.IADD R21, R21, 0x1, -R5 ;  /* 0x000000011515d824 */ /* 0x000fc400078e0a05 */
[--C-:B------:R-:W-:Y:S01]  /*3470*/  @!P3 IMAD.IADD R20, R20, 0x1, -R5.reuse ;  /* 0x000000011414b824 */ /* 0x100fe200078e0a05 */
[----:B------:R-:W3:Y:S03]  /*3480*/  LDL.LU R3, [R1+0x8c] ;  /* 0x00008c0001037983 */ /* 0x000ee60000300800 */
[----:B------:R-:W-:Y:S01]  /*3490*/  @!P2 IMAD.IADD R19, R19, 0x1, -R5 ;  /* 0x000000011313a824 */ /* 0x000fe200078e0a05 */
[----:B------:R-:W-:Y:S01]  /*34a0*/  ISETP.GT.U32.AND P2, PT, R5, R18, PT ;  /* 0x000000120500720c */ /* 0x000fe20003f44070 */
[----:B------:R-:W-:-:S03]  /*34b0*/  IMAD.HI.U32 R6, R2, R26, RZ ;  /* 0x0000001a02067227 */ /* 0x000fc600078e00ff */
[C---:B------:R-:W-:Y:S01]  /*34c0*/  ISETP.GT.U32.AND P6, PT, R5.reuse, R19, PT ;  /* 0x000000130500720c */ /* 0x040fe20003fc4070 */
[----:B------:R-:W-:Y:S01]  /*34d0*/  IMAD.MOV R6, RZ, RZ, -R6 ;  /* 0x000000ffff067224 */ /* 0x000fe200078e0a06 */
[C---:B------:R-:W-:Y:S02]  /*34e0*/  ISETP.GT.U32.AND P5, PT, R5.reuse, R25, PT ;  /* 0x000000190500720c */ /* 0x040fe40003fa4070 */
[C---:B------:R-:W-:Y:S01]  /*34f0*/  ISETP.GT.U32.AND P3, PT, R5.reuse, R24, PT ;  /* 0x000000180500720c */ /* 0x040fe20003f64070 */
[----:B------:R-:W-:Y:S01]  /*3500*/  IMAD R26, R5, R6, R26 ;  /* 0x00000006051a7224 */ /* 0x000fe200078e021a */
[----:B------:R-:W-:-:S03]  /*3510*/  IABS R6, R27 ;  /* 0x0000001b00067213 */ /* 0x000fc60000000000 */
[----:B------:R-:W-:Y:S01]  /*3520*/  @!P2 IMAD.IADD R18, R18, 0x1, -R5 ;  /* 0x000000011212a824 */ /* 0x000fe200078e0a05 */
[----:B------:R-:W-:-:S03]  /*3530*/  ISETP.GT.U32.AND P2, PT, R5, R22, PT ;  /* 0x000000160500720c */ /* 0x000fc60003f44070 */
[----:B------:R-:W-:Y:S01]  /*3540*/  @!P6 IMAD.IADD R19, R19, 0x1, -R5 ;  /* 0x000000011313e824 */ /* 0x000fe200078e0a05 */
[----:B------:R-:W-:Y:S01]  /*3550*/  ISETP.GT.U32.AND P6, PT, R5, R23, PT ;  /* 0x000000170500720c */ /* 0x000fe20003fc4070 */
[----:B------:R-:W-:-:S08]  /*3560*/  @!P0 IMAD.MOV R18, RZ, RZ, -R18 ;  /* 0x000000ffff128224 */ /* 0x000fd000078e0a12 */
[----:B------:R-:W-:Y:S01]  /*3570*/  @!P2 IMAD.IADD R22, R22, 0x1, -R5 ;  /* 0x000000011616a824 */ /* 0x000fe200078e0a05 */
[----:B------:R-:W-:-:S03]  /*3580*/  ISETP.GT.U32.AND P2, PT, R5, R20, PT ;  /* 0x000000140500720c */ /* 0x000fc60003f44070 */
[--C-:B------:R-:W-:Y:S01]  /*3590*/  @!P6 IMAD.IADD R23, R23, 0x1, -R5.reuse ;  /* 0x000000011717e824 */ /* 0x100fe200078e0a05 */
[C---:B------:R-:W-:Y:S02]  /*35a0*/  ISETP.GT.U32.AND P6, PT, R5.reuse, R21, PT ;  /* 0x000000150500720c */ /* 0x040fe40003fc4070 */
[----:B------:R-:W-:Y:S01]  /*35b0*/  ISETP.GT.U32.AND P0, PT, R5, R22, PT ;  /* 0x000000160500720c */ /* 0x000fe20003f04070 */
[----:B------:R-:W-:Y:S02]  /*35c0*/  @!P5 IMAD.IADD R25, R25, 0x1, -R5 ;  /* 0x000000011919d824 */ /* 0x000fe400078e0a05 */
[----:B------:R-:W-:Y:S01]  /*35d0*/  IMAD.HI.U32 R2, R2, R6, RZ ;  /* 0x0000000602027227 */ /* 0x000fe200078e00ff */
[----:B------:R-:W-:-:S03]  /*35e0*/  IABS R7, R15 ;  /* 0x0000000f00077213 */ /* 0x000fc60000000000 */
[----:B------:R-:W-:Y:S01]  /*35f0*/  @!P1 IMAD.MOV R19, RZ, RZ, -R19 ;  /* 0x000000ffff139224 */ /* 0x000fe200078e0a13 */
[C---:B------:R-:W-:Y:S01]  /*3600*/  ISETP.GT.U32.AND P1, PT, R5.reuse, R25, PT ;  /* 0x000000190500720c */ /* 0x040fe20003f24070 */
[--C-:B------:R-:W-:Y:S01]  /*3610*/  @!P2 IMAD.IADD R20, R20, 0x1, -R5.reuse ;  /* 0x000000011414a824 */ /* 0x100fe200078e0a05 */
[C---:B------:R-:W-:Y:S01]  /*3620*/  ISETP.GT.U32.AND P2, PT, R5.reuse, R26, PT ;  /* 0x0000001a0500720c */ /* 0x040fe20003f44070 */
[----:B------:R-:W-:Y:S02]  /*3630*/  IMAD.MOV R2, RZ, RZ, -R2 ;  /* 0x000000ffff027224 */ /* 0x000fe400078e0a02 */
[--C-:B------:R-:W-:Y:S01]  /*3640*/  @!P3 IMAD.IADD R24, R24, 0x1, -R5.reuse ;  /* 0x000000011818b824 */ /* 0x100fe200078e0a05 */
[----:B------:R-:W-:Y:S01]  /*3650*/  ISETP.GT.U32.AND P3, PT, R5, R23, PT ;  /* 0x000000170500720c */ /* 0x000fe20003f64070 */
[----:B------:R-:W-:Y:S01]  /*3660*/  @!P6 IMAD.IADD R21, R21, 0x1, -R5 ;  /* 0x000000011515e824 */ /* 0x000fe200078e0a05 */
[C---:B------:R-:W-:Y:S01]  /*3670*/  ISETP.GT.U32.AND P6, PT, R5.reuse, R28, PT ;  /* 0x0000001c0500720c */ /* 0x040fe20003fc4070 */
[----:B------:R-:W-:-:S02]  /*3680*/  IMAD R6, R5, R2, R6 ;  /* 0x0000000205067224 */ /* 0x000fc400078e0206 */
[--C-:B------:R-:W-:Y:S01]  /*3690*/  @!P0 IMAD.IADD R22, R22, 0x1, -R5.reuse ;  /* 0x0000000116168824 */ /* 0x100fe200078e0a05 */
[C---:B------:R-:W-:Y:S02]  /*36a0*/  ISETP.GT.U32.AND P0, PT, R5.reuse, R29, PT ;  /* 0x0000001d0500720c */ /* 0x040fe40003f04070 */
[----:B------:R-:W-:Y:S01]  /*36b0*/  ISETP.GT.U32.AND P5, PT, R5, R24, PT ;  /* 0x000000180500720c */ /* 0x000fe20003fa4070 */
[--C-:B------:R-:W-:Y:S02]  /*36c0*/  @!P1 IMAD.IADD R25, R25, 0x1, -R5.reuse ;  /* 0x0000000119199824 */ /* 0x100fe400078e0a05 */
[--C-:B------:R-:W-:Y:S02]  /*36d0*/  @!P2 IMAD.IADD R26, R26, 0x1, -R5.reuse ;  /* 0x000000011a1aa824 */ /* 0x100fe400078e0a05 */
[--C-:B------:R-:W-:Y:S01]  /*36e0*/  @!P3 IMAD.IADD R23, R23, 0x1, -R5.reuse ;  /* 0x000000011717b824 */ /* 0x100fe200078e0a05 */
[----:B------:R-:W-:Y:S01]  /*36f0*/  ISETP.GT.U32.AND P3, PT, R5, R0, PT ;  /* 0x000000000500720c */ /* 0x000fe20003f64070 */
[----:B------:R-:W-:Y:S01]  /*3700*/  @!P6 IMAD.IADD R28, R28, 0x1, -R5 ;  /* 0x000000011c1ce824 */ /* 0x000fe200078e0a05 */
[----:B------:R-:W-:-:S03]  /*3710*/  ISETP.GE.AND P6, PT, R14, RZ, PT ;  /* 0x000000ff0e00720c */ /* 0x000fc60003fc6270 */
[--C-:B------:R-:W-:Y:S01]  /*3720*/  @!P0 IMAD.IADD R29, R29, 0x1, -R5.reuse ;  /* 0x000000011d1d8824 */ /* 0x100fe200078e0a05 */
[----:B------:R-:W-:Y:S01]  /*3730*/  ISETP.GE.AND P0, PT, R12, RZ, PT ;  /* 0x000000ff0c00720c */ /* 0x000fe20003f06270 */
[--C-:B------:R-:W-:Y:S01]  /*3740*/  @!P5 IMAD.IADD R24, R24, 0x1, -R5.reuse ;  /* 0x000000011818d824 */ /* 0x100fe200078e0a05 */
[C---:B------:R-:W-:Y:S01]  /*3750*/  ISETP.GT.U32.AND P5, PT, R5.reuse, R6, PT ;  /* 0x000000060500720c */ /* 0x040fe20003fa4070 */
[----:B------:R-:W-:Y:S01]  /*3760*/  @!P4 IMAD.MOV R20, RZ, RZ, -R20 ;  /* 0x000000ffff14c224 */ /* 0x000fe200078e0a14 */
[----:B------:R-:W-:Y:S01]  /*3770*/  ISETP.GT.U32.AND P4, PT, R5, R26, PT ;  /* 0x0000001a0500720c */ /* 0x000fe20003f84070 */
[----:B------:R-:W-:Y:S02]  /*3780*/  STL [R1+0x1cf8], R18 ;  /* 0x001cf81201007387 */ /* 0x000fe40000100800 */
[----:B------:R-:W-:Y:S02]  /*3790*/  @!P3 IMAD.IADD R0, R0, 0x1, -R5 ;  /* 0x000000010000b824 */ /* 0x000fe400078e0a05 */
[----:B------:R-:W-:Y:S01]  /*37a0*/  STL [R1+0x1cfc], R19 ;  /* 0x001cfc1301007387 */ /* 0x000fe20000100800 */
[----:B------:R-:W-:-:S03]  /*37b0*/  @!P6 IMAD.MOV R23, RZ, RZ, -R23 ;  /* 0x000000ffff17e224 */ /* 0x000fc600078e0a17 */
[----:B------:R-:W4:Y:S01]  /*37c0*/  LDL.LU R14, [R1+0x1d38] ;  /* 0x001d3800010e7983 */ /* 0x000f220000300800 */
[----:B------:R-:W-:-:S03]  /*37d0*/  @!P0 IMAD.MOV R24, RZ, RZ, -R24 ;  /* 0x000000ffff188224 */ /* 0x000fc600078e0a18 */
[----:B------:R-:W4:Y:S01]  /*37e0*/  LDL.LU R12, [R1+0x1d34] ;  /* 0x001d3400010c7983 */ /* 0x000f220000300800 */
[--C-:B------:R-:W-:Y:S01]  /*37f0*/  @!P5 IMAD.IADD R6, R6, 0x1, -R5.reuse ;  /* 0x000000010606d824 */ /* 0x100fe200078e0a05 */
[----:B------:R-:W-:Y:S01]  /*3800*/  ISETP.GT.U32.AND P5, PT, R5, R0, PT ;  /* 0x000000000500720c */ /* 0x000fe20003fa4070 */
[----:B------:R-:W-:Y:S01]  /*3810*/  @!P4 IMAD.IADD R26, R26, 0x1, -R5 ;  /* 0x000000011a1ac824 */ /* 0x000fe200078e0a05 */
[----:B------:R-:W-:Y:S02]  /*3820*/  ISETP.GE.AND P6, PT, R11, RZ, PT ;  /* 0x000000ff0b00720c */ /* 0x000fe40003fc6270 */
[----:B------:R-:W-:-:S09]  /*3830*/  ISETP.GE.AND P4, PT, R10, RZ, PT ;  /* 0x000000ff0a00720c */ /* 0x000fd20003f86270 */
[----:B------:R-:W-:Y:S01]  /*3840*/  @!P5 IMAD.IADD R0, R0, 0x1, -R5 ;  /* 0x000000010000d824 */ /* 0x000fe200078e0a05 */
[----:B------:R-:W-:Y:S02]  /*3850*/  ISETP.GE.AND P5, PT, R13, RZ, PT ;  /* 0x000000ff0d00720c */ /* 0x000fe40003fa6270 */
[----:B--2---:R-:W-:Y:S02]  /*3860*/  ISETP.GE.AND P1, PT, R17, RZ, PT ;  /* 0x000000ff1100720c */ /* 0x004fe40003f26270 */
[----:B------:R-:W2:Y:S01]  /*3870*/  LDL R17, [R1+0x1780] ;  /* 0x0017800001117983 */ /* 0x000ea20000100800 */
[----:B-----5:R-:W-:-:S03]  /*3880*/  ISETP.GE.AND P2, PT, R16, RZ, PT ;  /* 0x000000ff1000720c */ /* 0x020fc60003f46270 */
[----:B------:R-:W5:Y:S01]  /*3890*/  LDL R16, [R1+0x1784] ;  /* 0x0017840001107983 */ /* 0x000f620000100800 */
[----:B---3--:R-:W-:-:S04]  /*38a0*/  IMAD.HI.U32 R2, R3, R7, RZ ;  /* 0x0000000703027227 */ /* 0x008fc800078e00ff */
[----:B------:R-:W-:-:S04]  /*38b0*/  IMAD.MOV R2, RZ, RZ, -R2 ;  /* 0x000000ffff027224 */ /* 0x000fc800078e0a02 */
[----:B------:R-:W-:Y:S02]  /*38c0*/  IMAD R7, R4, R2, R7 ;  /* 0x0000000204077224 */ /* 0x000fe400078e0207 */
[----:B------:R-:W1:Y:S01]  /*38d0*/  LDC.64 R2, c[0x0][0x3a0] ;  /* 0x0000e800ff027b82 */ /* 0x000e620000000a00 */
[----:B------:R-:W-:Y:S01]  /*38e0*/  @!P1 IMAD.MOV R21, RZ, RZ, -R21 ;  /* 0x000000ffff159224 */ /* 0x000fe200078e0a15 */
[C---:B------:R-:W-:Y:S01]  /*38f0*/  ISETP.GT.U32.AND P1, PT, R5.reuse, R28, PT ;  /* 0x0000001c0500720c */ /* 0x040fe20003f24070 */
[----:B------:R-:W-:Y:S01]  /*3900*/  @!P2 IMAD.MOV R22, RZ, RZ, -R22 ;  /* 0x000000ffff16a224 */ /* 0x000fe200078e0a16 */
[----:B------:R-:W-:Y:S01]  /*3910*/  ISETP.GT.U32.AND P2, PT, R5, R29, PT ;  /* 0x0000001d0500720c */ /* 0x000fe20003f44070 */
[----:B------:R-:W-:Y:S04]  /*3920*/  STL [R1+0x1d00], R20 ;  /* 0x001d001401007387 */ /* 0x000fe80000100800 */
[----:B------:R-:W-:Y:S04]  /*3930*/  STL [R1+0x1d04], R21 ;  /* 0x001d041501007387 */ /* 0x000fe80000100800 */
[----:B------:R-:W-:Y:S04]  /*3940*/  STL [R1+0x1d08], R22 ;  /* 0x001d081601007387 */ /* 0x000fe80000100800 */
[----:B------:R-:W-:Y:S01]  /*3950*/  STL [R1+0x1d0c], R23 ;  /* 0x001d0c1701007387 */ /* 0x000fe20000100800 */
[----:B------:R-:W-:-:S03]  /*3960*/  @!P1 IMAD.IADD R28, R28, 0x1, -R5 ;  /* 0x000000011c1c9824 */ /* 0x000fc600078e0a05 */
[----:B------:R-:W-:Y:S01]  /*3970*/  STL [R1+0x1d10], R24 ;  /* 0x001d101801007387 */ /* 0x000fe20000100800 */
[----:B------:R-:W-:Y:S01]  /*3980*/  ISETP.GE.AND P1, PT, R9, RZ, PT ;  /* 0x000000ff0900720c */ /* 0x000fe20003f26270 */
[----:B------:R-:W-:Y:S02]  /*3990*/  @!P2 IMAD.IADD R29, R29, 0x1, -R5 ;  /* 0x000000011d1da824 */ /* 0x000fe400078e0a05 */
[----:B------:R-:W3:Y:S01]  /*39a0*/  LDL.LU R11, [R1+0x1d30] ;  /* 0x001d3000010b7983 */ /* 0x000ee20000300800 */
[----:B------:R-:W-:-:S03]  /*39b0*/  ISETP.GE.AND P2, PT, R8, RZ, PT ;  /* 0x000000ff0800720c */ /* 0x000fc60003f46270 */
[----:B-1----:R1:W-:Y:S04]  /*39c0*/  STL [R1+0x1d14], R3 ;  /* 0x001d140301007387 */ /* 0x0023e80000100800 */
[----:B------:R-:W3:Y:S04]  /*39d0*/  LDL.LU R10, [R1+0x1d2c] ;  /* 0x001d2c00010a7983 */ /* 0x000ee80000300800 */
[----:B------:R-:W3:Y:S04]  /*39e0*/  LDL.LU R9, [R1+0x1d28] ;  /* 0x001d280001097983 */ /* 0x000ee80000300800 */
[----:B------:R-:W3:Y:S04]  /*39f0*/  LDL.LU R8, [R1+0x1d24] ;  /* 0x001d240001087983 */ /* 0x000ee80000300800 */
[----:B-1----:R-:W4:Y:S04]  /*3a00*/  LDL.LU R3, [R1+0x8] ;  /* 0x0000080001037983 */ /* 0x002f280000300800 */
[----:B------:R-:W4:Y:S04]  /*3a10*/  LDL.LU R24, [R1+0x4] ;  /* 0x0000040001187983 */ /* 0x000f280000300800 */
[----:B------:R-:W4:Y:S01]  /*3a20*/  LDL.LU R13, [R1] ;  /* 0x00000000010d7983 */ /* 0x000f220000300800 */
[----:B------:R-:W-:-:S13]  /*3a30*/  ISETP.GT.U32.AND P3, PT, R4, R7, PT ;  /* 0x000000070400720c */ /* 0x000fda0003f64070 */
[----:B------:R-:W-:Y:S01]  /*3a40*/  @!P3 IMAD.IADD R7, R7, 0x1, -R4 ;  /* 0x000000010707b824 */ /* 0x000fe200078e0a04 */
[----:B------:R-:W-:-:S04]  /*3a50*/  ISETP.GT.U32.AND P3, PT, R5, R6, PT ;  /* 0x000000060500720c */ /* 0x000fc80003f64070 */
[----:B------:R-:W-:-:S09]  /*3a60*/  ISETP.GT.U32.AND P0, PT, R4, R7, PT ;  /* 0x000000070400720c */ /* 0x000fd20003f04070 */
[----:B------:R-:W-:-:S04]  /*3a70*/  @!P3 IMAD.IADD R6, R6, 0x1, -R5 ;  /* 0x000000010606b824 */ /* 0x000fc800078e0a05 */
[----:B------:R-:W-:Y:S02]  /*3a80*/  @!P0 IMAD.IADD R7, R7, 0x1, -R4 ;  /* 0x0000000107078824 */ /* 0x000fe400078e0a04 */
[----:B------:R-:W1:Y:S01]  /*3a90*/  LDC.64 R4, c[0x0][0x3a8] ;  /* 0x0000ea00ff047b82 */ /* 0x000e620000000a00 */
[----:B------:R-:W-:Y:S01]  /*3aa0*/  ISETP.GE.AND P3, PT, R27, RZ, PT ;  /* 0x000000ff1b00720c */ /* 0x000fe20003f66270 */
[----:B------:R-:W-:Y:S02]  /*3ab0*/  @!P4 IMAD.MOV R26, RZ, RZ, -R26 ;  /* 0x000000ffff1ac224 */ /* 0x000fe400078e0a1a */
[----:B------:R-:W-:Y:S01]  /*3ac0*/  @!P1 IMAD.MOV R28, RZ, RZ, -R28 ;  /* 0x000000ffff1c9224 */ /* 0x000fe200078e0a1c */
[----:B-1----:R1:W-:Y:S04]  /*3ad0*/  STL [R1+0x1d1c], R4 ;  /* 0x001d1c0401007387 */ /* 0x0023e80000100800 */
[----:B------:R-:W-:Y:S04]  /*3ae0*/  STL [R1+0x1d18], R5 ;  /* 0x001d180501007387 */ /* 0x000fe80000100800 */
[----:B------:R-:W4:Y:S01]  /*3af0*/  LDL.LU R23, [R1+0x54] ;  /* 0x0000540001177983 */ /* 0x000f220000300800 */
[----:B-1----:R-:W-:-:S03]  /*3b00*/  VIADD R4, R2, 0xffffffff ;  /* 0xffffffff02047836 */ /* 0x002fc60000000000 */
[----:B------:R-:W4:Y:S04]  /*3b10*/  LDL.LU R22, [R1+0x60] ;  /* 0x0000600001167983 */ /* 0x000f280000300800 */
[----:B------:R-:W-:Y:S04]  /*3b20*/  STL [R1+0xfc], R4 ;  /* 0x0000fc0401007387 */ /* 0x000fe80000100800 */
[----:B------:R-:W4:Y:S04]  /*3b30*/  LDL.LU R21, [R1+0x80] ;  /* 0x0000800001157983 */ /* 0x000f280000300800 */
[----:B------:R-:W4:Y:S04]  /*3b40*/  LDL.LU R20, [R1+0x84] ;  /* 0x0000840001147983 */ /* 0x000f280000300800 */
[----:B------:R-:W4:Y:S04]  /*3b50*/  LDL.LU R19, [R1+0x6c] ;  /* 0x00006c0001137983 */ /* 0x000f280000300800 */
[----:B------:R-:W4:Y:S01]  /*3b60*/  LDL.LU R18, [R1+0x7c] ;  /* 0x00007c0001127983 */ /* 0x000f220000300800 */
[----:B------:R-:W-:-:S02]  /*3b70*/  ISETP.GE.AND P1, PT, R15, RZ, PT ;  /* 0x000000ff0f00720c */ /* 0x000fc40003f26270 */
[----:B--2---:R-:W-:Y:S02]  /*3b80*/  ISETP.NE.AND P4, PT, R17, RZ, PT ;  /* 0x000000ff1100720c */ /* 0x004fe40003f85270 */
[----:B------:R-:W2:Y:S01]  /*3b90*/  LDL.LU R17, [R1+0x70] ;  /* 0x0000700001117983 */ /* 0x000ea20000300800 */
[----:B-----5:R-:W-:Y:S02]  /*3ba0*/  ISETP.NE.AND P0, PT, R16, RZ, PT ;  /* 0x000000ff1000720c */ /* 0x020fe40003f05270 */
[----:B------:R-:W-:Y:S01]  /*3bb0*/  LOP3.LUT R27, RZ, R16, RZ, 0x33, !PT ;  /* 0x00000010ff1b7212 */ /* 0x000fe200078e33ff */
[----:B------:R3:W-:Y:S04]  /*3bc0*/  STL [R1+0x1c38], R2 ;  /* 0x001c380201007387 */ /* 0x0007e80000100800 */
[----:B------:R-:W5:Y:S04]  /*3bd0*/  LDL.LU R16, [R1+0x78] ;  /* 0x0000780001107983 */ /* 0x000f680000300800 */
[----:B------:R-:W5:Y:S01]  /*3be0*/  LDL.LU R15, [R1+0x74] ;  /* 0x00007400010f7983 */ /* 0x000f620000300800 */
[----:B---3--:R-:W-:-:S02]  /*3bf0*/  SEL R2, R27, R8, !P0 ;  /* 0x000000081b027207 */ /* 0x008fc40004000000 */
[----:B----4-:R-:W-:-:S03]  /*3c00*/  SEL R3, R27, R3, !P0 ;  /* 0x000000031b037207 */ /* 0x010fc60004000000 */
[----:B------:R1:W-:Y:S04]  /*3c10*/  STL [R1+0xd8], R2 ;  /* 0x0000d80201007387 */ /* 0x0003e80000100800 */
[----:B------:R3:W-:Y:S01]  /*3c20*/  STL [R1+0xd4], R3 ;  /* 0x0000d40301007387 */ /* 0x0007e20000100800 */
[C---:B------:R-:W-:Y:S02]  /*3c30*/  SEL R4, R27.reuse, R13, !P0 ;  /* 0x0000000d1b047207 */ /* 0x040fe40004000000 */
[----:B-1----:R-:W-:-:S05]  /*3c40*/  SEL R2, R27, R24, !P0 ;  /* 0x000000181b027207 */ /* 0x002fca0004000000 */
[----:B------:R1:W-:Y:S04]  /*3c50*/  STL [R1+0xc8], R2 ;  /* 0x0000c80201007387 */ /* 0x0003e80000100800 */
[----:B------:R-:W-:Y:S04]  /*3c60*/  STL [R1+0xc4], R4 ;  /* 0x0000c40401007387 */ /* 0x000fe80000100800 */
[----:B------:R-:W4:Y:S01]  /*3c70*/  LDL.LU R13, [R1+0xf4] ;  /* 0x0000f400010d7983 */ /* 0x000f220000300800 */
[C---:B---3--:R-:W-:Y:S02]  /*3c80*/  SEL R3, R27.reuse, R9, !P0 ;  /* 0x000000091b037207 */ /* 0x048fe40004000000 */
[----:B-1----:R-:W-:-:S03]  /*3c90*/  SEL R2, R27, R10, !P0 ;  /* 0x0000000a1b027207 */ /* 0x002fc60004000000 */
[----:B------:R1:W-:Y:S04]  /*3ca0*/  STL [R1+0xc0], R3 ;  /* 0x0000c00301007387 */ /* 0x0003e80000100800 */
[----:B------:R3:W-:Y:S01]  /*3cb0*/  STL [R1+0xb4], R2 ;  /* 0x0000b40201007387 */ /* 0x0007e20000100800 */
[----:B-1----:R-:W-:-:S03]  /*3cc0*/  SEL R3, R27, R11, !P0 ;  /* 0x0000000b1b037207 */ /* 0x002fc60004000000 */
[----:B------:R-:W4:Y:S01]  /*3cd0*/  LDL.LU R11, [R1+0xec] ;  /* 0x0000ec00010b7983 */ /* 0x000f220000300800 */
[----:B---3--:R-:W-:-:S03]  /*3ce0*/  SEL R2, R27, R12, !P0 ;  /* 0x0000000c1b027207 */ /* 0x008fc60004000000 */
[----:B------:R1:W-:Y:S04]  /*3cf0*/  STL [R1+0xb0], R3 ;  /* 0x0000b00301007387 */ /* 0x0003e80000100800 */
[----:B------:R-:W3:Y:S04]  /*3d00*/  LDL.LU R12, [R1+0xf0] ;  /* 0x0000f000010c7983 */ /* 0x000ee80000300800 */
[----:B------:R-:W3:Y:S04]  /*3d10*/  LDL.LU R10, [R1+0x64] ;  /* 0x00006400010a7983 */ /* 0x000ee80000300800 */
[----:B------:R1:W-:Y:S04]  /*3d20*/  STL [R1+0xa0], R2 ;  /* 0x0000a00201007387 */ /* 0x0003e80000100800 */
[----:B------:R-:W3:Y:S01]  /*3d30*/  LDL.LU R8, [R1+0x5c] ;  /* 0x00005c0001087983 */ /* 0x000ee20000300800 */
[----:B-1----:R-:W-:-:S02]  /*3d40*/  SEL R3, R27, R23, !P0 ;  /* 0x000000171b037207 */ /* 0x002fc40004000000 */
[----:B------:R-:W-:-:S03]  /*3d50*/  SEL R2, R27, R22, !P0 ;  /* 0x000000161b027207 */ /* 0x000fc60004000000 */
[----:B------:R1:W-:Y:S04]  /*3d60*/  STL [R1+0x98], R3 ;  /* 0x0000980301007387 */ /* 0x0003e80000100800 */
[----:B------:R-:W3:Y:S04]  /*3d70*/  LDL.LU R9, [R1+0x58] ;  /* 0x0000580001097983 */ /* 0x000ee80000300800 */
[----:B------:R1:W-:Y:S02]  /*3d80*/  STL [R1+0x94], R2 ;  /* 0x0000940201007387 */ /* 0x0003e40000100800 */
[----:B-1----:R-:W-:-:S02]  /*3d90*/  SEL R3, R27, R21, !P0 ;  /* 0x000000151b037207 */ /* 0x002fc40004000000 */
[C---:B------:R-:W-:Y:S02]  /*3da0*/  SEL R4, R27.reuse, R19, !P0 ;  /* 0x000000131b047207 */ /* 0x040fe40004000000 */
[C---:B------:R-:W-:Y:S01]  /*3db0*/  SEL R2, R27.reuse, R20, !P0 ;  /* 0x000000141b027207 */ /* 0x040fe20004000000 */
[----:B------:R1:W-:Y:S04]  /*3dc0*/  STL [R1+0x90], R3 ;  /* 0x0000900301007387 */ /* 0x0003e80000100800 */
[----:B------:R-:W-:Y:S01]  /*3dd0*/  STL [R1+0x8c], R2 ;  /* 0x00008c0201007387 */ /* 0x000fe20000100800 */
[----:B-1----:R-:W-:-:S03]  /*3de0*/  SEL R3, R27, R18, !P0 ;  /* 0x000000121b037207 */ /* 0x002fc60004000000 */
[----:B------:R1:W-:Y:S04]  /*3df0*/  STL [R1+0x88], R4 ;  /* 0x0000880401007387 */ /* 0x0003e80000100800 */
[----:B-1----:R-:W3:Y:S04]  /*3e00*/  LDL.LU R4, [R1+0x24] ;  /* 0x0000240001047983 */ /* 0x002ee80000300800 */
[----:B------:R1:W-:Y:S04]  /*3e10*/  STL [R1+0x84], R3 ;  /* 0x0000840301007387 */ /* 0x0003e80000100800 */
[----:B------:R-:W3:Y:S01]  /*3e20*/  LDL.LU R5, [R1+0x2c] ;  /* 0x00002c0001057983 */ /* 0x000ee20000300800 */
[----:B--2---:R-:W-:-:S05]  /*3e30*/  SEL R2, R27, R17, !P0 ;  /* 0x000000111b027207 */ /* 0x004fca0004000000 */
[----:B------:R2:W-:Y:S01]  /*3e40*/  STL [R1+0x80], R2 ;  /* 0x0000800201007387 */ /* 0x0005e20000100800 */
[----:B-----5:R-:W-:-:S03]  /*3e50*/  SEL R16, R27, R16, !P0 ;  /* 0x000000101b107207 */ /* 0x020fc60004000000 */
[----:B-1----:R-:W5:Y:S01]  /*3e60*/  LDL.LU R3, [R1+0xe8] ;  /* 0x0000e80001037983 */ /* 0x002f620000300800 */
[----:B------:R-:W-:-:S03]  /*3e70*/  SEL R15, R27, R15, !P0 ;  /* 0x0000000f1b0f7207 */ /* 0x000fc60004000000 */
[----:B--2---:R-:W2:Y:S04]  /*3e80*/  LDL.LU R2, [R1+0xe4] ;  /* 0x0000e40001027983 */ /* 0x004ea80000300800 */
[----:B------:R-:W2:Y:S04]  /*3e90*/  LDL.LU R24, [R1+0xe0] ;  /* 0x0000e00001187983 */ /* 0x000ea80000300800 */
[----:B------:R1:W-:Y:S04]  /*3ea0*/  STL [R1+0x7c], R16 ;  /* 0x00007c1001007387 */ /* 0x0003e80000100800 */
[----:B------:R-:W2:Y:S04]  /*3eb0*/  LDL.LU R23, [R1+0x34] ;  /* 0x0000340001177983 */ /* 0x000ea80000300800 */
[----:B------:R1:W-:Y:S04]  /*3ec0*/  STL [R1+0x78], R15 ;  /* 0x0000780f01007387 */ /* 0x0003e80000100800 */
[----:B------:R-:W2:Y:S04]  /*3ed0*/  LDL.LU R22, [R1+0xdc] ;  /* 0x0000dc0001167983 */ /* 0x000ea80000300800 */
[----:B------:R-:W2:Y:S04]  /*3ee0*/  LDL.LU R21, [R1+0xa4] ;  /* 0x0000a40001157983 */ /* 0x000ea80000300800 */
[----:B------:R-:W2:Y:S04]  /*3ef0*/  LDL.LU R20, [R1+0xa8] ;  /* 0x0000a80001147983 */ /* 0x000ea80000300800 */
[----:B------:R-:W2:Y:S04]  /*3f00*/  LDL.LU R19, [R1+0xac] ;  /* 0x0000ac0001137983 */ /* 0x000ea80000300800 */
[----:B------:R-:W2:Y:S04]  /*3f10*/  LDL.LU R18, [R1+0xcc] ;  /* 0x0000cc0001127983 */ /* 0x000ea80000300800 */
[----:B------:R-:W2:Y:S04]  /*3f20*/  LDL.LU R17, [R1+0xd0] ;  /* 0x0000d00001117983 */ /* 0x000ea80000300800 */
[----:B-1----:R-:W2:Y:S04]  /*3f30*/  LDL.LU R16, [R1+0xb8] ;  /* 0x0000b80001107983 */ /* 0x002ea80000300800 */
[----:B------:R-:W2:Y:S01]  /*3f40*/  LDL.LU R15, [R1+0xbc] ;  /* 0x0000bc00010f7983 */ /* 0x000ea20000300800 */
[----:B----4-:R-:W-:-:S05]  /*3f50*/  SEL R13, R27, R13, !P0 ;  /* 0x0000000d1b0d7207 */ /* 0x010fca0004000000 */
[----:B------:R1:W-:Y:S04]  /*3f60*/  STL [R1+0x74], R13 ;  /* 0x0000740d01007387 */ /* 0x0003e80000100800 */
[----:B-1----:R-:W4:Y:S01]  /*3f70*/  LDL.LU R13, [R1+0x1d20] ;  /* 0x001d2000010d7983 */ /* 0x002f220000300800 */
[C---:B------:R-:W-:Y:S02]  /*3f80*/  SEL R11, R27.reuse, R11, !P0 ;  /* 0x0000000b1b0b7207 */ /* 0x040fe40004000000 */
[C---:B---3--:R-:W-:Y:S02]  /*3f90*/  SEL R12, R27.reuse, R12, !P0 ;  /* 0x0000000c1b0c7207 */ /* 0x048fe40004000000 */
[----:B------:R-:W-:-:S03]  /*3fa0*/  SEL R10, R27, R10, !P0 ;  /* 0x0000000a1b0a7207 */ /* 0x000fc60004000000 */
[----:B------:R1:W-:Y:S01]  /*3fb0*/  STL [R1+0x70], R12 ;  /* 0x0000700c01007387 */ /* 0x0003e20000100800 */
[C---:B------:R-:W-:Y:S02]  /*3fc0*/  SEL R14, R27.reuse, R14, !P0 ;  /* 0x0000000e1b0e7207 */ /* 0x040fe40004000000 */
[C---:B------:R-:W-:Y:S01]  /*3fd0*/  SEL R8, R27.reuse, R8, !P0 ;  /* 0x000000081b087207 */ /* 0x040fe20004000000 */
[----:B-1----:R-:W3:Y:S04]  /*3fe0*/  LDL.LU R12, [R1+0x14] ;  /* 0x00001400010c7983 */ /* 0x002ee80000300800 */
[----:B------:R1:W-:Y:S04]  /*3ff0*/  STL [R1+0x6c], R11 ;  /* 0x00006c0b01007387 */ /* 0x0003e80000100800 */
[----:B-1----:R-:W3:Y:S01]  /*4000*/  LDL.LU R11, [R1+0x18] ;  /* 0x00001800010b7983 */ /* 0x002ee20000300800 */
[----:B------:R-:W-:-:S03]  /*4010*/  SEL R9, R27, R9, !P0 ;  /* 0x000000091b097207 */ /* 0x000fc60004000000 */
[----:B------:R1:W-:Y:S04]  /*4020*/  STL [R1+0x64], R10 ;  /* 0x0000640a01007387 */ /* 0x0003e80000100800 */
[----:B-1----:R-:W3:Y:S04]  /*4030*/  LDL.LU R10, [R1+0x1c] ;  /* 0x00001c00010a7983 */ /* 0x002ee80000300800 */
[----:B------:R1:W-:Y:S04]  /*4040*/  STL [R1+0x60], R8 ;  /* 0x0000600801007387 */ /* 0x0003e80000100800 */
[----:B-1----:R-:W3:Y:S04]  /*4050*/  LDL.LU R8, [R1+0x20] ;  /* 0x0000200001087983 */ /* 0x002ee80000300800 */
[----:B------:R1:W-:Y:S01]  /*4060*/  STL [R1+0x5c], R9 ;  /* 0x00005c0901007387 */ /* 0x0003e20000100800 */
[----:B------:R-:W-:-:S03]  /*4070*/  SEL R4, R27, R4, !P0 ;  /* 0x000000041b047207 */ /* 0x000fc60004000000 */
[----:B-1----:R-:W3:Y:S01]  /*4080*/  LDL.LU R9, [R1+0x28] ;  /* 0x0000280001097983 */ /* 0x002ee20000300800 */
[C---:B------:R-:W-:Y:S02]  /*4090*/  SEL R5, R27.reuse, R5, !P0 ;  /* 0x000000051b057207 */ /* 0x040fe40004000000 */
[C---:B-----5:R-:W-:Y:S02]  /*40a0*/  SEL R3, R27.reuse, R3, !P0 ;  /* 0x000000031b037207 */ /* 0x060fe40004000000 */
[C---:B--2---:R-:W-:Y:S02]  /*40b0*/  SEL R2, R27.reuse, R2, !P0 ;  /* 0x000000021b027207 */ /* 0x044fe40004000000 */
[----:B----4-:R-:W-:-:S05]  /*40c0*/  SEL R13, R27, R13, !P0 ;  /* 0x0000000d1b0d7207 */ /* 0x010fca0004000000 */
[----:B------:R1:W-:Y:S04]  /*40d0*/  STL [R1+0x58], R13 ;  /* 0x0000580d01007387 */ /* 0x0003e80000100800 */
[----:B-1----:R-:W2:Y:S04]  /*40e0*/  LDL.LU R13, [R1+0x10] ;  /* 0x00001000010d7983 */ /* 0x002ea80000300800 */
[----:B------:R1:W-:Y:S04]  /*40f0*/  STL [R1+0x54], R14 ;  /* 0x0000540e01007387 */ /* 0x0003e80000100800 */
[----:B-1----:R-:W4:Y:S04]  /*4100*/  LDL.LU R14, [R1+0x68] ;  /* 0x00006800010e7983 */ /* 0x002f280000300800 */
[----:B------:R1:W-:Y:S04]  /*4110*/  STL [R1+0x50], R4 ;  /* 0x0000500401007387 */ /* 0x0003e80000100800 */
[----:B-1----:R-:W5:Y:S04]  /*4120*/  LDL.LU R4, [R1+0x1d1c] ;  /* 0x001d1c0001047983 */ /* 0x002f680000300800 */
[----:B------:R1:W-:Y:S04]  /*4130*/  STL [R1+0x4c], R5 ;  /* 0x00004c0501007387 */ /* 0x0003e80000100800 */
[----:B-1----:R-:W5:Y:S04]  /*4140*/  LDL.LU R5, [R1+0x1d18] ;  /* 0x001d180001057983 */ /* 0x002f680000300800 */
[----:B------:R1:W-:Y:S04]  /*4150*/  STL [R1+0x48], R3 ;  /* 0x0000480301007387 */ /* 0x0003e80000100800 */
[----:B-1----:R-:W5:Y:S04]  /*4160*/  LDL.LU R3, [R1+0x1d14] ;  /* 0x001d140001037983 */ /* 0x002f680000300800 */
[----:B------:R1:W-:Y:S04]  /*4170*/  STL [R1+0x1cb0], R2 ;  /* 0x001cb00201007387 */ /* 0x0003e80000100800 */
[----:B-1----:R-:W5:Y:S01]  /*4180*/  LDL.LU R2, [R1+0x9c] ;  /* 0x00009c0001027983 */ /* 0x002f620000300800 */
[----:B------:R-:W-:-:S02]  /*4190*/  SEL R24, R27, R24, !P0 ;  /* 0x000000181b187207 */ /* 0x000fc40004000000 */
[C---:B------:R-:W-:Y:S02]  /*41a0*/  SEL R23, R27.reuse, R23, !P0 ;  /* 0x000000171b177207 */ /* 0x040fe40004000000 */
[C---:B------:R-:W-:Y:S01]  /*41b0*/  SEL R22, R27.reuse, R22, !P0 ;  /* 0x000000161b167207 */ /* 0x040fe20004000000 */
[----:B------:R1:W-:Y:S01]  /*41c0*/  STL [R1+0x40], R24 ;  /* 0x0000401801007387 */ /* 0x0003e20000100800 */
[C---:B------:R-:W-:Y:S02]  /*41d0*/  SEL R21, R27.reuse, R21, !P0 ;  /* 0x000000151b157207 */ /* 0x040fe40004000000 */
[C---:B------:R-:W-:Y:S02]  /*41e0*/  SEL R20, R27.reuse, R20, !P0 ;  /* 0x000000141b147207 */ /* 0x040fe40004000000 */
[C---:B------:R-:W-:Y:S01]  /*41f0*/  SEL R19, R27.reuse, R19, !P0 ;  /* 0x000000131b137207 */ /* 0x040fe20004000000 */
[----:B-1----:R-:W5:Y:S04]  /*4200*/  LDL.LU R24, [R1+0x1d10] ;  /* 0x001d100001187983 */ /* 0x002f680000300800 */
[----:B------:R1:W-:Y:S01]  /*4210*/  STL [R1+0x3c], R23 ;  /* 0x00003c1701007387 */ /* 0x0003e20000100800 */
[----:B------:R-:W-:-:S02]  /*4220*/  SEL R18, R27, R18, !P0 ;  /* 0x000000121b127207 */ /* 0x000fc40004000000 */
[C---:B------:R-:W-:Y:S01]  /*4230*/  SEL R17, R27.reuse, R17, !P0 ;  /* 0x000000111b117207 */ /* 0x040fe20004000000 */
[----:B-1----:R-:W5:Y:S04]  /*4240*/  LDL.LU R23, [R1+0x1d0c] ;  /* 0x001d0c0001177983 */ /* 0x002f680000300800 */
[----:B------:R1:W-:Y:S01]  /*4250*/  STL [R1+0x38], R22 ;  /* 0x0000381601007387 */ /* 0x0003e20000100800 */
[----:B------:R-:W-:-:S03]  /*4260*/  SEL R16, R27, R16, !P0 ;  /* 0x000000101b107207 */ /* 0x000fc60004000000 */
[----:B-1----:R-:W5:Y:S04]  /*4270*/  LDL.LU R22, [R1+0x1d08] ;  /* 0x001d080001167983 */ /* 0x002f680000300800 */
[----:B------:R1:W-:Y:S01]  /*4280*/  STL [R1+0x34], R21 ;  /* 0x0000341501007387 */ /* 0x0003e20000100800 */
[----:B------:R-:W-:-:S03]  /*4290*/  SEL R15, R27, R15, !P0 ;  /* 0x0000000f1b0f7207 */ /* 0x000fc60004000000 */
[----:B-1----:R-:W5:Y:S04]  /*42a0*/  LDL.LU R21, [R1+0x1d04] ;  /* 0x001d040001157983 */ /* 0x002f680000300800 */
[----:B------:R1:W-:Y:S01]  /*42b0*/  STL [R1+0x30], R20 ;  /* 0x0000301401007387 */ /* 0x0003e20000100800 */
[----:B---3--:R-:W-:-:S03]  /*42c0*/  SEL R12, R27, R12, !P0 ;  /* 0x0000000c1b0c7207 */ /* 0x008fc60004000000 */
[----:B-1----:R-:W3:Y:S04]  /*42d0*/  LDL.LU R20, [R1+0x1d00] ;  /* 0x001d000001147983 */ /* 0x002ee80000300800 */
[----:B------:R1:W-:Y:S01]  /*42e0*/  STL [R1+0x2c], R19 ;  /* 0x00002c1301007387 */ /* 0x0003e20000100800 */
[----:B------:R-:W-:-:S03]  /*42f0*/  SEL R11, R27, R11, !P0 ;  /* 0x0000000b1b0b7207 */ /* 0x000fc60004000000 */
[----:B-1----:R-:W3:Y:S04]  /*4300*/  LDL.LU R19, [R1+0x1cfc] ;  /* 0x001cfc0001137983 */ /* 0x002ee80000300800 */
[----:B------:R1:W-:Y:S01]  /*4310*/  STL [R1+0x24], R18 ;  /* 0x0000241201007387 */ /* 0x0003e20000100800 */
[----:B------:R-:W-:-:S03]  /*4320*/  SEL R10, R27, R10, !P0 ;  /* 0x0000000a1b0a7207 */ /* 0x000fc60004000000 */
[----:B-1----:R-:W3:Y:S04]  /*4330*/  LDL.LU R18, [R1+0x1cf8] ;  /* 0x001cf80001127983 */ /* 0x002ee80000300800 */
[----:B------:R1:W-:Y:S01]  /*4340*/  STL [R1+0xc], R17 ;  /* 0x00000c1101007387 */ /* 0x0003e20000100800 */
[----:B------:R-:W-:-:S03]  /*4350*/  SEL R8, R27, R8, !P0 ;  /* 0x000000081b087207 */ /* 0x000fc60004000000 */
[----:B-1----:R-:W3:Y:S04]  /*4360*/  LDL.LU R17, [R1+0x1cf4] ;  /* 0x001cf40001117983 */ /* 0x002ee80000300800 */
[----:B------:R1:W-:Y:S04]  /*4370*/  STL [R1+0x8], R16 ;  /* 0x0000081001007387 */ /* 0x0003e80000100800 */
[----:B-1----:R-:W3:Y:S04]  /*4380*/  LDL.LU R16, [R1+0x1cf0] ;  /* 0x001cf00001107983 */ /* 0x002ee80000300800 */
[----:B------:R1:W-:Y:S04]  /*4390*/  STL [R1+0x4], R15 ;  /* 0x0000040f01007387 */ /* 0x0003e80000100800 */
[----:B-1----:R-:W3:Y:S01]  /*43a0*/  LDL.LU R15, [R1+0x1cec] ;  /* 0x001cec00010f7983 */ /* 0x002ee20000300800 */
[----:B--2---:R-:W-:-:S02]  /*43b0*/  SEL R13, R27, R13, !P0 ;  /* 0x0000000d1b0d7207 */ /* 0x004fc40004000000 */
[----:B----4-:R-:W-:-:S05]  /*43c0*/  SEL R14, R27, R14, !P0 ;  /* 0x0000000e1b0e7207 */ /* 0x010fca0004000000 */
[----:B------:R-:W-:Y:S01]  /*43d0*/  STL [R1+0x1c84], R14 ;  /* 0x001c840e01007387 */ /* 0x000fe20000100800 */
[----:B-----5:R-:W-:-:S05]  /*43e0*/  SEL R2, R27, R2, !P0 ;  /* 0x000000021b027207 */ /* 0x020fca0004000000 */
[----:B------:R-:W-:Y:S04]  /*43f0*/  STL [R1], R2 ;  /* 0x0000000201007387 */ /* 0x000fe80000100800 */
[----:B------:R1:W-:Y:S04]  /*4400*/  STL [R1+0x1c88], R13 ;  /* 0x001c880d01007387 */ /* 0x0003e80000100800 */
[----:B------:R-:W-:Y:S04]  /*4410*/  STL [R1+0x1c8c], R12 ;  /* 0x001c8c0c01007387 */ /* 0x000fe80000100800 */
[----:B------:R-:W-:Y:S04]  /*4420*/  STL [R1+0x1c90], R11 ;  /* 0x001c900b01007387 */ /* 0x000fe80000100800 */
[----:B------:R-:W-:Y:S04]  /*4430*/  STL [R1+0x1c94], R10 ;  /* 0x001c940a01007387 */ /* 0x000fe80000100800 */
[----:B------:R-:W-:Y:S04]  /*4440*/  STL [R1+0x1c98], R8 ;  /* 0x001c980801007387 */ /* 0x000fe80000100800 */
[----:B-1----:R-:W2:Y:S04]  /*4450*/  LDL R13, [R1+0x1780] ;  /* 0x00178000010d7983 */ /* 0x002ea80000100800 */
[----:B------:R-:W4:Y:S04]  /*4460*/  LDL.LU R2, [R1+0xf8] ;  /* 0x0000f80001027983 */ /* 0x000f280000300800 */
[----:B------:R-:W5:Y:S01]  /*4470*/  LDL.LU R14, [R1+0xfc] ;  /* 0x0000fc00010e7983 */ /* 0x000f620000300800 */
[----:B------:R-:W-:-:S02]  /*4480*/  @!P6 IMAD.MOV R25, RZ, RZ, -R25 ;  /* 0x000000ffff19e224 */ /* 0x000fc400078e0a19 */
[----:B------:R-:W-:Y:S02]  /*4490*/  @!P2 IMAD.MOV R29, RZ, RZ, -R29 ;  /* 0x000000ffff1da224 */ /* 0x000fe400078e0a1d */
[----:B------:R-:W-:Y:S02]  /*44a0*/  @!P5 IMAD.MOV R0, RZ, RZ, -R0 ;  /* 0x000000ffff00d224 */ /* 0x000fe400078e0a00 */
[----:B------:R-:W-:Y:S01]  /*44b0*/  @!P3 IMAD.MOV R6, RZ, RZ, -R6 ;  /* 0x000000ffff06b224 */ /* 0x000fe200078e0a06 */
[C---:B------:R-:W-:Y:S01]  /*44c0*/  SEL R9, R27.reuse, R9, !P0 ;  /* 0x000000091b097207 */ /* 0x040fe20004000000 */
[----:B------:R-:W-:Y:S01]  /*44d0*/  @!P1 IMAD.MOV R7, RZ, RZ, -R7 ;  /* 0x000000ffff079224 */ /* 0x000fe200078e0a07 */
[C---:B------:R-:W-:Y:S02]  /*44e0*/  SEL R22, R27.reuse, R22, !P0 ;  /* 0x000000161b167207 */ /* 0x040fe40004000000 */
[C---:B------:R-:W-:Y:S02]  /*44f0*/  SEL R23, R27.reuse, R23, !P0 ;  /* 0x000000171b177207 */ /* 0x040fe40004000000 */
[----:B------:R-:W-:-:S02]  /*4500*/  SEL R24, R27, R24, !P0 ;  /* 0x000000181b187207 */ /* 0x000fc40004000000 */
[C---:B------:R-:W-:Y:S02]  /*4510*/  SEL R25, R27.reuse, R25, !P0 ;  /* 0x000000191b197207 */ /* 0x040fe40004000000 */
[C---:B------:R-:W-:Y:S02]  /*4520*/  SEL R26, R27.reuse, R26, !P0 ;  /* 0x0000001a1b1a7207 */ /* 0x040fe40004000000 */
[C---:B------:R-:W-:Y:S02]  /*4530*/  SEL R28, R27.reuse, R28, !P0 ;  /* 0x0000001c1b1c7207 */ /* 0x040fe40004000000 */
[C---:B------:R-:W-:Y:S02]  /*4540*/  SEL R21, R27.reuse, R21, !P0 ;  /* 0x000000151b157207 */ /* 0x040fe40004000000 */
[C---:B------:R-:W-:Y:S02]  /*4550*/  SEL R29, R27.reuse, R29, !P0 ;  /* 0x0000001d1b1d7207 */ /* 0x040fe40004000000 */
[----:B------:R-:W-:-:S02]  /*4560*/  SEL R0, R27, R0, !P0 ;  /* 0x000000001b007207 */ /* 0x000fc40004000000 */
[C---:B------:R-:W-:Y:S02]  /*4570*/  SEL R6, R27.reuse, R6, !P0 ;  /* 0x000000061b067207 */ /* 0x040fe40004000000 */
[C---:B---3--:R-:W-:Y:S01]  /*4580*/  SEL R20, R27.reuse, R20, !P0 ;  /* 0x000000141b147207 */ /* 0x048fe20004000000 */
[----:B------:R-:W-:Y:S01]  /*4590*/  STL [R1+0x1c9c], R9 ;  /* 0x001c9c0901007387 */ /* 0x000fe20000100800 */
[C---:B------:R-:W-:Y:S02]  /*45a0*/  SEL R19, R27.reuse, R19, !P0 ;  /* 0x000000131b137207 */ /* 0x040fe40004000000 */
[C---:B------:R-:W-:Y:S02]  /*45b0*/  SEL R18, R27.reuse, R18, !P0 ;  /* 0x000000121b127207 */ /* 0x040fe40004000000 */
[C---:B------:R-:W-:Y:S02]  /*45c0*/  SEL R17, R27.reuse, R17, !P0 ;  /* 0x000000111b117207 */ /* 0x040fe40004000000 */
[----:B------:R-:W-:-:S02]  /*45d0*/  SEL R16, R27, R16, !P0 ;  /* 0x000000101b107207 */ /* 0x000fc40004000000 */
[----:B------:R-:W-:-:S05]  /*45e0*/  SEL R15, R27, R15, !P0 ;  /* 0x0000000f1b0f7207 */ /* 0x000fca0004000000 */
[----:B------:R-:W-:Y:S04]  /*45f0*/  STL [R1+0x1ca0], R15 ;  /* 0x001ca00f01007387 */ /* 0x000fe80000100800 */
        /* <DEDUP_REMOVED lines=14> */
[----:B------:R1:W-:Y:S01]  /*46e0*/  STL [R1+0x1ce0], R6 ;  /* 0x001ce00601007387 */ /* 0x0003e20000100800 */
[----:B--2---:R-:W-:-:S02]  /*46f0*/  @!P4 LOP3.LUT R7, RZ, R13, RZ, 0x33, !PT ;  /* 0x0000000dff07c212 */ /* 0x004fc400078e33ff */
[----:B------:R-:W1:Y:S01]  /*4700*/  LDC R13, c[0x0][0x3a0] ;  /* 0x0000e800ff0d7b82 */ /* 0x000e620000000800 */
[----:B----4-:R-:W-:Y:S02]  /*4710*/  SEL R27, R27, R2, !P0 ;  /* 0x000000021b1b7207 */ /* 0x010fe40004000000 */
[----:B-----5:R-:W-:-:S05]  /*4720*/  ISETP.GE.U32.AND P0, PT, R14, 0x7fffffc0, PT ;  /* 0x7fffffc00e00780c */ /* 0x020fca0003f06070 */
[----:B------:R-:W2:Y:S08]  /*4730*/  LDC R2, c[0x0][0x3a0] ;  /* 0x0000e800ff027b82 */ /* 0x000eb00000000800 */
[----:B------:R-:W3:Y:S01]  /*4740*/  LDC R14, c[0x0][0x3a0] ;  /* 0x0000e800ff0e7b82 */ /* 0x000ee20000000800 */
[----:B------:R-:W-:Y:S01]  /*4750*/  STL [R1+0x1ce4], R27 ;  /* 0x001ce41b01007387 */ /* 0x000fe20000100800 */
[----:B-1----:R-:W-:-:S02]  /*4760*/  VIADD R6, R13, 0xfffffff7 ;  /* 0xfffffff70d067836 */ /* 0x002fc40000000000 */
[----:B--2---:R-:W-:Y:S02]  /*4770*/  VIADD R0, R2, 0xfffffff3 ;  /* 0xfffffff302007836 */ /* 0x004fe40000000000 */
[----:B------:R-:W-:Y:S02]  /*4780*/  IMAD R2, R7, R3, RZ ;  /* 0x0000000307027224 */ /* 0x000fe400078e02ff */
[----:B------:R-:W-:Y:S02]  /*4790*/  IMAD.SHL.U32 R7, R4, 0x4, RZ ;  /* 0x0000000404077824 */ /* 0x000fe400078e00ff */
[----:B---3--:R-:W-:Y:S01]  /*47a0*/  VIADD R3, R14, 0xffffffef ;  /* 0xffffffef0e037836 */ /* 0x008fe20000000000 */
[----:B------:R-:W-:Y:S01]  /*47b0*/  ISETP.GE.U32.AND P3, PT, R6, 0x7fffffb8, PT ;  /* 0x7fffffb80600780c */ /* 0x000fe20003f66070 */
[----:B------:R-:W-:Y:S01]  /*47c0*/  STL [R1+0x464], R2 ;  /* 0x0004640201007387 */ /* 0x000fe20000100800 */
[C---:B------:R-:W-:Y:S02]  /*47d0*/  IMAD.SHL.U32 R6, R4.reuse, 0x2, RZ ;  /* 0x0000000204067824 */ /* 0x040fe400078e00ff */
[----:B------:R-:W-:Y:S01]  /*47e0*/  ISETP.GE.U32.AND P2, PT, R3, 0x7fffffb0, PT ;  /* 0x7fffffb00300780c */ /* 0x000fe20003f46070 */
[C---:B------:R-:W-:Y:S01]  /*47f0*/  IMAD R3, R4.reuse, 0x3, RZ ;  /* 0x0000000304037824 */ /* 0x040fe200078e02ff */
[----:B------:R1:W-:Y:S04]  /*4800*/  STL [R1+0x10f8], R7 ;  /* 0x0010f80701007387 */ /* 0x0003e80000100800 */
[----:B------:R2:W-:Y:S01]  /*4810*/  STL [R1+0x12f8], R6 ;  /* 0x0012f80601007387 */ /* 0x0005e20000100800 */
[----:B-1----:R-:W-:-:S03]  /*4820*/  IMAD R7, R4, 0xc, RZ ;  /* 0x0000000c04077824 */ /* 0x002fc600078e02ff */
[----:B------:R1:W-:Y:S01]  /*4830*/  STL [R1+0x12f4], R3 ;  /* 0x0012f40301007387 */ /* 0x0003e20000100800 */
[----:B--2---:R-:W-:-:S03]  /*4840*/  IMAD R6, R4, 0x5, RZ ;  /* 0x0000000504067824 */ /* 0x004fc600078e02ff */
[----:B------:R2:W-:Y:S01]  /*4850*/  STL [R1+0x1240], R7 ;  /* 0x0012400701007387 */ /* 0x0005e20000100800 */
[----:B-1----:R-:W-:-:S03]  /*4860*/  IMAD R3, R4, 0x14, RZ ;  /* 0x0000001404037824 */ /* 0x002fc600078e02ff */
[----:B------:R1:W-:Y:S01]  /*4870*/  STL [R1+0x12f0], R6 ;  /* 0x0012f00601007387 */ /* 0x0003e20000100800 */
[----:B--2---:R-:W-:-:S03]  /*4880*/  IMAD R7, R4, 0x6, RZ ;  /* 0x0000000604077824 */ /* 0x004fc600078e02ff */
[----:B------:R2:W-:Y:S04]  /*4890*/  STL [R1+0x123c], R3 ;  /* 0x00123c0301007387 */ /* 0x0005e80000100800 */
[----:B------:R3:W-:Y:S01]  /*48a0*/  STL [R1+0x12ec], R7 ;  /* 0x0012ec0701007387 */ /* 0x0007e20000100800 */
[C---:B-1----:R-:W-:Y:S02]  /*48b0*/  IMAD R6, R4.reuse, 0x18, RZ ;  /* 0x0000001804067824 */ /* 0x042fe400078e02ff */
[----:B--2---:R-:W-:-:S03]  /*48c0*/  IMAD R3, R4, 0x7, RZ ;  /* 0x0000000704037824 */ /* 0x004fc600078e02ff */
[----:B------:R1:W-:Y:S01]  /*48d0*/  STL [R1+0x1238], R6 ;  /* 0x0012380601007387 */ /* 0x0003e20000100800 */
[----:B---3--:R-:W-:-:S03]  /*48e0*/  IMAD R7, R4, 0x1c, RZ ;  /* 0x0000001c04077824 */ /* 0x008fc600078e02ff */
[----:B------:R2:W-:Y:S04]  /*48f0*/  STL [R1+0x12e8], R3 ;  /* 0x0012e80301007387 */ /* 0x0005e80000100800 */
[----:B------:R3:W-:Y:S01]  /*4900*/  STL [R1+0x1234], R7 ;  /* 0x0012340701007387 */ /* 0x0007e20000100800 */
[C---:B-1----:R-:W-:Y:S02]  /*4910*/  IMAD.SHL.U32 R6, R4.reuse, 0x8, RZ ;  /* 0x0000000804067824 */ /* 0x042fe400078e00ff */
[----:B--2---:R-:W-:-:S03]  /*4920*/  IMAD R3, R4, 0x9, RZ ;  /* 0x0000000904037824 */ /* 0x004fc600078e02ff */
[----:B------:R1:W-:Y:S01]  /*4930*/  STL [R1+0x12e4], R6 ;  /* 0x0012e40601007387 */ /* 0x0003e20000100800 */
[----:B---3--:R-:W-:-:S03]  /*4940*/  IMAD R7, R4, 0x24, RZ ;  /* 0x0000002404077824 */ /* 0x008fc600078e02ff */
        /* <DEDUP_REMOVED lines=23> */
[----:B---3--:R-:W-:-:S03]  /*4ac0*/  IMAD.SHL.U32 R7, R4, 0x10, RZ ;  /* 0x0000001004077824 */ /* 0x008fc600078e00ff */
        /* <DEDUP_REMOVED lines=21> */
[C---:B--2---:R-:W-:Y:S01]  /*4c20*/  IMAD R3, R4.reuse, 0x1e, RZ ;  /* 0x0000001e04037824 */ /* 0x044fe200078e02ff */
[----:B------:R-:W1:Y:S01]  /*4c30*/  S2R R14, SR_TID.X ;  /* 0x00000000000e7919 */ /* 0x000e620000002100 */
[C---:B---3--:R-:W-:Y:S01]  /*4c40*/  IMAD R7, R4.reuse, 0x1f, RZ ;  /* 0x0000001f04077824 */ /* 0x048fe200078e02ff */
[----:B------:R2:W-:Y:S04]  /*4c50*/  STL [R1+0x12a0], R6 ;  /* 0x0012a00601007387 */ /* 0x0005e80000100800 */
[----:B------:R3:W-:Y:S04]  /*4c60*/  STL [R1+0x129c], R3 ;  /* 0x00129c0301007387 */ /* 0x0007e80000100800 */
[----:B------:R4:W-:Y:S01]  /*4c70*/  STL [R1+0x1298], R7 ;  /* 0x0012980701007387 */ /* 0x0009e20000100800 */
[----:B--2---:R-:W-:-:S02]  /*4c80*/  IMAD.SHL.U32 R6, R4, 0x20, RZ ;  /* 0x0000002004067824 */ /* 0x004fc400078e00ff */
[----:B---3--:R-:W-:-:S03]  /*4c90*/  IMAD R3, R4, 0x21, RZ ;  /* 0x0000002104037824 */ /* 0x008fc600078e02ff */
[----:B------:R2:W-:Y:S01]  /*4ca0*/  STL [R1+0x1294], R6 ;  /* 0x0012940601007387 */ /* 0x0005e20000100800 */
[----:B----4-:R-:W-:-:S03]  /*4cb0*/  IMAD R7, R4, 0x22, RZ ;  /* 0x0000002204077824 */ /* 0x010fc600078e02ff */
[----:B------:R3:W-:Y:S04]  /*4cc0*/  STL [R1+0x1290], R3 ;  /* 0x0012900301007387 */ /* 0x0007e80000100800 */
[----:B------:R4:W-:Y:S01]  /*4cd0*/  STL [R1+0x128c], R7 ;  /* 0x00128c0701007387 */ /* 0x0009e20000100800 */
[C---:B--2---:R-:W-:Y:S02]  /*4ce0*/  IMAD R6, R4.reuse, 0x23, RZ ;  /* 0x0000002304067824 */ /* 0x044fe400078e02ff */
        /* <DEDUP_REMOVED lines=20> */
[----:B----4-:R-:W-:Y:S01]  /*4e30*/  IMAD R7, R4, 0x32, RZ ;  /* 0x0000003204077824 */ /* 0x010fe200078e02ff */
[----:B------:R-:W-:Y:S02]  /*4e40*/  ISETP.GE.U32.AND P1, PT, R0, 0x7fffffb4, PT ;  /* 0x7fffffb40000780c */ /* 0x000fe40003f26070 */
[----:B------:R3:W-:Y:S01]  /*4e50*/  STL [R1+0x1260], R3 ;  /* 0x0012600301007387 */ /* 0x0007e20000100800 */
[----:B-1----:R-:W-:-:S03]  /*4e60*/  LOP3.LUT R0, R14, 0x3f, RZ, 0xc0, !PT ;  /* 0x0000003f0e007812 */ /* 0x002fc600078ec0ff */
[----:B------:R-:W-:Y:S01]  /*4e70*/  STL [R1+0x125c], R7 ;  /* 0x00125c0701007387 */ /* 0x000fe20000100800 */
[----:B--2---:R-:W-:-:S03]  /*4e80*/  IMAD R6, R4, 0x33, RZ ;  /* 0x0000003304067824 */ /* 0x004fc600078e02ff */
[----:B------:R-:W2:Y:S01]  /*4e90*/  LDL.LU R14, [R1+0xd8] ;  /* 0x0000d800010e7983 */ /* 0x000ea20000300800 */
[----:B---3--:R-:W-:-:S03]  /*4ea0*/  IMAD R3, R4, 0x35, RZ ;  /* 0x0000003504037824 */ /* 0x008fc600078e02ff */
[----:B------:R-:W-:Y:S04]  /*4eb0*/  STL [R1+0x1258], R6 ;  /* 0x0012580601007387 */ /* 0x000fe80000100800 */
[----:B------:R-:W3:Y:S04]  /*4ec0*/  LDL.LU R18, [R1+0xd4] ;  /* 0x0000d40001127983 */ /* 0x000ee80000300800 */
[----:B------:R1:W-:Y:S04]  /*4ed0*/  STL [R1+0x1254], R3 ;  /* 0x0012540301007387 */ /* 0x0003e80000100800 */
[----:B------:R-:W4:Y:S04]  /*4ee0*/  LDL.LU R17, [R1+0xc8] ;  /* 0x0000c80001117983 */ /* 0x000f280000300800 */
[----:B------:R-:W5:Y:S04]  /*4ef0*/  LDL.LU R16, [R1+0xc4] ;  /* 0x0000c40001107983 */ /* 0x000f680000300800 */
[----:B------:R-:W5:Y:S04]  /*4f00*/  LDL.LU R15, [R1+0xc0] ;  /* 0x0000c000010f7983 */ /* 0x000f680000300800 */
[----:B------:R-:W5:Y:S04]  /*4f10*/  LDL.LU R9, [R1+0xb4] ;  /* 0x0000b40001097983 */ /* 0x000f680000300800 */
[----:B------:R-:W5:Y:S04]  /*4f20*/  LDL.LU R8, [R1+0xb0] ;  /* 0x0000b00001087983 */ /* 0x000f680000300800 */
[----:B------:R-:W5:Y:S04]  /*4f30*/  LDL.LU R10, [R1+0xa0] ;  /* 0x0000a000010a7983 */ /* 0x000f680000300800 */
[----:B------:R-:W5:Y:S01]  /*4f40*/  LDL.LU R11, [R1+0x98] ;  /* 0x00009800010b7983 */ /* 0x000f620000300800 */
[----:B-1----:R-:W-:-:S02]  /*4f50*/  IMAD R3, R4, 0x36, RZ ;  /* 0x0000003604037824 */ /* 0x002fc400078e02ff */
[----:B------:R-:W-:Y:S01]  /*4f60*/  IMAD R0, R0, R5, RZ ;  /* 0x0000000500007224 */ /* 0x000fe200078e02ff */
[----:B------:R-:W-:Y:S04]  /*4f70*/  STL [R1+0x1c3c], R5 ;  /* 0x001c3c0501007387 */ /* 0x000fe80000100800 */
[----:B------:R1:W-:Y:S04]  /*4f80*/  STL [R1+0x1250], R3 ;  /* 0x0012500301007387 */ /* 0x0003e80000100800 */
[----:B------:R-:W-:Y:S01]  /*4f90*/  STL [R1+0x4b0], R0 ;  /* 0x0004b00001007387 */ /* 0x000fe20000100800 */
[----:B-1----:R-:W-:-:S02]  /*4fa0*/  IMAD R3, R4, 0x37, RZ ;  /* 0x0000003704037824 */ /* 0x002fc400078e02ff */
[----:B------:R-:W-:-:S03]  /*4fb0*/  IMAD R6, R4, 0x39, RZ ;  /* 0x0000003904067824 */ /* 0x000fc600078e02ff */
[----:B------:R1:W-:Y:S01]  /*4fc0*/  STL [R1+0x124c], R3 ;  /* 0x00124c0301007387 */ /* 0x0003e20000100800 */
[----:B------:R-:W-:Y:S02]  /*4fd0*/  IMAD R5, R4, 0x3a, RZ ;  /* 0x0000003a04057824 */ /* 0x000fe400078e02ff */
[C---:B-1----:R-:W-:Y:S01]  /*4fe0*/  IMAD.SHL.U32 R3, R0.reuse, 0x4, RZ ;  /* 0x0000000400037824 */ /* 0x042fe200078e00ff */
[----:B------:R-:W-:Y:S04]  /*4ff0*/  STL [R1+0x1248], R6 ;  /* 0x0012480601007387 */ /* 0x000fe80000100800 */
[----:B------:R-:W-:Y:S01]  /*5000*/  IADD3 R7, P4, PT, R3, UR10, RZ ;  /* 0x0000000a03077c10 */ /* 0x000fe2000ff9e0ff */
[----:B------:R1:W-:Y:S04]  /*5010*/  STL [R1+0x8d0], R3 ;  /* 0x0008d00301007387 */ /* 0x0003e80000100800 */
[----:B------:R-:W-:Y:S04]  /*5020*/  STL [R1+0x1244], R5 ;  /* 0x0012440501007387 */ /* 0x000fe80000100800 */
[----:B------:R-:W-:Y:S01]  /*5030*/  STL [R1+0x1ce8], R7 ;  /* 0x001ce80701007387 */ /* 0x000fe20000100800 */
[----:B-1----:R-:W-:-:S03]  /*5040*/  LEA.HI.X.SX32 R3, R0, UR11, 0x2, P4 ;  /* 0x0000000b00037c11 */ /* 0x002fc6000a0f16ff */
[----:B------:R3:W-:Y:S04]  /*5050*/  STL [R1+0x1c40], R4 ;  /* 0x001c400401007387 */ /* 0x0007e80000100800 */
[----:B------:R-:W5:Y:S04]  /*5060*/  LDL.LU R12, [R1+0x94] ;  /* 0x00009400010c7983 */ /* 0x000f680000300800 */
[----:B------:R-:W5:Y:S01]  /*5070*/  LDL.LU R13, [R1+0x90] ;  /* 0x00009000010d7983 */ /* 0x000f620000300800 */
[----:B--2---:R-:W-:-:S03]  /*5080*/  IMAD R0, R14, UR4, RZ ;  /* 0x000000040e007c24 */ /* 0x004fc6000f8e02ff */
[----:B------:R-:W2:Y:S04]  /*5090*/  LDL.LU R14, [R1+0x8c] ;  /* 0x00008c00010e7983 */ /* 0x000ea80000300800 */
[----:B------:R4:W-:Y:S01]  /*50a0*/  STL [R1+0x4ac], R0 ;  /* 0x0004ac0001007387 */ /* 0x0009e20000100800 */
[----:B---3--:R-:W-:-:S05]  /*50b0*/  IMAD R4, R18, UR4, RZ ;  /* 0x0000000412047c24 */ /* 0x008fca000f8e02ff */
[----:B------:R1:W-:Y:S01]  /*50c0*/  STL [R1+0x4a8], R4 ;  /* 0x0004a80401007387 */ /* 0x0003e20000100800 */
[----:B----4-:R-:W-:Y:S02]  /*50d0*/  IMAD R0, R17, UR4, RZ ;  /* 0x0000000411007c24 */ /* 0x010fe4000f8e02ff */
[----:B-----5:R-:W-:-:S03]  /*50e0*/  IMAD R5, R16, UR4, RZ ;  /* 0x0000000410057c24 */ /* 0x020fc6000f8e02ff */
[----:B------:R3:W-:Y:S01]  /*50f0*/  STL [R1+0x4a4], R0 ;  /* 0x0004a40001007387 */ /* 0x0007e20000100800 */
[----:B-1----:R-:W-:-:S03]  /*5100*/  IMAD R4, R15, UR4, RZ ;  /* 0x000000040f047c24 */ /* 0x002fc6000f8e02ff */
[----:B------:R1:W-:Y:S01]  /*5110*/  STL [R1+0x4a0], R5 ;  /* 0x0004a00501007387 */ /* 0x0003e20000100800 */
[----:B---3--:R-:W-:-:S03]  /*5120*/  IMAD R0, R9, UR4, RZ ;  /* 0x0000000409007c24 */ /* 0x008fc6000f8e02ff */
[----:B------:R3:W-:Y:S01]  /*5130*/  STL [R1+0x49c], R4 ;  /* 0x00049c0401007387 */ /* 0x0007e20000100800 */
[----:B-1----:R-:W-:-:S03]  /*5140*/  IMAD R5, R8, UR4, RZ ;  /* 0x0000000408057c24 */ /* 0x002fc6000f8e02ff */
[----:B------:R1:W-:Y:S01]  /*5150*/  STL [R1+0x498], R0 ;  /* 0x0004980001007387 */ /* 0x0003e20000100800 */
[----:B---3--:R-:W-:-:S03]  /*5160*/  IMAD R4, R10, UR4, RZ ;  /* 0x000000040a047c24 */ /* 0x008fc6000f8e02ff */
[----:B------:R-:W-:Y:S01]  /*5170*/  STL [R1+0x494], R5 ;  /* 0x0004940501007387 */ /* 0x000fe20000100800 */
[----:B-1----:R-:W-:-:S03]  /*5180*/  IMAD R0, R11, UR4, RZ ;  /* 0x000000040b007c24 */ /* 0x002fc6000f8e02ff */
[----:B------:R-:W3:Y:S04]  /*5190*/  LDL.LU R7, [R1+0x88] ;  /* 0x0000880001077983 */ /* 0x000ee80000300800 */
[----:B------:R-:W-:Y:S04]  /*51a0*/  STL [R1+0x490], R4 ;  /* 0x0004900401007387 */ /* 0x000fe80000100800 */
[----:B------:R-:W4:Y:S04]  /*51b0*/  LDL.LU R27, [R1+0x84] ;  /* 0x00008400011b7983 */ /* 0x000f280000300800 */
[----:B------:R1:W-:Y:S04]  /*51c0*/  STL [R1+0x48c], R0 ;  /* 0x00048c0001007387 */ /* 0x0003e80000100800 */
[----:B------:R-:W5:Y:S04]  /*51d0*/  LDL.LU R6, [R1+0x80] ;  /* 0x0000800001067983 */ /* 0x000f680000300800 */
[----:B-1----:R-:W5:Y:S04]  /*51e0*/  LDL.LU R0, [R1+0x7c] ;  /* 0x00007c0001007983 */ /* 0x002f680000300800 */
[----:B------:R-:W5:Y:S04]  /*51f0*/  LDL.LU R29, [R1+0x78] ;  /* 0x00007800011d7983 */ /* 0x000f680000300800 */
[----:B------:R-:W5:Y:S04]  /*5200*/  LDL.LU R28, [R1+0x74] ;  /* 0x00007400011c7983 */ /* 0x000f680000300800 */
[----:B------:R-:W5:Y:S04]  /*5210*/  LDL.LU R26, [R1+0x70] ;  /* 0x00007000011a7983 */ /* 0x000f680000300800 */
[----:B------:R-:W5:Y:S04]  /*5220*/  LDL.LU R25, [R1+0x6c] ;  /* 0x00006c0001197983 */ /* 0x000f680000300800 */
[----:B------:R-:W5:Y:S04]  /*5230*/  LDL.LU R24, [R1+0x64] ;  /* 0x0000640001187983 */ /* 0x000f680000300800 */
[----:B------:R-:W5:Y:S04]  /*5240*/  LDL.LU R23, [R1+0x60] ;  /* 0x0000600001177983 */ /* 0x000f680000300800 */
[----:B------:R-:W5:Y:S04]  /*5250*/  LDL.LU R22, [R1+0x5c] ;  /* 0x00005c0001167983 */ /* 0x000f680000300800 */
[----:B------:R-:W5:Y:S01]  /*5260*/  LDL.LU R21, [R1+0x58] ;  /* 0x0000580001157983 */ /* 0x000f620000300800 */
[----:B------:R-:W-:-:S03]  /*5270*/  IMAD.MOV.U32 R5, RZ, RZ, R2 ;  /* 0x000000ffff057224 */ /* 0x000fc600078e0002 */
[----:B------:R-:W5:Y:S04]  /*5280*/  LDL.LU R20, [R1+0x54] ;  /* 0x0000540001147983 */ /* 0x000f680000300800 */
[----:B------:R-:W5:Y:S04]  /*5290*/  LDL.LU R19, [R1+0x50] ;  /* 0x0000500001137983 */ /* 0x000f680000300800 */
[----:B------:R-:W5:Y:S01]  /*52a0*/  LDL.LU R2, [R1+0x4c] ;  /* 0x00004c0001027983 */ /* 0x000f620000300800 */
[----:B------:R-:W-:Y:S02]  /*52b0*/  IMAD R8, R12, UR4, RZ ;  /* 0x000000040c087c24 */ /* 0x000fe4000f8e02ff */
[----:B------:R-:W-:Y:S01]  /*52c0*/  IMAD R9, R13, UR4, RZ ;  /* 0x000000040d097c24 */ /* 0x000fe2000f8e02ff */
[----:B------:R-:W5:Y:S04]  /*52d0*/  LDL.LU R4, [R1+0x48] ;  /* 0x0000480001047983 */ /* 0x000f680000300800 */
[----:B------:R-:W5:Y:S04]  /*52e0*/  LDL.LU R18, [R1+0x40] ;  /* 0x0000400001127983 */ /* 0x000f680000300800 */
[----:B------:R-:W5:Y:S04]  /*52f0*/  LDL.LU R17, [R1+0x3c] ;  /* 0x00003c0001117983 */ /* 0x000f680000300800 */
[----:B------:R-:W-:Y:S04]  /*5300*/  STL [R1+0x488], R8 ;  /* 0x0004880801007387 */ /* 0x000fe80000100800 */
[----:B------:R-:W5:Y:S04]  /*5310*/  LDL.LU R16, [R1+0x38] ;  /* 0x0000380001107983 */ /* 0x000f680000300800 */
[----:B------:R1:W-:Y:S04]  /*5320*/  STL [R1+0x484], R9 ;  /* 0x0004840901007387 */ /* 0x0003e80000100800 */
[----:B------:R-:W5:Y:S04]  /*5330*/  LDL.LU R15, [R1+0x34] ;  /* 0x00003400010f7983 */ /* 0x000f680000300800 */
[----:B-1----:R-:W5:Y:S01]  /*5340*/  LDL.LU R9, [R1+0x30] ;  /* 0x0000300001097983 */ /* 0x002f620000300800 */
[----:B--2---:R-:W-:-:S05]  /*5350*/  IMAD R8, R14, UR4, RZ ;  /* 0x000000040e087c24 */ /* 0x004fca000f8e02ff */
[----:B------:R1:W-:Y:S04]  /*5360*/  STL [R1+0x480], R8 ;  /* 0x0004800801007387 */ /* 0x0003e80000100800 */
[----:B-1----:R-:W2:Y:S04]  /*5370*/  LDL.LU R8, [R1+0x2c] ;  /* 0x00002c0001087983 */ /* 0x002ea80000300800 */
[----:B------:R-:W2:Y:S04]  /*5380*/  LDL.LU R10, [R1+0x24] ;  /* 0x00002400010a7983 */ /* 0x000ea80000300800 */
[----:B------:R-:W2:Y:S04]  /*5390*/  LDL.LU R11, [R1+0xc] ;  /* 0x00000c00010b7983 */ /* 0x000ea80000300800 */
[----:B------:R-:W2:Y:S04]  /*53a0*/  LDL.LU R12, [R1+0x8] ;  /* 0x00000800010c7983 */ /* 0x000ea80000300800 */
[----:B------:R-:W2:Y:S04]  /*53b0*/  LDL.LU R13, [R1+0x4] ;  /* 0x00000400010d7983 */ /* 0x000ea80000300800 */
[----:B------:R-:W2:Y:S01]  /*53c0*/  LDL.LU R14, [R1] ;  /* 0x00000000010e7983 */ /* 0x000ea20000300800 */
[----:B---3--:R-:W-:-:S05]  /*53d0*/  IMAD R7, R7, UR4, RZ ;  /* 0x0000000407077c24 */ /* 0x008fca000f8e02ff */
[----:B------:R1:W-:Y:S01]  /*53e0*/  STL [R1+0x47c], R7 ;  /* 0x00047c0701007387 */ /* 0x0003e20000100800 */
[----:B----4-:R-:W-:-:S03]  /*53f0*/  IMAD R27, R27, UR4, RZ ;  /* 0x000000041b1b7c24 */ /* 0x010fc6000f8e02ff */
[----:B-1----:R-:W3:Y:S01]  /*5400*/  LDL.LU R7, [R1+0x1ce8] ;  /* 0x001ce80001077983 */ /* 0x002ee20000300800 */
[----:B-----5:R-:W-:-:S03]  /*5410*/  IMAD R6, R6, UR4, RZ ;  /* 0x0000000406067c24 */ /* 0x020fc6000f8e02ff */
[----:B------:R1:W-:Y:S01]  /*5420*/  STL [R1+0x478], R27 ;  /* 0x0004781b01007387 */ /* 0x0003e20000100800 */
[----:B------:R-:W-:Y:S02]  /*5430*/  IMAD R0, R0, UR4, RZ ;  /* 0x0000000400007c24 */ /* 0x000fe4000f8e02ff */
[----:B------:R-:W-:Y:S01]  /*5440*/  IMAD R29, R29, UR4, RZ ;  /* 0x000000041d1d7c24 */ /* 0x000fe2000f8e02ff */
[----:B-1----:R-:W4:Y:S01]  /*5450*/  LDL.LU R27, [R1+0x1ce4] ;  /* 0x001ce400011b7983 */ /* 0x002f220000300800 */
[----:B------:R-:W-:-:S03]  /*5460*/  IMAD R28, R28, UR4, RZ ;  /* 0x000000041c1c7c24 */ /* 0x000fc6000f8e02ff */
[----:B------:R1:W-:Y:S01]  /*5470*/  STL [R1+0x474], R6 ;  /* 0x0004740601007387 */ /* 0x0003e20000100800 */
[----:B------:R-:W-:Y:S02]  /*5480*/  IMAD R26, R26, UR4, RZ ;  /* 0x000000041a1a7c24 */ /* 0x000fe4000f8e02ff */
[----:B------:R-:W-:Y:S01]  /*5490*/  IMAD R25, R25, UR4, RZ ;  /* 0x0000000419197c24 */ /* 0x000fe2000f8e02ff */
[----:B-1----:R-:W5:Y:S04]  /*54a0*/  LDL.LU R6, [R1+0x1ce0] ;  /* 0x001ce00001067983 */ /* 0x002f680000300800 */
[----:B------:R1:W-:Y:S01]  /*54b0*/  STL [R1+0x470], R0 ;  /* 0x0004700001007387 */ /* 0x0003e20000100800 */
[----:B------:R-:W-:Y:S02]  /*54c0*/  IMAD R24, R24, UR4, RZ ;  /* 0x0000000418187c24 */ /* 0x000fe4000f8e02ff */
[----:B------:R-:W-:Y:S01]  /*54d0*/  IMAD R23, R23, UR4, RZ ;  /* 0x0000000417177c24 */ /* 0x000fe2000f8e02ff */
[----:B-1----:R-:W3:Y:S04]  /*54e0*/  LDL.LU R0, [R1+0x1cdc] ;  /* 0x001cdc0001007983 */ /* 0x002ee80000300800 */
[----:B------:R1:W-:Y:S01]  /*54f0*/  STL [R1+0x46c], R29 ;  /* 0x00046c1d01007387 */ /* 0x0003e20000100800 */
[----:B------:R-:W-:-:S03]  /*5500*/  IMAD R22, R22, UR4, RZ ;  /* 0x0000000416167c24 */ /* 0x000fc6000f8e02ff */
        /* <DEDUP_REMOVED lines=13> */
[----:B------:R1:W-:Y:S04]  /*55e0*/  STL [R1+0x454], R23 ;  /* 0x0004541701007387 */ /* 0x0003e80000100800 */
        /* <DEDUP_REMOVED lines=10> */
[----:B-1----:R-:W3:Y:S01]  /*5690*/  LDL.LU R2, [R1+0x1cb0] ;  /* 0x001cb00001027983 */ /* 0x002ee20000300800 */
[----:B------:R-:W-:-:S02]  /*56a0*/  IMAD R18, R18, UR4, RZ ;  /* 0x0000000412127c24 */ /* 0x000fc4000f8e02ff */
[----:B------:R-:W-:Y:S02]  /*56b0*/  IMAD R17, R17, UR4, RZ ;  /* 0x0000000411117c24 */ /* 0x000fe4000f8e02ff */
[----:B------:R-:W-:Y:S01]  /*56c0*/  IMAD R4, R4, UR4, RZ ;  /* 0x0000000404047c24 */ /* 0x000fe2000f8e02ff */
[----:B------:R1:W-:Y:S01]  /*56d0*/  STL [R1+0x434], R18 ;  /* 0x0004341201007387 */ /* 0x0003e20000100800 */
[----:B------:R-:W-:Y:S02]  /*56e0*/  IMAD R16, R16, UR4, RZ ;  /* 0x0000000410107c24 */ /* 0x000fe4000f8e02ff */
[----:B------:R-:W-:Y:S02]  /*56f0*/  IMAD R15, R15, UR4, RZ ;  /* 0x000000040f0f7c24 */ /* 0x000fe4000f8e02ff */
[----:B------:R-:W-:Y:S01]  /*5700*/  IMAD R9, R9, UR4, RZ ;  /* 0x0000000409097c24 */ /* 0x000fe2000f8e02ff */
[----:B-1----:R-:W4:Y:S04]  /*5710*/  LDL.LU R18, [R1+0x1cac] ;  /* 0x001cac0001127983 */ /* 0x002f280000300800 */
[----:B------:R1:W-:Y:S04]  /*5720*/  STL [R1+0x430], R17 ;  /* 0x0004301101007387 */ /* 0x0003e80000100800 */
[----:B-1----:R-:W4:Y:S04]  /*5730*/  LDL.LU R17, [R1+0x1ca8] ;  /* 0x001ca80001117983 */ /* 0x002f280000300800 */
[----:B------:R-:W-:Y:S04]  /*5740*/  STL [R1+0x43c], R4 ;  /* 0x00043c0401007387 */ /* 0x000fe80000100800 */
[----:B------:R1:W-:Y:S04]  /*5750*/  STL [R1+0x42c], R16 ;  /* 0x00042c1001007387 */ /* 0x0003e80000100800 */
[----:B-1----:R-:W4:Y:S01]  /*5760*/  LDL.LU R16, [R1+0x1ca4] ;  /* 0x001ca40001107983 */ /* 0x002f220000300800 */
[----:B--2---:R-:W-:-:S02]  /*5770*/  IMAD R8, R8, UR4, RZ ;  /* 0x0000000408087c24 */ /* 0x004fc4000f8e02ff */
[----:B------:R-:W-:Y:S02]  /*5780*/  IMAD R10, R10, UR4, RZ ;  /* 0x000000040a0a7c24 */ /* 0x000fe4000f8e02ff */
[----:B------:R-:W-:Y:S02]  /*5790*/  IMAD R11, R11, UR4, RZ ;  /* 0x000000040b0b7c24 */ /* 0x000fe4000f8e02ff */
[----:B------:R-:W-:Y:S02]  /*57a0*/  IMAD R12, R12, UR4, RZ ;  /* 0x000000040c0c7c24 */ /* 0x000fe4000f8e02ff */
[----:B------:R-:W-:Y:S02]  /*57b0*/  IMAD R13, R13, UR4, RZ ;  /* 0x000000040d0d7c24 */ /* 0x000fe4000f8e02ff */
[----:B------:R-:W-:Y:S02]  /*57c0*/  IMAD R14, R14, UR4, RZ ;  /* 0x000000040e0e7c24 */ /* 0x000fe4000f8e02ff */
[----:B---3--:R-:W-:-:S05]  /*57d0*/  IMAD R2, R2, UR4, RZ ;  /* 0x0000000402027c24 */ /* 0x008fca000f8e02ff */
[----:B------:R-:W-:Y:S04]  /*57e0*/  STL [R1+0x438], R2 ;  /* 0x0004380201007387 */ /* 0x000fe80000100800 */
[----:B------:R1:W-:Y:S04]  /*57f0*/  STL [R1+0x428], R15 ;  /* 0x0004280f01007387 */ /* 0x0003e80000100800 */
[----:B-1----:R-:W2:Y:S04]  /*5800*/  LDL.LU R15, [R1+0x1ca0] ;  /* 0x001ca000010f7983 */ /* 0x002ea80000300800 */
[----:B------:R1:W-:Y:S04]  /*5810*/  STL [R1+0x424], R9 ;  /* 0x0004240901007387 */ /* 0x0003e80000100800 */
[----:B-1----:R-:W3:Y:S04]  /*5820*/  LDL.LU R9, [R1+0x1c9c] ;  /* 0x001c9c0001097983 */ /* 0x002ee80000300800 */
[----:B------:R1:W-:Y:S04]  /*5830*/  STL [R1+0x420], R8 ;  /* 0x0004200801007387 */ /* 0x0003e80000100800 */
[----:B-1----:R-:W2:Y:S04]  /*5840*/  LDL.LU R8, [R1+0x1c98] ;  /* 0x001c980001087983 */ /* 0x002ea80000300800 */
[----:B------:R1:W-:Y:S04]  /*5850*/  STL [R1+0x41c], R10 ;  /* 0x00041c0a01007387 */ /* 0x0003e80000100800 */
[----:B-1----:R-:W2:Y:S04]  /*5860*/  LDL.LU R10, [R1+0x1c94] ;  /* 0x001c9400010a7983 */ /* 0x002ea80000300800 */
[----:B------:R1:W-:Y:S04]  /*5870*/  STL [R1+0x418], R11 ;  /* 0x0004180b01007387 */ /* 0x0003e80000100800 */
[----:B-1----:R-:W3:Y:S04]  /*5880*/  LDL.LU R11, [R1+0x1c90] ;  /* 0x001c9000010b7983 */ /* 0x002ee80000300800 */
[----:B------:R1:W-:Y:S04]  /*5890*/  STL [R1+0x414], R12 ;  /* 0x0004140c01007387 */ /* 0x0003e80000100800 */
[----:B-1----:R-:W4:Y:S04]  /*58a0*/  LDL.LU R12, [R1+0x1c8c] ;  /* 0x001c8c00010c7983 */ /* 0x002f280000300800 */
[----:B------:R1:W-:Y:S04]  /*58b0*/  STL [R1+0x410], R13 ;  /* 0x0004100d01007387 */ /* 0x0003e80000100800 */
[----:B-1----:R-:W5:Y:S04]  /*58c0*/  LDL.LU R13, [R1+0x1c88] ;  /* 0x001c8800010d7983 */ /* 0x002f680000300800 */
[----:B------:R1:W-:Y:S04]  /*58d0*/  STL [R1+0x40c], R14 ;  /* 0x00040c0e01007387 */ /* 0x0003e80000100800 */
[----:B-1----:R-:W5:Y:S01]  /*58e0*/  LDL.LU R14, [R1+0x1c84] ;  /* 0x001c8400010e7983 */ /* 0x002f620000300800 */
[----:B--2---:R-:W-:-:S02]  /*58f0*/  IMAD R10, R10, UR4, RZ ;  /* 0x000000040a0a7c24 */ /* 0x004fc4000f8e02ff */
[----:B---3--:R-:W-:Y:S02]  /*5900*/  IMAD R11, R11, UR4, RZ ;  /* 0x000000040b0b7c24 */ /* 0x008fe4000f8e02ff */
[----:B----4-:R-:W-:Y:S02]  /*5910*/  IMAD R12, R12, UR4, RZ ;  /* 0x000000040c0c7c24 */ /* 0x010fe4000f8e02ff */
[----:B-----5:R-:W-:Y:S02]  /*5920*/  IMAD R13, R13, UR4, RZ ;  /* 0x000000040d0d7c24 */ /* 0x020fe4000f8e02ff */
[----:B------:R-:W-:-:S05]  /*5930*/  IMAD R14, R14, UR4, RZ ;  /* 0x000000040e0e7c24 */ /* 0x000fca000f8e02ff */
[----:B------:R1:W-:Y:S04]  /*5940*/  STL [R1+0x408], R14 ;  /* 0x0004080e01007387 */ /* 0x0003e80000100800 */
[----:B------:R2:W-:Y:S04]  /*5950*/  STL [R1+0x400], R13 ;  /* 0x0004000d01007387 */ /* 0x0005e80000100800 */
[----:B------:R3:W-:Y:S01]  /*5960*/  STL [R1+0x3fc], R12 ;  /* 0x0003fc0c01007387 */ /* 0x0007e20000100800 */
[----:B-1----:R-:W-:-:S03]  /*5970*/  IMAD.MOV.U32 R14, RZ, RZ, R5 ;  /* 0x000000ffff0e7224 */ /* 0x002fc600078e0005 */
[----:B------:R-:W-:Y:S01]  /*5980*/  STL [R1+0x3f8], R11 ;  /* 0x0003f80b01007387 */ /* 0x000fe20000100800 */
[----:B------:R-:W-:-:S03]  /*5990*/  IMAD R5, R9, UR4, RZ ;  /* 0x0000000409057c24 */ /* 0x000fc6000f8e02ff */
[----:B------:R1:W-:Y:S04]  /*59a0*/  STL [R1+0x3f4], R10 ;  /* 0x0003f40a01007387 */ /* 0x0003e80000100800 */
[----:B------:R-:W4:Y:S01]  /*59b0*/  LDL R9, [R1+0x4ac] ;  /* 0x0004ac0001097983 */ /* 0x000f220000100800 */
[----:B--2---:R-:W-:Y:S02]  /*59c0*/  IMAD.MOV.U32 R13, RZ, RZ, R4 ;  /* 0x000000ffff0d7224 */ /* 0x004fe400078e0004 */
[----:B------:R-:W-:Y:S02]  /*59d0*/  IMAD R4, R8, UR4, RZ ;  /* 0x0000000408047c24 */ /* 0x000fe4000f8e02ff */
[----:B------:R-:W-:Y:S02]  /*59e0*/  IMAD.MOV.U32 R8, RZ, RZ, R2 ;  /* 0x000000ffff087224 */ /* 0x000fe400078e0002 */
[----:B------:R-:W-:-:S02]  /*59f0*/  IMAD R2, R15, UR4, RZ ;  /* 0x000000040f027c24 */ /* 0x000fc4000f8e02ff */
[----:B------:R-:W2:Y:S01]  /*5a00*/  LDL R15, [R1+0x4a8] ;  /* 0x0004a800010f7983 */ /* 0x000ea20000100800 */
[----:B---3--:R-:W-:-:S03]  /*5a10*/  IMAD R12, R17, UR4, RZ ;  /* 0x00000004110c7c24 */ /* 0x008fc6000f8e02ff */
[----:B------:R-:W-:Y:S01]  /*5a20*/  STL [R1+0x3f0], R4 ;  /* 0x0003f00401007387 */ /* 0x000fe20000100800 */
[----:B-1----:R-:W-:-:S03]  /*5a30*/  IMAD R10, R16, UR4, RZ ;  /* 0x00000004100a7c24 */ /* 0x002fc6000f8e02ff */
[----:B------:R-:W-:Y:S04]  /*5a40*/  STL [R1+0x1c54], R4 ;  /* 0x001c540401007387 */ /* 0x000fe80000100800 */
[----:B------:R-:W3:Y:S04]  /*5a50*/  LDL R17, [R1+0x498] ;  /* 0x0004980001117983 */ /* 0x000ee80000100800 */
[----:B------:R-:W-:Y:S04]  /*5a60*/  STL [R1+0x3ec], R5 ;  /* 0x0003ec0501007387 */ /* 0x000fe80000100800 */
[----:B------:R-:W-:Y:S01]  /*5a70*/  STL [R1+0x1c4c], R5 ;  /* 0x001c4c0501007387 */ /* 0x000fe20000100800 */
[----:B------:R-:W-:-:S03]  /*5a80*/  IMAD R18, R18, UR4, RZ ;  /* 0x0000000412127c24 */ /* 0x000fc6000f8e02ff */
[----:B------:R-:W-:Y:S04]  /*5a90*/  STL [R1+0x3e8], R2 ;  /* 0x0003e80201007387 */ /* 0x000fe80000100800 */
[----:B------:R-:W-:Y:S04]  /*5aa0*/  STL [R1+0x1c50], R2 ;  /* 0x001c500201007387 */ /* 0x000fe80000100800 */
[----:B------:R-:W-:Y:S01]  /*5ab0*/  STL [R1+0x3e4], R10 ;  /* 0x0003e40a01007387 */ /* 0x000fe20000100800 */
[----:B------:R-:W-:-:S03]  /*5ac0*/  IMAD R19, R19, UR4, RZ ;  /* 0x0000000413137c24 */ /* 0x000fc6000f8e02ff */
[----:B------:R1:W-:Y:S01]  /*5ad0*/  STL [R1+0x1c48], R10 ;  /* 0x001c480a01007387 */ /* 0x0003e20000100800 */
[----:B------:R-:W-:-:S03]  /*5ae0*/  IMAD R20, R20, UR4, RZ ;  /* 0x0000000414147c24 */ /* 0x000fc6000f8e02ff */
[----:B-1----:R-:W5:Y:S04]  /*5af0*/  LDL R10, [R1+0x49c] ;  /* 0x00049c00010a7983 */ /* 0x002f680000100800 */
[----:B------:R-:W-:Y:S04]  /*5b00*/  STL [R1+0x3e0], R12 ;  /* 0x0003e00c01007387 */ /* 0x000fe80000100800 */
[----:B------:R1:W-:Y:S01]  /*5b10*/  STL [R1+0x1c44], R12 ;  /* 0x001c440c01007387 */ /* 0x0003e20000100800 */
[----:B------:R-:W-:-:S03]  /*5b20*/  IMAD R21, R21, UR4, RZ ;  /* 0x0000000415157c24 */ /* 0x000fc6000f8e02ff */
[----:B-1----:R-:W3:Y:S04]  /*5b30*/  LDL R12, [R1+0x4a0] ;  /* 0x0004a000010c7983 */ /* 0x002ee80000100800 */
[----:B------:R-:W-:Y:S04]  /*5b40*/  STL [R1+0x3dc], R18 ;  /* 0x0003dc1201007387 */ /* 0x000fe80000100800 */
[----:B------:R1:W-:Y:S04]  /*5b50*/  STL [R1+0x1c58], R18 ;  /* 0x001c581201007387 */ /* 0x0003e80000100800 */
        /* <DEDUP_REMOVED lines=9> */
[----:B-1----:R-:W3:Y:S01]  /*5bf0*/  LDL R21, [R1+0x4a4] ;  /* 0x0004a40001157983 */ /* 0x002ee20000100800 */
[----:B------:R-:W-:-:S02]  /*5c00*/  IMAD R22, R22, UR4, RZ ;  /* 0x0000000416167c24 */ /* 0x000fc4000f8e02ff */
[----:B------:R-:W-:Y:S02]  /*5c10*/  IMAD R23, R23, UR4, RZ ;  /* 0x0000000417177c24 */ /* 0x000fe4000f8e02ff */
[----:B------:R-:W-:Y:S01]  /*5c20*/  IMAD R24, R24, UR4, RZ ;  /* 0x0000000418187c24 */ /* 0x000fe2000f8e02ff */
[----:B------:R-:W-:Y:S01]  /*5c30*/  STL [R1+0x3cc], R22 ;  /* 0x0003cc1601007387 */ /* 0x000fe20000100800 */
[----:B------:R-:W-:-:S03]  /*5c40*/  IMAD R25, R25, UR4, RZ ;  /* 0x0000000419197c24 */ /* 0x000fc6000f8e02ff */
[----:B------:R-:W-:Y:S01]  /*5c50*/  STL [R1+0x1c68], R22 ;  /* 0x001c681601007387 */ /* 0x000fe20000100800 */
[----:B------:R-:W-:-:S03]  /*5c60*/  IMAD R26, R26, UR4, RZ ;  /* 0x000000041a1a7c24 */ /* 0x000fc6000f8e02ff */
[----:B------:R-:W-:Y:S01]  /*5c70*/  STL [R1+0x3c8], R23 ;  /* 0x0003c81701007387 */ /* 0x000fe20000100800 */
[----:B------:R-:W-:-:S03]  /*5c80*/  IMAD R28, R28, UR4, RZ ;  /* 0x000000041c1c7c24 */ /* 0x000fc6000f8e02ff */
[----:B------:R-:W-:Y:S04]  /*5c90*/  STL [R1+0x1c6c], R23 ;  /* 0x001c6c1701007387 */ /* 0x000fe80000100800 */
[----:B------:R-:W-:Y:S01]  /*5ca0*/  STL [R1+0x3c4], R24 ;  /* 0x0003c41801007387 */ /* 0x000fe20000100800 */
[----:B------:R-:W-:-:S03]  /*5cb0*/  IMAD R29, R29, UR4, RZ ;  /* 0x000000041d1d7c24 */ /* 0x000fc6000f8e02ff */
[----:B------:R-:W-:Y:S04]  /*5cc0*/  STL [R1+0x1c70], R24 ;  /* 0x001c701801007387 */ /* 0x000fe80000100800 */
[----:B------:R-:W-:Y:S01]  /*5cd0*/  STL [R1+0x3c0], R25 ;  /* 0x0003c01901007387 */ /* 0x000fe20000100800 */
[----:B------:R-:W-:-:S03]  /*5ce0*/  IMAD R0, R0, UR4, RZ ;  /* 0x0000000400007c24 */ /* 0x000fc6000f8e02ff */
[----:B------:R-:W-:Y:S04]  /*5cf0*/  STL [R1+0x1c74], R25 ;  /* 0x001c741901007387 */ /* 0x000fe80000100800 */
[----:B------:R-:W-:Y:S04]  /*5d00*/  STL [R1+0x3bc], R26 ;  /* 0x0003bc1a01007387 */ /* 0x000fe80000100800 */
[----:B------:R1:W-:Y:S04]  /*5d10*/  STL [R1+0x1c78], R26 ;  /* 0x001c781a01007387 */ /* 0x0003e80000100800 */
[----:B-1----:R-:W3:Y:S04]  /*5d20*/  LDL R26, [R1+0x488] ;  /* 0x00048800011a7983 */ /* 0x002ee80000100800 */
[----:B------:R-:W-:Y:S04]  /*5d30*/  STL [R1+0x3b8], R28 ;  /* 0x0003b81c01007387 */ /* 0x000fe80000100800 */
[----:B------:R-:W-:Y:S04]  /*5d40*/  STL [R1+0x1c7c], R28 ;  /* 0x001c7c1c01007387 */ /* 0x000fe80000100800 */
[----:B------:R-:W-:Y:S04]  /*5d50*/  STL [R1+0x3b4], R29 ;  /* 0x0003b41d01007387 */ /* 0x000fe80000100800 */
[----:B------:R-:W-:Y:S04]  /*5d60*/  STL [R1+0x1c80], R29 ;  /* 0x001c801d01007387 */ /* 0x000fe80000100800 */
[----:B------:R-:W-:Y:S04]  /*5d70*/  STL [R1+0x3b0], R0 ;  /* 0x0003b00001007387 */ /* 0x000fe80000100800 */
[----:B------:R-:W3:Y:S01]  /*5d80*/  LDL R2, [R1+0x484] ;  /* 0x0004840001027983 */ /* 0x000ee20000100800 */
[----:B----4-:R-:W-:-:S04]  /*5d90*/  LEA R4, P4, R9, R7, 0x2 ;  /* 0x0000000709047211 */ /* 0x010fc800078810ff */
[----:B------:R-:W-:-:S05]  /*5da0*/  LEA.HI.X.SX32 R5, R9, R3, 0x2, P4 ;  /* 0x0000000309057211 */ /* 0x000fca00020f16ff */
[----:B------:R1:W-:Y:S04]  /*5db0*/  STL.64 [R1+0x1e0], R4 ;  /* 0x0001e00401007387 */ /* 0x0003e80000100a00 */
[----:B-1----:R-:W4:Y:S01]  /*5dc0*/  LDL R4, [R1+0x480] ;  /* 0x0004800001047983 */ /* 0x002f220000100800 */
[----:B------:R-:W-:Y:S01]  /*5dd0*/  IMAD R11, R6, UR4, RZ ;  /* 0x00000004060b7c24 */ /* 0x000fe2000f8e02ff */
[----:B--2---:R-:W-:Y:S01]  /*5de0*/  LEA R24, P5, R15, R7, 0x2 ;  /* 0x000000070f187211 */ /* 0x004fe200078a10ff */
[----:B------:R-:W-:Y:S01]  /*5df0*/  IMAD R27, R27, UR4, RZ ;  /* 0x000000041b1b7c24 */ /* 0x000fe2000f8e02ff */
[----:B------:R-:W2:Y:S02]  /*5e00*/  LDL R5, [R1+0x47c] ;  /* 0x00047c0001057983 */ /* 0x000ea40000100800 */
[----:B------:R-:W-:-:S02]  /*5e10*/  LEA.HI.X.SX32 R25, R15, R3, 0x2, P5 ;  /* 0x000000030f197211 */ /* 0x000fc400028f16ff */
[----:B------:R-:W-:Y:S04]  /*5e20*/  STL [R1+0x3ac], R11 ;  /* 0x0003ac0b01007387 */ /* 0x000fe80000100800 */
[----:B------:R-:W-:Y:S01]  /*5e30*/  STL [R1+0x3a8], R27 ;  /* 0x0003a81b01007387 */ /* 0x000fe20000100800 */
[----:B------:R-:W-:-:S03]  /*5e40*/  IMAD.MOV.U32 R16, RZ, RZ, R8 ;  /* 0x000000ffff107224 */ /* 0x000fc600078e0008 */
[----:B------:R-:W2:Y:S04]  /*5e50*/  LDL R15, [R1+0x478] ;  /* 0x00047800010f7983 */ /* 0x000ea80000100800 */
[----:B------:R1:W-:Y:S04]  /*5e60*/  STL.64 [R1+0x1d8], R24 ;  /* 0x0001d81801007387 */ /* 0x0003e80000100a00 */
[----:B-1----:R-:W2:Y:S01]  /*5e70*/  LDL R25, [R1+0x474] ;  /* 0x0004740001197983 */ /* 0x002ea20000100800 */
[----:B-----5:R-:W-:-:S04]  /*5e80*/  LEA R28, P5, R10, R7, 0x2 ;  /* 0x000000070a1c7211 */ /* 0x020fc800078a10ff */
[----:B------:R-:W-:Y:S02]  /*5e90*/  LEA.HI.X.SX32 R29, R10, R3, 0x2, P5 ;  /* 0x000000030a1d7211 */ /* 0x000fe400028f16ff */
[----:B---3--:R-:W-:-:S04]  /*5ea0*/  LEA R22, P6, R12, R7, 0x2 ;  /* 0x000000070c167211 */ /* 0x008fc800078c10ff */
[----:B------:R-:W-:Y:S02]  /*5eb0*/  LEA.HI.X.SX32 R23, R12, R3, 0x2, P6 ;  /* 0x000000030c177211 */ /* 0x000fe400030f16ff */
[----:B------:R-:W-:-:S04]  /*5ec0*/  LEA R8, P4, R21, R7, 0x2 ;  /* 0x0000000715087211 */ /* 0x000fc800078810ff */
[----:B------:R-:W-:-:S05]  /*5ed0*/  LEA.HI.X.SX32 R9, R21, R3, 0x2, P4 ;  /* 0x0000000315097211 */ /* 0x000fca00020f16ff */
[----:B------:R1:W-:Y:S04]  /*5ee0*/  STL.64 [R1+0x1d0], R8 ;  /* 0x0001d00801007387 */ /* 0x0003e80000100a00 */
[----:B------:R-:W3:Y:S04]  /*5ef0*/  LDL R12, [R1+0x470] ;  /* 0x00047000010c7983 */ /* 0x000ee80000100800 */
[----:B------:R5:W-:Y:S04]  /*5f00*/  STL.64 [R1+0x1e8], R22 ;  /* 0x0001e81601007387 */ /* 0x000be80000100a00 */
[----:B------:R-:W3:Y:S01]  /*5f10*/  LDL R10, [R1+0x46c] ;  /* 0x00046c00010a7983 */ /* 0x000ee20000100800 */
[----:B-1----:R-:W-:-:S03]  /*5f20*/  LEA R8, P4, R17, R7, 0x2 ;  /* 0x0000000711087211 */ /* 0x002fc600078810ff */
[----:B------:R-:W3:Y:S01]  /*5f30*/  LDL R24, [R1+0x468] ;  /* 0x0004680001187983 */ /* 0x000ee20000100800 */
[----:B------:R-:W-:-:S03]  /*5f40*/  LEA.HI.X.SX32 R9, R17, R3, 0x2, P4 ;  /* 0x0000000311097211 */ /* 0x000fc600020f16ff */
[----:B------:R1:W-:Y:S04]  /*5f50*/  STL.64 [R1+0x1f0], R28 ;  /* 0x0001f01c01007387 */ /* 0x0003e80000100a00 */
[----:B------:R-:W3:Y:S01]  /*5f60*/  LDL R17, [R1+0x460] ;  /* 0x0004600001117983 */ /* 0x000ee20000100800 */
[----:B-----5:R-:W-:-:S03]  /*5f70*/  LEA R22, P6, R20, R7, 0x2 ;  /* 0x0000000714167211 */ /* 0x020fc600078c10ff */
[----:B------:R-:W5:Y:S01]  /*5f80*/  LDL R21, [R1+0x45c] ;  /* 0x00045c0001157983 */ /* 0x000f620000100800 */
[----:B------:R-:W-:-:S03]  /*5f90*/  LEA.HI.X.SX32 R23, R20, R3, 0x2, P6 ;  /* 0x0000000314177211 */ /* 0x000fc600030f16ff */
[----:B------:R1:W-:Y:S02]  /*5fa0*/  STL.64 [R1+0x1f8], R8 ;  /* 0x0001f80801007387 */ /* 0x0003e40000100a00 */
[C---:B-1----:R-:W-:Y:S02]  /*5fb0*/  LEA R28, P5, R19.reuse, R7, 0x2 ;  /* 0x00000007131c7211 */ /* 0x042fe400078a10ff */
[----:B------:R-:W5:Y:S02]  /*5fc0*/  LDL R20, [R1+0x458] ;  /* 0x0004580001147983 */ /* 0x000f640000100800 */
[----:B------:R-:W-:Y:S02]  /*5fd0*/  LEA.HI.X.SX32 R29, R19, R3, 0x2, P5 ;  /* 0x00000003131d7211 */ /* 0x000fe400028f16ff */
[----:B------:R1:W-:Y:S04]  /*5fe0*/  STL.64 [R1+0x200], R22 ;  /* 0x0002001601007387 */ /* 0x0003e80000100a00 */
[----:B------:R-:W5:Y:S01]  /*5ff0*/  LDL R19, [R1+0x454] ;  /* 0x0004540001137983 */ /* 0x000f620000100800 */
[----:B------:R-:W-:-:S03]  /*6000*/  LEA R8, P4, R18, R7, 0x2 ;  /* 0x0000000712087211 */ /* 0x000fc600078810ff */
[----:B------:R1:W-:Y:S01]  /*6010*/  STL.64 [R1+0x208], R28 ;  /* 0x0002081c01007387 */ /* 0x0003e20000100a00 */
[----:B------:R-:W-:Y:S02]  /*6020*/  LEA.HI.X.SX32 R9, R18, R3, 0x2, P4 ;  /* 0x0000000312097211 */ /* 0x000fe400020f16ff */
[C---:B-1----:R-:W-:Y:S01]  /*6030*/  LEA R22, P6, R26.reuse, R7, 0x2 ;  /* 0x000000071a167211 */ /* 0x042fe200078c10ff */
[----:B------:R-:W5:Y:S03]  /*6040*/  LDL R18, [R1+0x450] ;  /* 0x0004500001127983 */ /* 0x000f660000100800 */
[----:B------:R-:W-:Y:S01]  /*6050*/  LEA.HI.X.SX32 R23, R26, R3, 0x2, P6 ;  /* 0x000000031a177211 */ /* 0x000fe200030f16ff */
[----:B------:R4:W-:Y:S04]  /*6060*/  STL.64 [R1+0x210], R8 ;  /* 0x0002100801007387 */ /* 0x0009e80000100a00 */
[----:B------:R2:W-:Y:S01]  /*6070*/  STL.64 [R1+0x218], R22 ;  /* 0x0002181601007387 */ /* 0x0005e20000100a00 */
[----:B------:R-:W-:-:S04]  /*6080*/  LEA R28, P5, R2, R7, 0x2 ;  /* 0x00000007021c7211 */ /* 0x000fc800078a10ff */
[----:B------:R-:W-:Y:S02]  /*6090*/  LEA.HI.X.SX32 R29, R2, R3, 0x2, P5 ;  /* 0x00000003021d7211 */ /* 0x000fe400028f16ff */
[----:B------:R-:W5:Y:S04]  /*60a0*/  LDL R2, [R1+0x44c] ;  /* 0x00044c0001027983 */ /* 0x000f680000100800 */
[----:B------:R1:W-:Y:S01]  /*60b0*/  STL.64 [R1+0x220], R28 ;  /* 0x0002201c01007387 */ /* 0x0003e20000100a00 */
[----:B----4-:R-:W-:-:S04]  /*60c0*/  LEA R8, P4, R4, R7, 0x2 ;  /* 0x0000000704087211 */ /* 0x010fc800078810ff */
[----:B------:R-:W-:Y:S02]  /*60d0*/  LEA.HI.X.SX32 R9, R4, R3, 0x2, P4 ;  /* 0x0000000304097211 */ /* 0x000fe400020f16ff */
[----:B------:R-:W4:Y:S01]  /*60e0*/  LDL R4, [R1+0x448] ;  /* 0x0004480001047983 */ /* 0x000f220000100800 */
[----:B--2---:R-:W-:-:S03]  /*60f0*/  LEA R22, P6, R5, R7, 0x2 ;  /* 0x0000000705167211 */ /* 0x004fc600078c10ff */
[----:B------:R2:W-:Y:S01]  /*6100*/  STL.64 [R1+0x228], R8 ;  /* 0x0002280801007387 */ /* 0x0005e20000100a00 */
[----:B------:R-:W-:-:S03]  /*6110*/  LEA.HI.X.SX32 R23, R5, R3, 0x2, P6 ;  /* 0x0000000305177211 */ /* 0x000fc600030f16ff */
[----:B------:R-:W4:Y:S01]  /*6120*/  LDL R5, [R1+0x444] ;  /* 0x0004440001057983 */ /* 0x000f220000100800 */
[----:B-1----:R-:W-:-:S03]  /*6130*/  LEA R28, P5, R15, R7, 0x2 ;  /* 0x000000070f1c7211 */ /* 0x002fc600078a10ff */
[----:B------:R3:W-:Y:S01]  /*6140*/  STL.64 [R1+0x230], R22 ;  /* 0x0002301601007387 */ /* 0x0007e20000100a00 */
[----:B------:R-:W-:-:S03]  /*6150*/  LEA.HI.X.SX32 R29, R15, R3, 0x2, P5 ;  /* 0x000000030f1d7211 */ /* 0x000fc600028f16ff */
[----:B------:R-:W4:Y:S01]  /*6160*/  LDL R15, [R1+0x440] ;  /* 0x00044000010f7983 */ /* 0x000f220000100800 */
[----:B--2---:R-:W-:-:S03]  /*6170*/  LEA R8, P4, R25, R7, 0x2 ;  /* 0x0000000719087211 */ /* 0x004fc600078810ff */
[----:B------:R1:W-:Y:S01]  /*6180*/  STL.64 [R1+0x238], R28 ;  /* 0x0002381c01007387 */ /* 0x0003e20000100a00 */
[----:B------:R-:W-:-:S05]  /*6190*/  LEA.HI.X.SX32 R9, R25, R3, 0x2, P4 ;  /* 0x0000000319097211 */ /* 0x000fca00020f16ff */
[----:B------:R2:W-:Y:S01]  /*61a0*/  STL.64 [R1+0x240], R8 ;  /* 0x0002400801007387 */ /* 0x0005e20000100a00 */
[----:B------:R-:W-:Y:S01]  /*61b0*/  IMAD.MOV.U32 R6, RZ, RZ, R16 ;  /* 0x000000ffff067224 */ /* 0x000fe200078e0010 */
[----:B---3--:R-:W-:-:S04]  /*61c0*/  LEA R22, P6, R12, R7, 0x2 ;  /* 0x000000070c167211 */ /* 0x008fc800078c10ff */
[----:B------:R-:W-:Y:S02]  /*61d0*/  LEA.HI.X.SX32 R23, R12, R3, 0x2, P6 ;  /* 0x000000030c177211 */ /* 0x000fe400030f16ff */
[-C--:B-1----:R-:W-:Y:S02]  /*61e0*/  LEA R28, P5, R10, R7.reuse, 0x2 ;  /* 0x000000070a1c7211 */ /* 0x082fe400078a10ff */
[----:B--2---:R-:W-:Y:S02]  /*61f0*/  LEA R8, P4, R24, R7, 0x2 ;  /* 0x0000000718087211 */ /* 0x004fe400078810ff */
[-C--:B------:R-:W-:Y:S01]  /*6200*/  LEA.HI.X.SX32 R29, R10, R3.reuse, 0x2, P5 ;  /* 0x000000030a1d7211 */ /* 0x080fe200028f16ff */
[----:B------:R1:W-:Y:S01]  /*6210*/  STL.64 [R1+0x248], R22 ;  /* 0x0002481601007387 */ /* 0x0003e20000100a00 */
[----:B------:R-:W-:-:S03]  /*6220*/  LEA.HI.X.SX32 R9, R24, R3, 0x2, P4 ;  /* 0x0000000318097211 */ /* 0x000fc600020f16ff */
[----:B------:R2:W-:Y:S01]  /*6230*/  STL.64 [R1+0x250], R28 ;  /* 0x0002501c01007387 */ /* 0x0005e20000100a00 */
[----:B------:R-:W-:Y:S01]  /*6240*/  IMAD.MOV.U32 R10, RZ, RZ, R13 ;  /* 0x000000ffff0a7224 */ /* 0x000fe200078e000d */
[-C--:B-----5:R-:W-:Y:S02]  /*6250*/  LEA R12, P5, R21, R7.reuse, 0x2 ;  /* 0x00000007150c7211 */ /* 0x0a0fe400078a10ff */
[C---:B-1----:R-:W-:Y:S01]  /*6260*/  LEA R22, P6, R17.reuse, R7, 0x2 ;  /* 0x0000000711167211 */ /* 0x042fe200078c10ff */
[----:B--2---:R-:W2:Y:S03]  /*6270*/  LDL.LU R29, [R1+0x1c80] ;  /* 0x001c8000011d7983 */ /* 0x004ea60000300800 */
[-C--:B------:R-:W-:Y:S01]  /*6280*/  LEA.HI.X.SX32 R23, R17, R3.reuse, 0x2, P6 ;  /* 0x0000000311177211 */ /* 0x080fe200030f16ff */
[----:B------:R1:W-:Y:S01]  /*6290*/  STL.64 [R1+0x258], R8 ;  /* 0x0002580801007387 */ /* 0x0003e20000100a00 */
[----:B------:R-:W-:-:S03]  /*62a0*/  LEA.HI.X.SX32 R13, R21, R3, 0x2, P5 ;  /* 0x00000003150d7211 */ /* 0x000fc600028f16ff */
[----:B------:R-:W3:Y:S04]  /*62b0*/  LDL R28, [R1+0x434] ;  /* 0x00043400011c7983 */ /* 0x000ee80000100800 */
[----:B------:R-:W-:Y:S01]  /*62c0*/  STL.64 [R1+0x260], R22 ;  /* 0x0002601601007387 */ /* 0x000fe20000100a00 */
[----:B-1----:R-:W-:-:S03]  /*62d0*/  LEA R8, P4, R20, R7, 0x2 ;  /* 0x0000000714087211 */ /* 0x002fc600078810ff */
[----:B------:R-:W5:Y:S01]  /*62e0*/  LDL R26, [R1+0x430] ;  /* 0x00043000011a7983 */ /* 0x000f620000100800 */
[----:B------:R-:W-:-:S03]  /*62f0*/  LEA R16, P6, R19, R7, 0x2 ;  /* 0x0000000713107211 */ /* 0x000fc600078c10ff */
[----:B------:R1:W-:Y:S01]  /*6300*/  STL.64 [R1+0x268], R12 ;  /* 0x0002680c01007387 */ /* 0x0003e20000100a00 */
[----:B------:R-:W-:-:S03]  /*6310*/  LEA.HI.X.SX32 R9, R20, R3, 0x2, P4 ;  /* 0x0000000314097211 */ /* 0x000fc600020f16ff */
[----:B------:R-:W2:Y:S04]  /*6320*/  LDL R25, [R1+0x42c] ;  /* 0x00042c0001197983 */ /* 0x000ea80000100800 */
[----:B------:R-:W2:Y:S01]  /*6330*/  LDL R24, [R1+0x428] ;  /* 0x0004280001187983 */ /* 0x000ea20000100800 */
[----:B------:R-:W-:-:S03]  /*6340*/  LEA.HI.X.SX32 R17, R19, R3, 0x2, P6 ;  /* 0x0000000313117211 */ /* 0x000fc600030f16ff */
[----:B------:R1:W-:Y:S02]  /*6350*/  STL.64 [R1+0x270], R8 ;  /* 0x0002700801007387 */ /* 0x0003e40000100a00 */
[C---:B-1----:R-:W-:Y:S02]  /*6360*/  LEA R12, P5, R18.reuse, R7, 0x2 ;  /* 0x00000007120c7211 */ /* 0x042fe400078a10ff */
[----:B------:R-:W2:Y:S04]  /*6370*/  LDL R23, [R1+0x424] ;  /* 0x0004240001177983 */ /* 0x000ea80000100800 */
[----:B------:R-:W2:Y:S01]  /*6380*/  LDL R22, [R1+0x420] ;  /* 0x0004200001167983 */ /* 0x000ea20000100800 */
[----:B------:R-:W-:-:S03]  /*6390*/  LEA.HI.X.SX32 R13, R18, R3, 0x2, P5 ;  /* 0x00000003120d7211 */ /* 0x000fc600028f16ff */
[----:B------:R4:W-:Y:S04]  /*63a0*/  STL.64 [R1+0x278], R16 ;  /* 0x0002781001007387 */ /* 0x0009e80000100a00 */
[----:B------:R-:W2:Y:S01]  /*63b0*/  LDL R21, [R1+0x41c] ;  /* 0x00041c0001157983 */ /* 0x000ea20000100800 */
[----:B------:R-:W-:-:S03]  /*63c0*/  LEA R8, P4, R2, R7, 0x2 ;  /* 0x0000000702087211 */ /* 0x000fc600078810ff */
[----:B------:R-:W2:Y:S01]  /*63d0*/  LDL R20, [R1+0x418] ;  /* 0x0004180001147983 */ /* 0x000ea20000100800 */
[----:B------:R-:W-:-:S03]  /*63e0*/  LEA.HI.X.SX32 R9, R2, R3, 0x2, P4 ;  /* 0x0000000302097211 */ /* 0x000fc600020f16ff */
[----:B------:R1:W-:Y:S04]  /*63f0*/  STL.64 [R1+0x280], R12 ;  /* 0x0002800c01007387 */ /* 0x0003e80000100a00 */
[----:B------:R-:W2:Y:S04]  /*6400*/  LDL R19, [R1+0x414] ;  /* 0x0004140001137983 */ /* 0x000ea80000100800 */
[----:B------:R-:W2:Y:S04]  /*6410*/  LDL R18, [R1+0x410] ;  /* 0x0004100001127983 */ /* 0x000ea80000100800 */
[----:B------:R1:W-:Y:S04]  /*6420*/  STL.64 [R1+0x288], R8 ;  /* 0x0002880801007387 */ /* 0x0003e80000100a00 */
[----:B------:R-:W2:Y:S01]  /*6430*/  LDL R2, [R1+0x408] ;  /* 0x0004080001027983 */ /* 0x000ea20000100800 */
[----:B----4-:R-:W-:-:S04]  /*6440*/  LEA R16, P6, R4, R7, 0x2 ;  /* 0x0000000704107211 */ /* 0x010fc800078c10ff */
[----:B------:R-:W-:Y:S02]  /*6450*/  LEA.HI.X.SX32 R17, R4, R3, 0x2, P6 ;  /* 0x0000000304117211 */ /* 0x000fe400030f16ff */
[----:B------:R-:W4:Y:S01]  /*6460*/  LDL R4, [R1+0x40c] ;  /* 0x00040c0001047983 */ /* 0x000f220000100800 */
[----:B-1----:R-:W-:-:S03]  /*6470*/  LEA R12, P5, R5, R7, 0x2 ;  /* 0x00000007050c7211 */ /* 0x002fc600078a10ff */
[----:B------:R1:W-:Y:S01]  /*6480*/  STL.64 [R1+0x290], R16 ;  /* 0x0002901001007387 */ /* 0x0003e20000100a00 */
[----:B------:R-:W-:-:S03]  /*6490*/  LEA.HI.X.SX32 R13, R5, R3, 0x2, P5 ;  /* 0x00000003050d7211 */ /* 0x000fc600028f16ff */
[----:B------:R-:W4:Y:S01]  /*64a0*/  LDL R5, [R1+0x400] ;  /* 0x0004000001057983 */ /* 0x000f220000100800 */
[----:B------:R-:W-:-:S04]  /*64b0*/  LEA R8, P4, R15, R7, 0x2 ;  /* 0x000000070f087211 */ /* 0x000fc800078810ff */
[----:B------:R-:W-:Y:S02]  /*64c0*/  LEA.HI.X.SX32 R9, R15, R3, 0x2, P4 ;  /* 0x000000030f097211 */ /* 0x000fe400020f16ff */
[----:B-1----:R-:W-:Y:S01]  /*64d0*/  LEA R16, P6, R10, R7, 0x2 ;  /* 0x000000070a107211 */ /* 0x002fe200078c10ff */
[----:B------:R-:W-:Y:S02]  /*64e0*/  IMAD.MOV.U32 R17, RZ, RZ, R10 ;  /* 0x000000ffff117224 */ /* 0x000fe400078e000a */
[----:B------:R-:W4:Y:S04]  /*64f0*/  LDL R10, [R1+0x3fc] ;  /* 0x0003fc00010a7983 */ /* 0x000f280000100800 */
[----:B------:R1:W-:Y:S04]  /*6500*/  STL.64 [R1+0x298], R12 ;  /* 0x0002980c01007387 */ /* 0x0003e80000100a00 */
[----:B------:R-:W4:Y:S01]  /*6510*/  LDL R15, [R1+0x3f8] ;  /* 0x0003f800010f7983 */ /* 0x000f220000100800 */
[----:B------:R-:W-:-:S02]  /*6520*/  LEA.HI.X.SX32 R17, R17, R3, 0x2, P6 ;  /* 0x0000000311117211 */ /* 0x000fc400030f16ff */
[----:B-1----:R-:W-:Y:S01]  /*6530*/  LEA R12, P5, R6, R7, 0x2 ;  /* 0x00000007060c7211 */ /* 0x002fe200078a10ff */
[----:B------:R-:W-:Y:S02]  /*6540*/  IMAD.MOV.U32 R13, RZ, RZ, R6 ;  /* 0x000000ffff0d7224 */ /* 0x000fe400078e0006 */
[----:B------:R-:W4:Y:S04]  /*6550*/  LDL R6, [R1+0x3f4] ;  /* 0x0003f40001067983 */ /* 0x000f280000100800 */
[----:B------:R3:W-:Y:S01]  /*6560*/  STL.64 [R1+0x2a0], R8 ;  /* 0x0002a00801007387 */ /* 0x0007e20000100a00 */
[----:B------:R-:W-:-:S03]  /*6570*/  LEA.HI.X.SX32 R13, R13, R3, 0x2, P5 ;  /* 0x000000030d0d7211 */ /* 0x000fc600028f16ff */
[----:B------:R5:W-:Y:S04]  /*6580*/  STL.64 [R1+0x2a8], R16 ;  /* 0x0002a81001007387 */ /* 0x000be80000100a00 */
[----:B------:R2:W-:Y:S01]  /*6590*/  STL.64 [R1+0x2b0], R12 ;  /* 0x0002b00c01007387 */ /* 0x0005e20000100a00 */
[----:B---3--:R-:W-:-:S04]  /*65a0*/  LEA R8, P4, R28, R7, 0x2 ;  /* 0x000000071c087211 */ /* 0x008fc800078810ff */
[----:B------:R-:W-:Y:S02]  /*65b0*/  LEA.HI.X.SX32 R9, R28, R3, 0x2, P4 ;  /* 0x000000031c097211 */ /* 0x000fe400020f16ff */
[----:B------:R-:W3:Y:S01]  /*65c0*/  LDL.LU R28, [R1+0x1c7c] ;  /* 0x001c7c00011c7983 */ /* 0x000ee20000300800 */
[----:B-----5:R-:W-:-:S03]  /*65d0*/  LEA R16, P6, R26, R7, 0x2 ;  /* 0x000000071a107211 */ /* 0x020fc600078c10ff */
[----:B------:R1:W-:Y:S01]  /*65e0*/  STL.64 [R1+0x2b8], R8 ;  /* 0x0002b80801007387 */ /* 0x0003e20000100a00 */
[----:B------:R-:W-:-:S03]  /*65f0*/  LEA.HI.X.SX32 R17, R26, R3, 0x2, P6 ;  /* 0x000000031a117211 */ /* 0x000fc600030f16ff */
[----:B------:R-:W5:Y:S01]  /*6600*/  LDL.LU R26, [R1+0x1c78] ;  /* 0x001c7800011a7983 */ /* 0x000f620000300800 */
[CC--:B--2---:R-:W-:Y:S02]  /*6610*/  LEA R12, P5, R25.reuse, R7.reuse, 0x2 ;  /* 0x00000007190c7211 */ /* 0x0c4fe400078a10ff */
[C---:B-1----:R-:W-:Y:S02]  /*6620*/  LEA R8, P4, R24.reuse, R7, 0x2 ;  /* 0x0000000718087211 */ /* 0x042fe400078810ff */
[-C--:B------:R-:W-:Y:S01]  /*6630*/  LEA.HI.X.SX32 R13, R25, R3.reuse, 0x2, P5 ;  /* 0x00000003190d7211 */ /* 0x080fe200028f16ff */
[----:B------:R1:W-:Y:S01]  /*6640*/  STL.64 [R1+0x2c0], R16 ;  /* 0x0002c01001007387 */ /* 0x0003e20000100a00 */
[----:B------:R-:W-:-:S03]  /*6650*/  LEA.HI.X.SX32 R9, R24, R3, 0x2, P4 ;  /* 0x0000000318097211 */ /* 0x000fc600020f16ff */
[----:B------:R-:W2:Y:S04]  /*6660*/  LDL.LU R25, [R1+0x1c74] ;  /* 0x001c740001197983 */ /* 0x000ea80000300800 */
[----:B------:R1:W-:Y:S02]  /*6670*/  STL.64 [R1+0x2c8], R12 ;  /* 0x0002c80c01007387 */ /* 0x0003e40000100a00 */
[C---:B-1----:R-:W-:Y:S02]  /*6680*/  LEA R16, P6, R23.reuse, R7, 0x2 ;  /* 0x0000000717107211 */ /* 0x042fe400078c10ff */
[----:B------:R-:W2:Y:S02]  /*6690*/  LDL.LU R24, [R1+0x1c70] ;  /* 0x001c700001187983 */ /* 0x000ea40000300800 */
[----:B------:R-:W-:-:S02]  /*66a0*/  LEA.HI.X.SX32 R17, R23, R3, 0x2, P6 ;  /* 0x0000000317117211 */ /* 0x000fc400030f16ff */
[----:B------:R1:W-:Y:S01]  /*66b0*/  STL.64 [R1+0x2d0], R8 ;  /* 0x0002d00801007387 */ /* 0x0003e20000100a00 */
[----:B------:R-:W-:-:S03]  /*66c0*/  LEA R12, P5, R22, R7, 0x2 ;  /* 0x00000007160c7211 */ /* 0x000fc600078a10ff */
[----:B------:R-:W2:Y:S01]  /*66d0*/  LDL.LU R23, [R1+0x1c6c] ;  /* 0x001c6c0001177983 */ /* 0x000ea20000300800 */
[----:B------:R-:W-:-:S03]  /*66e0*/  LEA.HI.X.SX32 R13, R22, R3, 0x2, P5 ;  /* 0x00000003160d7211 */ /* 0x000fc600028f16ff */
[----:B------:R1:W-:Y:S02]  /*66f0*/  STL.64 [R1+0x2d8], R16 ;  /* 0x0002d81001007387 */ /* 0x0003e40000100a00 */
[C---:B-1----:R-:W-:Y:S02]  /*6700*/  LEA R8, P4, R21.reuse, R7, 0x2 ;  /* 0x0000000715087211 */ /* 0x042fe400078810ff */
[----:B------:R-:W2:Y:S02]  /*6710*/  LDL.LU R22, [R1+0x1c68] ;  /* 0x001c680001167983 */ /* 0x000ea40000300800 */
[----:B------:R-:W-:Y:S02]  /*6720*/  LEA.HI.X.SX32 R9, R21, R3, 0x2, P4 ;  /* 0x0000000315097211 */ /* 0x000fe400020f16ff */
        /* <DEDUP_REMOVED lines=8> */
[C---:B------:R-:W-:Y:S01]  /*67b0*/  LEA R8, P4, R18.reuse, R7, 0x2 ;  /* 0x0000000712087211 */ /* 0x040fe200078810ff */
[----:B------:R4:W-:Y:S03]  /*67c0*/  STL.64 [R1+0x2f0], R16 ;  /* 0x0002f01001007387 */ /* 0x0009e60000100a00 */
[----:B------:R-:W-:Y:S01]  /*67d0*/  LEA.HI.X.SX32 R9, R18, R3, 0x2, P4 ;  /* 0x0000000312097211 */ /* 0x000fe200020f16ff */
[----:B------:R-:W2:Y:S04]  /*67e0*/  LDL.LU R19, [R1+0x1c5c] ;  /* 0x001c5c0001137983 */ /* 0x000ea80000300800 */
[----:B------:R1:W-:Y:S04]  /*67f0*/  STL.64 [R1+0x2f8], R12 ;  /* 0x0002f80c01007387 */ /* 0x0003e80000100a00 */
[----:B------:R-:W2:Y:S04]  /*6800*/  LDL.LU R18, [R1+0x1c58] ;  /* 0x001c580001127983 */ /* 0x000ea80000300800 */
[----:B------:R1:W-:Y:S01]  /*6810*/  STL.64 [R1+0x300], R8 ;  /* 0x0003000801007387 */ /* 0x0003e20000100a00 */
[----:B----4-:R-:W-:-:S04]  /*6820*/  LEA R16, P6, R4, R7, 0x2 ;  /* 0x0000000704107211 */ /* 0x010fc800078c10ff */
[----:B------:R-:W-:Y:S02]  /*6830*/  LEA.HI.X.SX32 R17, R4, R3, 0x2, P6 ;  /* 0x0000000304117211 */ /* 0x000fe400030f16ff */
[----:B------:R-:W4:Y:S01]  /*6840*/  LDL.LU R4, [R1+0x1c54] ;  /* 0x001c540001047983 */ /* 0x000f220000300800 */
[CC--:B-1----:R-:W-:Y:S02]  /*6850*/  LEA R12, P5, R2.reuse, R7.reuse, 0x2 ;  /* 0x00000007020c7211 */ /* 0x0c2fe400078a10ff */
[C---:B------:R-:W-:Y:S02]  /*6860*/  LEA R8, P4, R5.reuse, R7, 0x2 ;  /* 0x0000000705087211 */ /* 0x040fe400078810ff */
[-C--:B------:R-:W-:Y:S01]  /*6870*/  LEA.HI.X.SX32 R13, R2, R3.reuse, 0x2, P5 ;  /* 0x00000003020d7211 */ /* 0x080fe200028f16ff */
[----:B------:R1:W-:Y:S01]  /*6880*/  STL.64 [R1+0x308], R16 ;  /* 0x0003081001007387 */ /* 0x0003e20000100a00 */
[----:B------:R-:W-:-:S03]  /*6890*/  LEA.HI.X.SX32 R9, R5, R3, 0x2, P4 ;  /* 0x0000000305097211 */ /* 0x000fc600020f16ff */
[----:B------:R-:W2:Y:S04]  /*68a0*/  LDL.LU R2, [R1+0x1c50] ;  /* 0x001c500001027983 */ /* 0x000ea80000300800 */
[----:B------:R1:W-:Y:S02]  /*68b0*/  STL.64 [R1+0x310], R12 ;  /* 0x0003100c01007387 */ /* 0x0003e40000100a00 */
[C---:B-1----:R-:W-:Y:S02]  /*68c0*/  LEA R16, P6, R10.reuse, R7, 0x2 ;  /* 0x000000070a107211 */ /* 0x042fe400078c10ff */
[----:B------:R-:W3:Y:S02]  /*68d0*/  LDL.LU R5, [R1+0x1c4c] ;  /* 0x001c4c0001057983 */ /* 0x000ee40000300800 */
[----:B------:R-:W-:-:S02]  /*68e0*/  LEA.HI.X.SX32 R17, R10, R3, 0x2, P6 ;  /* 0x000000030a117211 */ /* 0x000fc400030f16ff */
[C---:B------:R-:W-:Y:S01]  /*68f0*/  LEA R12, P5, R15.reuse, R7, 0x2 ;  /* 0x000000070f0c7211 */ /* 0x040fe200078a10ff */
[----:B------:R-:W-:Y:S03]  /*6900*/  STL.64 [R1+0x318], R8 ;  /* 0x0003180801007387 */ /* 0x000fe60000100a00 */
[----:B------:R-:W-:Y:S01]  /*6910*/  LEA.HI.X.SX32 R13, R15, R3, 0x2, P5 ;  /* 0x000000030f0d7211 */ /* 0x000fe200028f16ff */
[----:B------:R-:W5:Y:S04]  /*6920*/  LDL.LU R10, [R1+0x1c48] ;  /* 0x001c4800010a7983 */ /* 0x000f680000300800 */
[----:B------:R-:W-:Y:S04]  /*6930*/  STL.64 [R1+0x320], R16 ;  /* 0x0003201001007387 */ /* 0x000fe80000100a00 */
[----:B------:R1:W-:Y:S04]  /*6940*/  STL.64 [R1+0x328], R12 ;  /* 0x0003280c01007387 */ /* 0x0003e80000100a00 */
[----:B-1----:R-:W5:Y:S01]  /*6950*/  LDL.LU R12, [R1+0x1c44] ;  /* 0x001c4400010c7983 */ /* 0x002f620000300800 */
[----:B------:R-:W-:-:S04]  /*6960*/  LEA R8, P4, R6, R7, 0x2 ;  /* 0x0000000706087211 */ /* 0x000fc800078810ff */
[----:B------:R-:W-:-:S05]  /*6970*/  LEA.HI.X.SX32 R9, R6, R3, 0x2, P4 ;  /* 0x0000000306097211 */ /* 0x000fca00020f16ff */
[----:B------:R2:W-:Y:S01]  /*6980*/  STL.64 [R1+0x330], R8 ;  /* 0x0003300801007387 */ /* 0x0005e20000100a00 */
[----:B----4-:R-:W-:-:S04]  /*6990*/  LEA R16, P6, R4, R7, 0x2 ;  /* 0x0000000704107211 */ /* 0x010fc800078c10ff */
[----:B------:R-:W-:Y:S02]  /*69a0*/  LEA.HI.X.SX32 R17, R4, R3, 0x2, P6 ;  /* 0x0000000304117211 */ /* 0x000fe400030f16ff */
[----:B------:R-:W4:Y:S01]  /*69b0*/  LDL.LU R4, [R1+0x1c40] ;  /* 0x001c400001047983 */ /* 0x000f220000300800 */
[----:B------:R-:W-:Y:S01]  /*69c0*/  IMAD.MOV.U32 R13, RZ, RZ, R14 ;  /* 0x000000ffff0d7224 */ /* 0x000fe200078e000e */
[-C--:B--2---:R-:W-:Y:S02]  /*69d0*/  LEA R8, P4, R2, R7.reuse, 0x2 ;  /* 0x0000000702087211 */ /* 0x084fe400078810ff */
[----:B------:R5:W-:Y:S01]  /*69e0*/  STL.64 [R1+0x338], R16 ;  /* 0x0003381001007387 */ /* 0x000be20000100a00 */
[----:B---3--:R-:W-:-:S04]  /*69f0*/  LEA R14, P5, R5, R7, 0x2 ;  /* 0x00000007050e7211 */ /* 0x008fc800078a10ff */
[-C--:B------:R-:W-:Y:S02]  /*6a00*/  LEA.HI.X.SX32 R15, R5, R3.reuse, 0x2, P5 ;  /* 0x00000003050f7211 */ /* 0x080fe400028f16ff */
[----:B------:R-:W2:Y:S01]  /*6a10*/  LDL.LU R5, [R1+0x1c3c] ;  /* 0x001c3c0001057983 */ /* 0x000ea20000300800 */
[----:B------:R-:W-:-:S03]  /*6a20*/  LEA.HI.X.SX32 R9, R2, R3, 0x2, P4 ;  /* 0x0000000302097211 */ /* 0x000fc600020f16ff */
[----:B------:R1:W-:Y:S01]  /*6a30*/  STL.64 [R1+0x340], R14 ;  /* 0x0003400e01007387 */ /* 0x0003e20000100a00 */
[----:B-----5:R-:W-:-:S03]  /*6a40*/  LEA R16, P6, R10, R7, 0x2 ;  /* 0x000000070a107211 */ /* 0x020fc600078c10ff */
[----:B------:R-:W3:Y:S01]  /*6a50*/  LDL.LU R2, [R1+0x1c38] ;  /* 0x001c380001027983 */ /* 0x000ee20000300800 */
[----:B------:R-:W-:-:S03]  /*6a60*/  LEA.HI.X.SX32 R17, R10, R3, 0x2, P6 ;  /* 0x000000030a117211 */ /* 0x000fc600030f16ff */
[----:B------:R5:W-:Y:S04]  /*6a70*/  STL.64 [R1+0x348], R8 ;  /* 0x0003480801007387 */ /* 0x000be80000100a00 */
[----:B------:R5:W-:Y:S01]  /*6a80*/  STL.64 [R1+0x350], R16 ;  /* 0x0003501001007387 */ /* 0x000be20000100a00 */
[----:B-1----:R-:W-:-:S04]  /*6a90*/  LEA R14, P5, R12, R7, 0x2 ;  /* 0x000000070c0e7211 */ /* 0x002fc800078a10ff */
[----:B------:R-:W-:Y:S02]  /*6aa0*/  LEA.HI.X.SX32 R15, R12, R3, 0x2, P5 ;  /* 0x000000030c0f7211 */ /* 0x000fe400028f16ff */
[CC--:B-----5:R-:W-:Y:S02]  /*6ab0*/  LEA R8, P4, R18.reuse, R7.reuse, 0x2 ;  /* 0x0000000712087211 */ /* 0x0e0fe400078810ff */
[C---:B------:R-:W-:Y:S01]  /*6ac0*/  LEA R16, P6, R19.reuse, R7, 0x2 ;  /* 0x0000000713107211 */ /* 0x040fe200078c10ff */
[----:B------:R1:W-:Y:S01]  /*6ad0*/  STL.64 [R1+0x358], R14 ;  /* 0x0003580e01007387 */ /* 0x0003e20000100a00 */
[-C--:B------:R-:W-:Y:S02]  /*6ae0*/  LEA.HI.X.SX32 R9, R18, R3.reuse, 0x2, P4 ;  /* 0x0000000312097211 */ /* 0x080fe400020f16ff */
[----:B------:R-:W-:-:S03]  /*6af0*/  LEA.HI.X.SX32 R17, R19, R3, 0x2, P6 ;  /* 0x0000000313117211 */ /* 0x000fc600030f16ff */
[----:B------:R5:W-:Y:S01]  /*6b00*/  STL.64 [R1+0x360], R8 ;  /* 0x0003600801007387 */ /* 0x000be20000100a00 */
[----:B-1----:R-:W-:-:S04]  /*6b10*/  LEA R14, P5, R20, R7, 0x2 ;  /* 0x00000007140e7211 */ /* 0x002fc800078a10ff */
[----:B------:R-:W-:Y:S01]  /*6b20*/  LEA.HI.X.SX32 R15, R20, R3, 0x2, P5 ;  /* 0x00000003140f7211 */ /* 0x000fe200028f16ff */
[----:B------:R1:W-:Y:S01]  /*6b30*/  STL.64 [R1+0x368], R16 ;  /* 0x0003681001007387 */ /* 0x0003e20000100a00 */
[----:B-----5:R-:W-:-:S03]  /*6b40*/  LEA R8, P4, R21, R7, 0x2 ;  /* 0x0000000715087211 */ /* 0x020fc600078810ff */
[----:B------:R5:W-:Y:S01]  /*6b50*/  STL.64 [R1+0x370], R14 ;  /* 0x0003700e01007387 */ /* 0x000be20000100a00 */
[----:B------:R-:W-:Y:S02]  /*6b60*/  LEA.HI.X.SX32 R9, R21, R3, 0x2, P4 ;  /* 0x0000000315097211 */ /* 0x000fe400020f16ff */
[CC--:B-1----:R-:W-:Y:S02]  /*6b70*/  LEA R16, P6, R22.reuse, R7.reuse, 0x2 ;  /* 0x0000000716107211 */ /* 0x0c2fe400078c10ff */
[C---:B-----5:R-:W-:Y:S02]  /*6b80*/  LEA R14, P5, R23.reuse, R7, 0x2 ;  /* 0x00000007170e7211 */ /* 0x060fe400078a10ff */
[-C--:B------:R-:W-:Y:S02]  /*6b90*/  LEA.HI.X.SX32 R17, R22, R3.reuse, 0x2, P6 ;  /* 0x0000000316117211 */ /* 0x080fe400030f16ff */
[----:B------:R-:W-:Y:S01]  /*6ba0*/  LEA.HI.X.SX32 R15, R23, R3, 0x2, P5 ;  /* 0x00000003170f7211 */ /* 0x000fe200028f16ff */
[----:B------:R1:W-:Y:S04]  /*6bb0*/  STL.64 [R1+0x378], R8 ;  /* 0x0003780801007387 */ /* 0x0003e80000100a00 */
[----:B------:R5:W-:Y:S04]  /*6bc0*/  STL.64 [R1+0x380], R16 ;  /* 0x0003801001007387 */ /* 0x000be80000100a00 */
[----:B------:R5:W-:Y:S01]  /*6bd0*/  STL.64 [R1+0x388], R14 ;  /* 0x0003880e01007387 */ /* 0x000be20000100a00 */
[----:B-1----:R-:W-:-:S02]  /*6be0*/  LEA R8, P4, R24, R7, 0x2 ;  /* 0x0000000718087211 */ /* 0x002fc400078810ff */
[C---:B-----5:R-:W-:Y:S02]  /*6bf0*/  LEA R16, P6, R25.reuse, R7, 0x2 ;  /* 0x0000000719107211 */ /* 0x060fe400078c10ff */
[----:B------:R-:W-:Y:S02]  /*6c00*/  LEA.HI.X.SX32 R9, R24, R3, 0x2, P4 ;  /* 0x0000000318097211 */ /* 0x000fe400020f16ff */
[C---:B------:R-:W-:Y:S02]  /*6c10*/  LEA R14, P5, R26.reuse, R7, 0x2 ;  /* 0x000000071a0e7211 */ /* 0x040fe400078a10ff */
[-C--:B------:R-:W-:Y:S02]  /*6c20*/  LEA.HI.X.SX32 R17, R25, R3.reuse, 0x2, P6 ;  /* 0x0000000319117211 */ /* 0x080fe400030f16ff */
[----:B------:R-:W-:Y:S01]  /*6c30*/  LEA.HI.X.SX32 R15, R26, R3, 0x2, P5 ;  /* 0x000000031a0f7211 */ /* 0x000fe200028f16ff */
[----:B------:R1:W-:Y:S04]  /*6c40*/  STL.64 [R1+0x390], R8 ;  /* 0x0003900801007387 */ /* 0x0003e80000100a00 */
[----:B------:R5:W-:Y:S01]  /*6c50*/  STL.64 [R1+0x398], R16 ;  /* 0x0003981001007387 */ /* 0x000be20000100a00 */
[----:B------:R-:W-:-:S03]  /*6c60*/  IMAD.SHL.U32 R6, R13, 0x4, RZ ;  /* 0x000000040d067824 */ /* 0x000fc600078e00ff */
[----:B------:R5:W-:Y:S01]  /*6c70*/  STL.64 [R1+0x3a0], R14 ;  /* 0x0003a00e01007387 */ /* 0x000be20000100a00 */
[CC--:B-1----:R-:W-:Y:S02]  /*6c80*/  LEA R8, P4, R28.reuse, R7.reuse, 0x2 ;  /* 0x000000071c087211 */ /* 0x0c2fe400078810ff */
[C---:B-----5:R-:W-:Y:S02]  /*6c90*/  LEA R16, P6, R29.reuse, R7, 0x2 ;  /* 0x000000071d107211 */ /* 0x060fe400078c10ff */
[----:B------:R-:W-:Y:S02]  /*6ca0*/  LEA.HI.X.SX32 R9, R28, R3, 0x2, P4 ;  /* 0x000000031c097211 */ /* 0x000fe400020f16ff */
[C---:B------:R-:W-:Y:S02]  /*6cb0*/  LEA R14, P5, R0.reuse, R7, 0x2 ;  /* 0x00000007000e7211 */ /* 0x040fe400078a10ff */
[-C--:B------:R-:W-:Y:S02]  /*6cc0*/  LEA.HI.X.SX32 R17, R29, R3.reuse, 0x2, P6 ;  /* 0x000000031d117211 */ /* 0x080fe400030f16ff */
[----:B------:R-:W-:Y:S01]  /*6cd0*/  LEA.HI.X.SX32 R15, R0, R3, 0x2, P5 ;  /* 0x00000003000f7211 */ /* 0x000fe200028f16ff */
[----:B------:R1:W-:Y:S04]  /*6ce0*/  STL.64 [R1+0x1c8], R8 ;  /* 0x0001c80801007387 */ /* 0x0003e80000100a00 */
[----:B------:R5:W-:Y:S04]  /*6cf0*/  STL [R1+0x4b4], R6 ;  /* 0x0004b40601007387 */ /* 0x000be80000100800 */
[----:B------:R-:W-:Y:S01]  /*6d00*/  STL.64 [R1+0x1c0], R16 ;  /* 0x0001c01001007387 */ /* 0x000fe20000100a00 */
[----:B-1----:R-:W-:-:S03]  /*6d10*/  LEA R8, P4, R11, R7, 0x2 ;  /* 0x000000070b087211 */ /* 0x002fc600078810ff */
[----:B------:R1:W-:Y:S01]  /*6d20*/  STL.64 [R1+0x1b8], R14 ;  /* 0x0001b80e01007387 */ /* 0x0003e20000100a00 */
[----:B-----5:R-:W-:Y:S02]  /*6d30*/  IADD3 R6, P6, PT, R6, UR8, RZ ;  /* 0x0000000806067c10 */ /* 0x020fe4000ffde0ff */
[----:B------:R-:W-:Y:S02]  /*6d40*/  LEA.HI.X.SX32 R9, R11, R3, 0x2, P4 ;  /* 0x000000030b097211 */ /* 0x000fe400020f16ff */
[----:B-1----:R-:W-:-:S04]  /*6d50*/  LEA R14, P5, R27, R7, 0x2 ;  /* 0x000000071b0e7211 */ /* 0x002fc800078a10ff */
[----:B------:R-:W-:Y:S01]  /*6d60*/  LEA.HI.X.SX32 R15, R27, R3, 0x2, P5 ;  /* 0x000000031b0f7211 */ /* 0x000fe200028f16ff */
[----:B------:R-:W-:Y:S01]  /*6d70*/  STL.64 [R1+0x1b0], R8 ;  /* 0x0001b00801007387 */ /* 0x000fe20000100a00 */
[----:B------:R-:W-:-:S03]  /*6d80*/  LEA.HI.X.SX32 R7, R13, UR9, 0x2, P6 ;  /* 0x000000090d077c11 */ /* 0x000fc6000b0f16ff */
[----:B------:R1:W-:Y:S01]  /*6d90*/  STL.64 [R1+0x1a8], R14 ;  /* 0x0001a80e01007387 */ /* 0x0003e20000100a00 */
[C---:B----4-:R-:W-:Y:S01]  /*6da0*/  IMAD.SHL.U32 R12, R4.reuse, 0x4, RZ ;  /* 0x00000004040c7824 */ /* 0x050fe200078e00ff */
[C---:B-1----:R-:W-:Y:S01]  /*6db0*/  LEA R14, P5, R4.reuse, R6, 0x3 ;  /* 0x00000006040e7211 */ /* 0x042fe200078a18ff */
[----:B------:R-:W-:-:S03]  /*6dc0*/  IMAD.SHL.U32 R11, R4, 0x2, RZ ;  /* 0x00000002040b7824 */ /* 0x000fc600078e00ff */
[-C--:B------:R-:W-:Y:S01]  /*6dd0*/  IADD3 R8, P4, PT, R12, R6.reuse, RZ ;  /* 0x000000060c087210 */ /* 0x080fe20007f9e0ff */
[C---:B------:R-:W-:Y:S01]  /*6de0*/  IMAD R10, R4.reuse, 0xc, RZ ;  /* 0x0000000c040a7824 */ /* 0x040fe200078e02ff */
[-C--:B------:R-:W-:Y:S02]  /*6df0*/  LEA.HI.X.SX32 R15, R11, R7.reuse, 0x2, P5 ;  /* 0x000000070b0f7211 */ /* 0x080fe400028f16ff */
[CC--:B------:R-:W-:Y:S01]  /*6e00*/  LEA.HI.X.SX32 R9, R4.reuse, R7.reuse, 0x2, P4 ;  /* 0x0000000704097211 */ /* 0x0c0fe200020f16ff */
[----:B------:R-:W-:Y:S01]  /*6e10*/  IMAD R11, R4, 0x3, RZ ;  /* 0x00000003040b7824 */ /* 0x000fe200078e02ff */
[----:B------:R-:W-:Y:S01]  /*6e20*/  IADD3 R18, P6, PT, R10, R6, RZ ;  /* 0x000000060a127210 */ /* 0x000fe20007fde0ff */
[C---:B------:R-:W-:Y:S02]  /*6e30*/  IMAD R13, R4.reuse, 0x14, RZ ;  /* 0x00000014040d7824 */ /* 0x040fe400078e02ff */
[----:B------:R1:W-:Y:S01]  /*6e40*/  STL.64 [R1+0x60], R8 ;  /* 0x0000600801007387 */ /* 0x0003e20000100a00 */
[----:B------:R-:W-:Y:S01]  /*6e50*/  LEA.HI.X.SX32 R19, R11, R7, 0x2, P6 ;  /* 0x000000070b137211 */ /* 0x000fe200030f16ff */
[----:B------:R-:W-:-:S02]  /*6e60*/  IMAD R24, R4, 0x18, RZ ;  /* 0x0000001804187824 */ /* 0x000fc400078e02ff */
[----:B------:R4:W-:Y:S01]  /*6e70*/  STL.64 [R1+0xe0], R14 ;  /* 0x0000e00e01007387 */ /* 0x0009e20000100a00 */
[C---:B------:R-:W-:Y:S02]  /*6e80*/  IMAD R11, R4.reuse, 0x5, RZ ;  /* 0x00000005040b7824 */ /* 0x040fe400078e02ff */
[C---:B------:R-:W-:Y:S01]  /*6e90*/  IMAD R17, R4.reuse, 0x1c, RZ ;  /* 0x0000001c04117824 */ /* 0x040fe200078e02ff */
[-C--:B-1----:R-:W-:Y:S01]  /*6ea0*/  LEA R8, P4, R4, R6.reuse, 0x4 ;  /* 0x0000000604087211 */ /* 0x082fe200078820ff */
[----:B------:R1:W-:Y:S01]  /*6eb0*/  STL.64 [R1+0x168], R18 ;  /* 0x0001681201007387 */ /* 0x0003e20000100a00 */
[----:B----4-:R-:W-:Y:S02]  /*6ec0*/  IADD3 R14, P5, PT, R13, R6, RZ ;  /* 0x000000060d0e7210 */ /* 0x010fe40007fbe0ff */
[-C--:B------:R-:W-:Y:S01]  /*6ed0*/  LEA.HI.X.SX32 R9, R12, R7.reuse, 0x2, P4 ;  /* 0x000000070c097211 */ /* 0x080fe200020f16ff */
[C---:B------:R-:W-:Y:S01]  /*6ee0*/  IMAD R12, R4.reuse, 0x6, RZ ;  /* 0x00000006040c7824 */ /* 0x040fe200078e02ff */
[----:B------:R-:W-:Y:S01]  /*6ef0*/  LEA.HI.X.SX32 R15, R11, R7, 0x2, P5 ;  /* 0x000000070b0f7211 */ /* 0x000fe200028f16ff */
[----:B------:R-:W-:-:S02]  /*6f00*/  IMAD R11, R4, 0x7, RZ ;  /* 0x00000007040b7824 */ /* 0x000fc400078e02ff */
[----:B------:R4:W-:Y:S01]  /*6f10*/  STL.64 [R1+0x58], R8 ;  /* 0x0000580801007387 */ /* 0x0009e20000100a00 */
[----:B-1----:R-:W-:-:S03]  /*6f20*/  IADD3 R18, P6, PT, R24, R6, RZ ;  /* 0x0000000618127210 */ /* 0x002fc60007fde0ff */
[----:B------:R1:W-:Y:S01]  /*6f30*/  STL.64 [R1+0x68], R14 ;  /* 0x0000680e01007387 */ /* 0x0003e20000100a00 */
[-C--:B------:R-:W-:Y:S01]  /*6f40*/  LEA.HI.X.SX32 R19, R12, R7.reuse, 0x2, P6 ;  /* 0x000000070c137211 */ /* 0x080fe200030f16ff */
[C---:B------:R-:W-:Y:S01]  /*6f50*/  IMAD.SHL.U32 R12, R4.reuse, 0x8, RZ ;  /* 0x00000008040c7824 */ /* 0x040fe200078e00ff */
[-C--:B----4-:R-:W-:Y:S01]  /*6f60*/  IADD3 R8, P4, PT, R17, R6.reuse, RZ ;  /* 0x0000000611087210 */ /* 0x090fe20007f9e0ff */
[C---:B------:R-:W-:Y:S02]  /*6f70*/  IMAD R23, R4.reuse, 0x24, RZ ;  /* 0x0000002404177824 */ /* 0x040fe400078e02ff */
[C---:B------:R-:W-:Y:S01]  /*6f80*/  IMAD R22, R4.reuse, 0x28, RZ ;  /* 0x0000002804167824 */ /* 0x040fe200078e02ff */
[-C--:B-1----:R-:W-:Y:S02]  /*6f90*/  LEA R14, P5, R4, R6.reuse, 0x5 ;  /* 0x00000006040e7211 */ /* 0x082fe400078a28ff */
[-C--:B------:R-:W-:Y:S01]  /*6fa0*/  LEA.HI.X.SX32 R9, R11, R7.reuse, 0x2, P4 ;  /* 0x000000070b097211 */ /* 0x080fe200020f16ff */
[----:B------:R1:W-:Y:S01]  /*6fb0*/  STL.64 [R1+0xe8], R18 ;  /* 0x0000e81201007387 */ /* 0x0003e20000100a00 */
[----:B------:R-:W-:Y:S01]  /*6fc0*/  LEA.HI.X.SX32 R15, R12, R7, 0x2, P5 ;  /* 0x000000070c0f7211 */ /* 0x000fe200028f16ff */
[----:B------:R-:W-:Y:S01]  /*6fd0*/  IMAD R11, R4, 0x9, RZ ;  /* 0x00000009040b7824 */ /* 0x000fe200078e02ff */
[-C--:B------:R-:W-:Y:S01]  /*6fe0*/  IADD3 R26, P4, PT, R22, R6.reuse, RZ ;  /* 0x00000006161a7210 */ /* 0x080fe20007f9e0ff */
[----:B------:R-:W-:Y:S01]  /*6ff0*/  IMAD R12, R4, 0xa, RZ ;  /* 0x0000000a040c7824 */ /* 0x000fe200078e02ff */
[----:B------:R4:W-:Y:S01]  /*7000*/  STL.64 [R1+0x170], R8 ;  /* 0x0001700801007387 */ /* 0x0009e20000100a00 */
[----:B-1----:R-:W-:-:S03]  /*7010*/  IADD3 R18, P6, PT, R23, R6, RZ ;  /* 0x0000000617127210 */ /* 0x002fc60007fde0ff */
[----:B------:R1:W-:Y:S01]  /*7020*/  STL.64 [R1+0x50], R14 ;  /* 0x0000500e01007387 */ /* 0x0003e20000100a00 */
[-C--:B------:R-:W-:Y:S01]  /*7030*/  LEA.HI.X.SX32 R27, R12, R7.reuse, 0x2, P4 ;  /* 0x000000070c1b7211 */ /* 0x080fe200020f16ff */
[C---:B----4-:R-:W-:Y:S01]  /*7040*/  IMAD R9, R4.reuse, 0x2c, RZ ;  /* 0x0000002c04097824 */ /* 0x050fe200078e02ff */
[-C--:B------:R-:W-:Y:S01]  /*7050*/  LEA.HI.X.SX32 R19, R11, R7.reuse, 0x2, P6 ;  /* 0x000000070b137211 */ /* 0x080fe200030f16ff */
[C---:B------:R-:W-:Y:S02]  /*7060*/  IMAD R12, R4.reuse, 0xb, RZ ;  /* 0x0000000b040c7824 */ /* 0x040fe400078e02ff */
[C---:B------:R-:W-:Y:S01]  /*7070*/  IMAD R11, R4.reuse, 0x34, RZ ;  /* 0x00000034040b7824 */ /* 0x040fe200078e02ff */
[----:B------:R-:W-:Y:S01]  /*7080*/  IADD3 R20, P5, PT, R9, R6, RZ ;  /* 0x0000000609147210 */ /* 0x000fe20007fbe0ff */
[----:B-1----:R-:W-:Y:S01]  /*7090*/  IMAD R14, R4, 0x30, RZ ;  /* 0x00000030040e7824 */ /* 0x002fe200078e02ff */
[----:B------:R1:W-:Y:S02]  /*70a0*/  STL.64 [R1+0x48], R18 ;  /* 0x0000481201007387 */ /* 0x0003e40000100a00 */
[----:B------:R-:W-:Y:S01]  /*70b0*/  LEA.HI.X.SX32 R21, R12, R7, 0x2, P5 ;  /* 0x000000070c157211 */ /* 0x000fe200028f16ff */
[C---:B------:R-:W-:Y:S01]  /*70c0*/  IMAD R15, R4.reuse, 0x38, RZ ;  /* 0x00000038040f7824 */ /* 0x040fe200078e02ff */
[----:B------:R4:W-:Y:S01]  /*70d0*/  STL.64 [R1+0xf0], R26 ;  /* 0x0000f01a01007387 */ /* 0x0009e20000100a00 */
[----:B------:R-:W-:-:S02]  /*70e0*/  IMAD R12, R4, 0xd, RZ ;  /* 0x0000000d040c7824 */ /* 0x000fc400078e02ff */
[----:B------:R-:W-:Y:S01]  /*70f0*/  IMAD R8, R4, 0x3c, RZ ;  /* 0x0000003c04087824 */ /* 0x000fe200078e02ff */
[-C--:B-1----:R-:W-:Y:S01]  /*7100*/  IADD3 R18, P6, PT, R14, R6.reuse, RZ ;  /* 0x000000060e127210 */ /* 0x082fe20007fde0ff */
[----:B------:R1:W-:Y:S01]  /*7110*/  STL.64 [R1+0x178], R20 ;  /* 0x0001781401007387 */ /* 0x0003e20000100a00 */
[-C--:B----4-:R-:W-:Y:S01]  /*7120*/  IADD3 R26, P4, PT, R11, R6.reuse, RZ ;  /* 0x000000060b1a7210 */ /* 0x090fe20007f9e0ff */
[----:B------:R-:W-:Y:S01]  /*7130*/  IMAD R25, R4, 0xe, RZ ;  /* 0x0000000e04197824 */ /* 0x000fe200078e02ff */
[-C--:B------:R-:W-:Y:S02]  /*7140*/  LEA.HI.X.SX32 R19, R10, R7.reuse, 0x2, P6 ;  /* 0x000000070a137211 */ /* 0x080fe400030f16ff */
[----:B------:R-:W-:Y:S01]  /*7150*/  LEA.HI.X.SX32 R27, R12, R7, 0x2, P4 ;  /* 0x000000070c1b7211 */ /* 0x000fe200020f16ff */
[C---:B------:R-:W-:Y:S01]  /*7160*/  IMAD R10, R4.reuse, 0xf, RZ ;  /* 0x0000000f040a7824 */ /* 0x040fe200078e02ff */
[----:B-1----:R-:W-:Y:S01]  /*7170*/  IADD3 R20, P5, PT, R15, R6, RZ ;  /* 0x000000060f147210 */ /* 0x002fe20007fbe0ff */
[----:B------:R1:W-:Y:S01]  /*7180*/  STL.64 [R1+0x40], R18 ;  /* 0x0000401201007387 */ /* 0x0003e20000100a00 */
[----:B------:R-:W-:-:S02]  /*7190*/  IMAD R16, R4, 0x44, RZ ;  /* 0x0000004404107824 */ /* 0x000fc400078e02ff */
[-C--:B------:R-:W-:Y:S01]  /*71a0*/  LEA.HI.X.SX32 R21, R25, R7.reuse, 0x2, P5 ;  /* 0x0000000719157211 */ /* 0x080fe200028f16ff */
[----:B------:R4:W-:Y:S01]  /*71b0*/  STL.64 [R1+0x70], R26 ;  /* 0x0000701a01007387 */ /* 0x0009e20000100a00 */
[C---:B------:R-:W-:Y:S02]  /*71c0*/  IMAD.SHL.U32 R25, R4.reuse, 0x10, RZ ;  /* 0x0000001004197824 */ /* 0x040fe400078e00ff */
[----:B------:R-:W-:Y:S01]  /*71d0*/  IMAD R12, R4, 0x48, RZ ;  /* 0x00000048040c7824 */ /* 0x000fe200078e02ff */
[-C--:B-1----:R-:W-:Y:S01]  /*71e0*/  IADD3 R18, P6, PT, R8, R6.reuse, RZ ;  /* 0x0000000608127210 */ /* 0x082fe20007fde0ff */
[----:B------:R1:W-:Y:S01]  /*71f0*/  STL.64 [R1+0xf8], R20 ;  /* 0x0000f81401007387 */ /* 0x0003e20000100a00 */
[-C--:B----4-:R-:W-:Y:S02]  /*7200*/  LEA R26, P4, R4, R6.reuse, 0x6 ;  /* 0x00000006041a7211 */ /* 0x090fe400078830ff */
[-C--:B------:R-:W-:Y:S01]  /*7210*/  LEA.HI.X.SX32 R19, R10, R7.reuse, 0x2, P6 ;  /* 0x000000070a137211 */ /* 0x080fe200030f16ff */
[C---:B------:R-:W-:Y:S01]  /*7220*/  IMAD R10, R4.reuse, 0x11, RZ ;  /* 0x00000011040a7824 */ /* 0x040fe200078e02ff */
[-C--:B------:R-:W-:Y:S01]  /*7230*/  LEA.HI.X.SX32 R27, R25, R7.reuse, 0x2, P4 ;  /* 0x00000007191b7211 */ /* 0x080fe200020f16ff */
[----:B------:R-:W-:Y:S01]  /*7240*/  IMAD R25, R4, 0x12, RZ ;  /* 0x0000001204197824 */ /* 0x000fe200078e02ff */
[-C--:B-1----:R-:W-:Y:S01]  /*7250*/  IADD3 R20, P5, PT, R16, R6.reuse, RZ ;  /* 0x0000000610147210 */ /* 0x082fe20007fbe0ff */
[----:B------:R-:W-:Y:S01]  /*7260*/  IMAD R16, R4, 0x4c, RZ ;  /* 0x0000004c04107824 */ /* 0x000fe200078e02ff */
[----:B------:R1:W-:Y:S02]  /*7270*/  STL.64 [R1+0x160], R18 ;  /* 0x0001601201007387 */ /* 0x0003e40000100a00 */
[-C--:B------:R-:W-:Y:S01]  /*7280*/  LEA.HI.X.SX32 R21, R10, R7.reuse, 0x2, P5 ;  /* 0x000000070a157211 */ /* 0x080fe200028f16ff */
[----:B------:R-:W-:Y:S01]  /*7290*/  IMAD R10, R4, 0x13, RZ ;  /* 0x00000013040a7824 */ /* 0x000fe200078e02ff */
[----:B------:R4:W-:Y:S01]  /*72a0*/  STL.64 [R1+0x38], R26 ;  /* 0x0000381a01007387 */ /* 0x0009e20000100a00 */
[-C--:B-1----:R-:W-:Y:S01]  /*72b0*/  IADD3 R18, P6, PT, R12, R6.reuse, RZ ;  /* 0x000000060c127210 */ /* 0x082fe20007fde0ff */
[----:B------:R-:W-:Y:S01]  /*72c0*/  IMAD R12, R4, 0x50, RZ ;  /* 0x00000050040c7824 */ /* 0x000fe200078e02ff */
[----:B----4-:R-:W-:Y:S01]  /*72d0*/  IADD3 R26, P4, PT, R16, R6, RZ ;  /* 0x00000006101a7210 */ /* 0x010fe20007f9e0ff */
[----:B------:R1:W-:Y:S01]  /*72e0*/  STL.64 [R1+0x78], R20 ;  /* 0x0000781401007387 */ /* 0x0003e20000100a00 */
[----:B------:R-:W-:-:S02]  /*72f0*/  LEA.HI.X.SX32 R19, R25, R7, 0x2, P6 ;  /* 0x0000000719137211 */ /* 0x000fc400030f16ff */
[-C--:B------:R-:W-:Y:S01]  /*7300*/  LEA.HI.X.SX32 R27, R10, R7.reuse, 0x2, P4 ;  /* 0x000000070a1b7211 */ /* 0x080fe200020f16ff */
[----:B------:R-:W-:Y:S02]  /*7310*/  IMAD R16, R4, 0x54, RZ ;  /* 0x0000005404107824 */ /* 0x000fe400078e02ff */
[----:B------:R4:W-:Y:S01]  /*7320*/  STL.64 [R1+0x100], R18 ;  /* 0x0001001201007387 */ /* 0x0009e20000100a00 */
[-C--:B-1----:R-:W-:Y:S01]  /*7330*/  IADD3 R20, P5, PT, R12, R6.reuse, RZ ;  /* 0x000000060c147210 */ /* 0x082fe20007fbe0ff */
[C---:B------:R-:W-:Y:S02]  /*7340*/  IMAD R12, R4.reuse, 0x58, RZ ;  /* 0x00000058040c7824 */ /* 0x040fe400078e02ff */
[----:B------:R1:W-:Y:S01]  /*7350*/  STL.64 [R1+0x158], R26 ;  /* 0x0001581a01007387 */ /* 0x0003e20000100a00 */
[----:B------:R-:W-:Y:S01]  /*7360*/  IMAD R10, R4, 0x5c, RZ ;  /* 0x0000005c040a7824 */ /* 0x000fe200078e02ff */
[----:B------:R-:W-:Y:S02]  /*7370*/  LEA.HI.X.SX32 R21, R13, R7, 0x2, P5 ;  /* 0x000000070d157211 */ /* 0x000fe400028f16ff */
[----:B----4-:R-:W-:-:S02]  /*7380*/  IADD3 R18, P6, PT, R16, R6, RZ ;  /* 0x0000000610127210 */ /* 0x010fc40007fde0ff */
[-C--:B-1----:R-:W-:Y:S01]  /*7390*/  IADD3 R26, P4, PT, R12, R6.reuse, RZ ;  /* 0x000000060c1a7210 */ /* 0x082fe20007f9e0ff */
[----:B------:R-:W-:Y:S01]  /*73a0*/  IMAD R12, R4, 0x15, RZ ;  /* 0x00000015040c7824 */ /* 0x000fe200078e02ff */
[----:B------:R1:W-:Y:S04]  /*73b0*/  STL.64 [R1+0x30], R20 ;  /* 0x0000301401007387 */ /* 0x0003e80000100a00 */
[-C--:B------:R-:W-:Y:S01]  /*73c0*/  LEA.HI.X.SX32 R19, R12, R7.reuse, 0x2, P6 ;  /* 0x000000070c137211 */ /* 0x080fe200030f16ff */
[C---:B------:R-:W-:Y:S02]  /*73d0*/  IMAD R12, R4.reuse, 0x16, RZ ;  /* 0x00000016040c7824 */ /* 0x040fe400078e02ff */
[----:B------:R-:W-:Y:S01]  /*73e0*/  IMAD R13, R4, 0x60, RZ ;  /* 0x00000060040d7824 */ /* 0x000fe200078e02ff */
[----:B-1----:R-:W-:Y:S01]  /*73f0*/  IADD3 R20, P5, PT, R10, R6, RZ ;  /* 0x000000060a147210 */ /* 0x002fe20007fbe0ff */
[----:B------:R-:W-:Y:S01]  /*7400*/  IMAD R10, R4, 0x17, RZ ;  /* 0x00000017040a7824 */ /* 0x000fe200078e02ff */
[----:B------:R-:W-:Y:S01]  /*7410*/  LEA.HI.X.SX32 R27, R12, R7, 0x2, P4 ;  /* 0x000000070c1b7211 */ /* 0x000fe200020f16ff */
[----:B------:R1:W-:Y:S01]  /*7420*/  STL.64 [R1+0x80], R18 ;  /* 0x0000801201007387 */ /* 0x0003e20000100a00 */
[----:B------:R-:W-:-:S02]  /*7430*/  IMAD R16, R4, 0x68, RZ ;  /* 0x0000006804107824 */ /* 0x000fc400078e02ff */
[----:B------:R-:W-:Y:S01]  /*7440*/  LEA.HI.X.SX32 R21, R10, R7, 0x2, P5 ;  /* 0x000000070a157211 */ /* 0x000fe200028f16ff */
[----:B------:R-:W-:Y:S01]  /*7450*/  STL.64 [R1+0x108], R26 ;  /* 0x0001081a01007387 */ /* 0x000fe20000100a00 */
[----:B------:R-:W-:-:S03]  /*7460*/  IMAD R10, R4, 0x6c, RZ ;  /* 0x0000006c040a7824 */ /* 0x000fc600078e02ff */
[----:B------:R4:W-:Y:S01]  /*7470*/  STL.64 [R1+0x150], R20 ;  /* 0x0001501401007387 */ /* 0x0009e20000100a00 */
[-C--:B-1----:R-:W-:Y:S01]  /*7480*/  IADD3 R18, P6, PT, R13, R6.reuse, RZ ;  /* 0x000000060d127210 */ /* 0x082fe20007fde0ff */
[C---:B------:R-:W-:Y:S02]  /*7490*/  IMAD R13, R4.reuse, 0x64, RZ ;  /* 0x00000064040d7824 */ /* 0x040fe400078e02ff */
[----:B------:R-:W-:Y:S01]  /*74a0*/  IMAD R0, R4, 0x3b, RZ ;  /* 0x0000003b04007824 */ /* 0x000fe200078e02ff */
[----:B------:R-:W1:Y:S02]  /*74b0*/  S2UR UR4, SR_CgaCtaId ;  /* 0x00000000000479c3 */ /* 0x000e640000008800 */
[-C--:B------:R-:W-:Y:S02]  /*74c0*/  IADD3 R12, P4, PT, R13, R6.reuse, RZ ;  /* 0x000000060d0c7210 */ /* 0x080fe40007f9e0ff */
[----:B----4-:R-:W-:Y:S01]  /*74d0*/  IADD3 R20, P5, PT, R16, R6, RZ ;  /* 0x0000000610147210 */ /* 0x010fe20007fbe0ff */
[----:B------:R-:W-:Y:S01]  /*74e0*/  IMAD R16, R4, 0x19, RZ ;  /* 0x0000001904107824 */ /* 0x000fe200078e02ff */
[----:B------:R-:W-:-:S02]  /*74f0*/  LEA.HI.X.SX32 R19, R24, R7, 0x2, P6 ;  /* 0x0000000718137211 */ /* 0x000fc400030f16ff */
[----:B------:R-:W-:Y:S01]  /*7500*/  IADD3 R24, P6, PT, R10, R6, RZ ;  /* 0x000000060a187210 */ /* 0x000fe20007fde0ff */
[----:B------:R-:W-:Y:S01]  /*7510*/  IMAD R3, R4, 0x3e, RZ ;  /* 0x0000003e04037824 */ /* 0x000fe200078e02ff */
[----:B------:R-:W-:Y:S01]  /*7520*/  LEA.HI.X.SX32 R13, R16, R7, 0x2, P4 ;  /* 0x00000007100d7211 */ /* 0x000fe200020f16ff */
[----:B------:R-:W-:Y:S01]  /*7530*/  IMAD R10, R4, 0x70, RZ ;  /* 0x00000070040a7824 */ /* 0x000fe200078e02ff */
[----:B------:R4:W-:Y:S01]  /*7540*/  STL.64 [R1+0x28], R18 ;  /* 0x0000281201007387 */ /* 0x0009e20000100a00 */
[----:B------:R-:W5:Y:S01]  /*7550*/  LDCU.64 UR40, c[0x0][0x358] ;  /* 0x00006b00ff2877ac */ /* 0x000f620008000a00 */
[----:B------:R-:W1:Y:S02]  /*7560*/  LDC R27, c[0x0][0x3a0] ;  /* 0x0000e800ff1b7b82 */ /* 0x000e640000000800 */
[----:B------:R2:W-:Y:S01]  /*7570*/  STL.64 [R1+0x88], R12 ;  /* 0x0000880c01007387 */ /* 0x0005e20000100a00 */
[----:B------:R-:W-:-:S05]  /*7580*/  UMOV UR49, 0x400 ;  /* 0x0000040000317882 */ /* 0x000fca0000000000 */
[----:B------:R-:W1:Y:S01]  /*7590*/  LDC R26, c[0x0][0x3a0] ;  /* 0x0000e800ff1a7b82 */ /* 0x000e620000000800 */
[-C--:B----4-:R-:W-:Y:S01]  /*75a0*/  IADD3 R18, P4, PT, R10, R6.reuse, RZ ;  /* 0x000000060a127210 */ /* 0x090fe20007f9e0ff */
[C---:B------:R-:W-:Y:S02]  /*75b0*/  IMAD R10, R4.reuse, 0x1b, RZ ;  /* 0x0000001b040a7824 */ /* 0x040fe400078e02ff */
[C---:B--2---:R-:W-:Y:S02]  /*75c0*/  IMAD R12, R4.reuse, 0x1a, RZ ;  /* 0x0000001a040c7824 */ /* 0x044fe400078e02ff */
[----:B------:R-:W-:Y:S01]  /*75d0*/  IMAD R13, R4, 0x74, RZ ;  /* 0x00000074040d7824 */ /* 0x000fe200078e02ff */
[-C--:B------:R-:W-:Y:S02]  /*75e0*/  LEA.HI.X.SX32 R25, R10, R7.reuse, 0x2, P6 ;  /* 0x000000070a197211 */ /* 0x080fe400030f16ff */
[----:B------:R-:W-:Y:S01]  /*75f0*/  LEA.HI.X.SX32 R21, R12, R7, 0x2, P5 ;  /* 0x000000070c157211 */ /* 0x000fe200028f16ff */
[----:B------:R-:W-:Y:S01]  /*7600*/  IMAD R10, R4, 0x1d, RZ ;  /* 0x0000001d040a7824 */ /* 0x000fe200078e02ff */
[----:B------:R-:W-:-:S03]  /*7610*/  IADD3 R12, P5, PT, R13, R6, RZ ;  /* 0x000000060d0c7210 */ /* 0x000fc60007fbe0ff */
[----:B------:R2:W-:Y:S01]  /*7620*/  STL.64 [R1+0x110], R20 ;  /* 0x0001101401007387 */ /* 0x0005e20000100a00 */
[-C--:B------:R-:W-:Y:S02]  /*7630*/  LEA.HI.X.SX32 R19, R17, R7.reuse, 0x2, P4 ;  /* 0x0000000711137211 */ /* 0x080fe400020f16ff */
[----:B------:R-:W-:Y:S01]  /*7640*/  LEA.HI.X.SX32 R13, R10, R7, 0x2, P5 ;  /* 0x000000070a0d7211 */ /* 0x000fe200028f16ff */
[----:B------:R4:W-:Y:S01]  /*7650*/  STL.64 [R1+0x148], R24 ;  /* 0x0001481801007387 */ /* 0x0009e20000100a00 */
[C---:B------:R-:W-:Y:S02]  /*7660*/  IMAD R16, R4.reuse, 0x7c, RZ ;  /* 0x0000007c04107824 */ /* 0x040fe400078e02ff */
[C---:B--2---:R-:W-:Y:S01]  /*7670*/  IMAD R20, R4.reuse, 0x78, RZ ;  /* 0x0000007804147824 */ /* 0x044fe200078e02ff */
[----:B------:R2:W-:Y:S01]  /*7680*/  STL.64 [R1+0x20], R18 ;  /* 0x0000201201007387 */ /* 0x0005e20000100a00 */
[----:B----4-:R-:W-:-:S03]  /*7690*/  IMAD R24, R4, 0x1e, RZ ;  /* 0x0000001e04187824 */ /* 0x010fc600078e02ff */
[-C--:B------:R-:W-:Y:S01]  /*76a0*/  IADD3 R20, P6, PT, R20, R6.reuse, RZ ;  /* 0x0000000614147210 */ /* 0x080fe20007fde0ff */
[----:B------:R4:W-:Y:S01]  /*76b0*/  STL.64 [R1+0x90], R12 ;  /* 0x0000900c01007387 */ /* 0x0009e20000100a00 */
[----:B------:R-:W-:Y:S02]  /*76c0*/  IMAD R10, R4, 0x84, RZ ;  /* 0x00000084040a7824 */ /* 0x000fe400078e02ff */
[-C--:B------:R-:W-:Y:S01]  /*76d0*/  LEA.HI.X.SX32 R21, R24, R7.reuse, 0x2, P6 ;  /* 0x0000000718157211 */ /* 0x080fe200030f16ff */
[----:B------:R-:W-:Y:S01]  /*76e0*/  IMAD.SHL.U32 R24, R4, 0x20, RZ ;  /* 0x0000002004187824 */ /* 0x000fe200078e00ff */
[-C--:B--2---:R-:W-:Y:S02]  /*76f0*/  IADD3 R18, P4, PT, R16, R6.reuse, RZ ;  /* 0x0000000610127210 */ /* 0x084fe40007f9e0ff */
[C---:B------:R-:W-:Y:S01]  /*7700*/  LEA R16, P5, R4.reuse, R6, 0x7 ;  /* 0x0000000604107211 */ /* 0x040fe200078a38ff */
[C---:B----4-:R-:W-:Y:S01]  /*7710*/  IMAD R12, R4.reuse, 0x1f, RZ ;  /* 0x0000001f040c7824 */ /* 0x050fe200078e02ff */
[----:B------:R2:W-:Y:S01]  /*7720*/  STL.64 [R1+0x118], R20 ;  /* 0x0001181401007387 */ /* 0x0005e20000100a00 */
[----:B------:R-:W-:Y:S01]  /*7730*/  IMAD R13, R4, 0x88, RZ ;  /* 0x00000088040d7824 */ /* 0x000fe200078e02ff */
[----:B------:R-:W-:-:S02]  /*7740*/  LEA.HI.X.SX32 R17, R24, R7, 0x2, P5 ;  /* 0x0000000718117211 */ /* 0x000fc400028f16ff */
[-C--:B------:R-:W-:Y:S01]  /*7750*/  LEA.HI.X.SX32 R19, R12, R7.reuse, 0x2, P4 ;  /* 0x000000070c137211 */ /* 0x080fe200020f16ff */
[C---:B------:R-:W-:Y:S02]  /*7760*/  IMAD R12, R4.reuse, 0x21, RZ ;  /* 0x00000021040c7824 */ /* 0x040fe400078e02ff */
[----:B------:R-:W-:Y:S02]  /*7770*/  IMAD R24, R4, 0x22, RZ ;  /* 0x0000002204187824 */ /* 0x000fe400078e02ff */
[----:B------:R4:W-:Y:S01]  /*7780*/  STL.64 [R1+0x140], R18 ;  /* 0x0001401201007387 */ /* 0x0009e20000100a00 */
[-C--:B--2---:R-:W-:Y:S01]  /*7790*/  IADD3 R20, P6, PT, R10, R6.reuse, RZ ;  /* 0x000000060a147210 */ /* 0x084fe20007fde0ff */
[----:B------:R-:W-:Y:S02]  /*77a0*/  IMAD R10, R4, 0x8c, RZ ;  /* 0x0000008c040a7824 */ /* 0x000fe400078e02ff */
[----:B------:R2:W-:Y:S01]  /*77b0*/  STL.64 [R1+0x18], R16 ;  /* 0x0000181001007387 */ /* 0x0005e20000100a00 */
[----:B------:R-:W-:Y:S01]  /*77c0*/  LEA.HI.X.SX32 R21, R12, R7, 0x2, P6 ;  /* 0x000000070c157211 */ /* 0x000fe200030f16ff */
[C---:B------:R-:W-:Y:S01]  /*77d0*/  IMAD R12, R4.reuse, 0x23, RZ ;  /* 0x00000023040c7824 */ /* 0x040fe200078e02ff */
[----:B----4-:R-:W-:Y:S01]  /*77e0*/  IADD3 R18, P4, PT, R13, R6, RZ ;  /* 0x000000060d127210 */ /* 0x010fe20007f9e0ff */
[----:B------:R-:W-:-:S02]  /*77f0*/  IMAD R13, R4, 0x90, RZ ;  /* 0x00000090040d7824 */ /* 0x000fc400078e02ff */
[----:B------:R4:W-:Y:S01]  /*7800*/  STL.64 [R1+0x98], R20 ;  /* 0x0000981401007387 */ /* 0x0009e20000100a00 */
[-C--:B--2---:R-:W-:Y:S01]  /*7810*/  IADD3 R16, P5, PT, R10, R6.reuse, RZ ;  /* 0x000000060a107210 */ /* 0x084fe20007fbe0ff */
[----:B------:R-:W-:Y:S01]  /*7820*/  IMAD R10, R4, 0x94, RZ ;  /* 0x00000094040a7824 */ /* 0x000fe200078e02ff */
[-C--:B------:R-:W-:Y:S02]  /*7830*/  LEA.HI.X.SX32 R19, R24, R7.reuse, 0x2, P4 ;  /* 0x0000000718137211 */ /* 0x080fe400020f16ff */
[-C--:B------:R-:W-:Y:S01]  /*7840*/  LEA.HI.X.SX32 R17, R12, R7.reuse, 0x2, P5 ;  /* 0x000000070c117211 */ /* 0x080fe200028f16ff */
[C---:B------:R-:W-:Y:S01]  /*7850*/  IMAD R12, R4.reuse, 0x25, RZ ;  /* 0x00000025040c7824 */ /* 0x040fe200078e02ff */
[-C--:B----4-:R-:W-:Y:S01]  /*7860*/  IADD3 R20, P6, PT, R13, R6.reuse, RZ ;  /* 0x000000060d147210 */ /* 0x090fe20007fde0ff */
[C---:B------:R-:W-:Y:S01]  /*7870*/  IMAD R13, R4.reuse, 0x98, RZ ;  /* 0x00000098040d7824 */ /* 0x040fe200078e02ff */
[----:B------:R2:W-:Y:S02]  /*7880*/  STL.64 [R1+0x120], R18 ;  /* 0x0001201201007387 */ /* 0x0005e40000100a00 */
[-C--:B------:R-:W-:Y:S01]  /*7890*/  LEA.HI.X.SX32 R21, R23, R7.reuse, 0x2, P6 ;  /* 0x0000000717157211 */ /* 0x080fe200030f16ff */
[----:B------:R-:W-:Y:S01]  /*78a0*/  IMAD R23, R4, 0x26, RZ ;  /* 0x0000002604177824 */ /* 0x000fe200078e02ff */
[----:B------:R4:W-:Y:S01]  /*78b0*/  STL.64 [R1+0x138], R16 ;  /* 0x0001381001007387 */ /* 0x0009e20000100a00 */
[-C--:B--2---:R-:W-:Y:S01]  /*78c0*/  IADD3 R18, P4, PT, R10, R6.reuse, RZ ;  /* 0x000000060a127210 */ /* 0x084fe20007f9e0ff */
[C---:B------:R-:W-:Y:S01]  /*78d0*/  IMAD R10, R4.reuse, 0x9c, RZ ;  /* 0x0000009c040a7824 */ /* 0x040fe200078e02ff */
[----:B----4-:R-:W-:Y:S01]  /*78e0*/  IADD3 R16, P5, PT, R13, R6, RZ ;  /* 0x000000060d107210 */ /* 0x010fe20007fbe0ff */
[----:B------:R-:W-:Y:S01]  /*78f0*/  IMAD R13, R4, 0xa0, RZ ;  /* 0x000000a0040d7824 */ /* 0x000fe200078e02ff */
[-C--:B------:R-:W-:Y:S01]  /*7900*/  LEA.HI.X.SX32 R19, R12, R7.reuse, 0x2, P4 ;  /* 0x000000070c137211 */ /* 0x080fe200020f16ff */
[----:B------:R2:W-:Y:S01]  /*7910*/  STL.64 [R1+0x10], R20 ;  /* 0x0000101401007387 */ /* 0x0005e20000100a00 */
[----:B------:R-:W-:Y:S01]  /*7920*/  IMAD R12, R4, 0x27, RZ ;  /* 0x00000027040c7824 */ /* 0x000fe200078e02ff */
[----:B------:R-:W-:-:S02]  /*7930*/  LEA.HI.X.SX32 R17, R23, R7, 0x2, P5 ;  /* 0x0000000717117211 */ /* 0x000fc400028f16ff */
[----:B------:R4:W-:Y:S01]  /*7940*/  STL.64 [R1+0xa0], R18 ;  /* 0x0000a01201007387 */ /* 0x0009e20000100a00 */
[-C--:B--2---:R-:W-:Y:S01]  /*7950*/  IADD3 R20, P6, PT, R10, R6.reuse, RZ ;  /* 0x000000060a147210 */ /* 0x084fe20007fde0ff */
[C---:B------:R-:W-:Y:S02]  /*7960*/  IMAD R10, R4.reuse, 0xa4, RZ ;  /* 0x000000a4040a7824 */ /* 0x040fe400078e02ff */
[----:B------:R2:W-:Y:S01]  /*7970*/  STL.64 [R1+0x128], R16 ;  /* 0x0001281001007387 */ /* 0x0005e20000100a00 */
[----:B----4-:R-:W-:Y:S01]  /*7980*/  IADD3 R18, P4, PT, R13, R6, RZ ;  /* 0x000000060d127210 */ /* 0x010fe20007f9e0ff */
[----:B------:R-:W-:Y:S01]  /*7990*/  IMAD R13, R4, 0xa8, RZ ;  /* 0x000000a8040d7824 */ /* 0x000fe200078e02ff */
[-C--:B------:R-:W-:Y:S01]  /*79a0*/  LEA.HI.X.SX32 R21, R12, R7.reuse, 0x2, P6 ;  /* 0x000000070c157211 */ /* 0x080fe200030f16ff */
[----:B------:R-:W-:Y:S01]  /*79b0*/  IMAD R12, R4, 0x29, RZ ;  /* 0x00000029040c7824 */ /* 0x000fe200078e02ff */
[----:B------:R-:W-:Y:S01]  /*79c0*/  LEA.HI.X.SX32 R19, R22, R7, 0x2, P4 ;  /* 0x0000000716137211 */ /* 0x000fe200020f16ff */
[----:B------:R-:W-:-:S02]  /*79d0*/  IMAD R22, R4, 0x2a, RZ ;  /* 0x0000002a04167824 */ /* 0x000fc400078e02ff */
[----:B------:R4:W-:Y:S01]  /*79e0*/  STL.64 [R1+0x130], R20 ;  /* 0x0001301401007387 */ /* 0x0009e20000100a00 */
[----:B--2---:R-:W-:Y:S01]  /*79f0*/  IADD3 R16, P5, PT, R10, R6, RZ ;  /* 0x000000060a107210 */ /* 0x004fe20007fbe0ff */
[----:B------:R-:W-:-:S03]  /*7a00*/  IMAD R10, R4, 0xac, RZ ;  /* 0x000000ac040a7824 */ /* 0x000fc600078e02ff */
[-C--:B------:R-:W-:Y:S01]  /*7a10*/  LEA.HI.X.SX32 R17, R12, R7.reuse, 0x2, P5 ;  /* 0x000000070c117211 */ /* 0x080fe200028f16ff */
[----:B------:R2:W-:Y:S01]  /*7a20*/  STL.64 [R1+0x8], R18 ;  /* 0x0000081201007387 */ /* 0x0005e20000100a00 */
[C---:B------:R-:W-:Y:S01]  /*7a30*/  IMAD R12, R4.reuse, 0x2b, RZ ;  /* 0x0000002b040c7824 */ /* 0x040fe200078e02ff */
[-C--:B----4-:R-:W-:Y:S01]  /*7a40*/  IADD3 R20, P6, PT, R13, R6.reuse, RZ ;  /* 0x000000060d147210 */ /* 0x090fe20007fde0ff */
[----:B------:R-:W-:Y:S01]  /*7a50*/  IMAD R13, R4, 0xb0, RZ ;  /* 0x000000b0040d7824 */ /* 0x000fe200078e02ff */
[----:B------:R4:W-:Y:S02]  /*7a60*/  STL.64 [R1+0xa8], R16 ;  /* 0x0000a81001007387 */ /* 0x0009e40000100a00 */
[----:B------:R-:W-:Y:S02]  /*7a70*/  LEA.HI.X.SX32 R21, R22, R7, 0x2, P6 ;  /* 0x0000000716157211 */ /* 0x000fe400030f16ff */
[----:B--2---:R-:W-:Y:S01]  /*7a80*/  IADD3 R18, P4, PT, R10, R6, RZ ;  /* 0x000000060a127210 */ /* 0x004fe20007f9e0ff */
[----:B------:R-:W-:-:S02]  /*7a90*/  IMAD R10, R4, 0xb4, RZ ;  /* 0x000000b4040a7824 */ /* 0x000fc400078e02ff */
[----:B------:R2:W-:Y:S01]  /*7aa0*/  STL.64 [R1+0xd8], R20 ;  /* 0x0000d81401007387 */ /* 0x0005e20000100a00 */
[-C--:B------:R-:W-:Y:S02]  /*7ab0*/  LEA.HI.X.SX32 R19, R12, R7.reuse, 0x2, P4 ;  /* 0x000000070c137211 */ /* 0x080fe400020f16ff */
[-C--:B----4-:R-:W-:Y:S01]  /*7ac0*/  IADD3 R16, P5, PT, R13, R6.reuse, RZ ;  /* 0x000000060d107210 */ /* 0x090fe20007fbe0ff */
[C---:B------:R-:W-:Y:S02]  /*7ad0*/  IMAD R13, R4.reuse, 0xb8, RZ ;  /* 0x000000b8040d7824 */ /* 0x040fe400078e02ff */
[----:B------:R-:W-:Y:S01]  /*7ae0*/  IMAD R12, R4, 0x2d, RZ ;  /* 0x0000002d040c7824 */ /* 0x000fe200078e02ff */
[----:B------:R-:W-:Y:S01]  /*7af0*/  LEA.HI.X.SX32 R17, R9, R7, 0x2, P5 ;  /* 0x0000000709117211 */ /* 0x000fe200028f16ff */
[----:B------:R4:W-:Y:S01]  /*7b00*/  STL.64 [R1+0xd0], R18 ;  /* 0x0000d01201007387 */ /* 0x0009e20000100a00 */
[----:B--2---:R-:W-:Y:S01]  /*7b10*/  IADD3 R20, P6, PT, R10, R6, RZ ;  /* 0x000000060a147210 */ /* 0x004fe20007fde0ff */
[----:B------:R-:W-:-:S02]  /*7b20*/  IMAD R10, R4, 0xbc, RZ ;  /* 0x000000bc040a7824 */ /* 0x000fc400078e02ff */
[----:B------:R-:W-:Y:S01]  /*7b30*/  IMAD R9, R4, 0x2e, RZ ;  /* 0x0000002e04097824 */ /* 0x000fe200078e02ff */
[----:B------:R-:W-:Y:S01]  /*7b40*/  LEA.HI.X.SX32 R21, R12, R7, 0x2, P6 ;  /* 0x000000070c157211 */ /* 0x000fe200030f16ff */
[----:B------:R2:W-:Y:S01]  /*7b50*/  STL.64 [R1], R16 ;  /* 0x0000001001007387 */ /* 0x0005e20000100a00 */
[C---:B------:R-:W-:Y:S01]  /*7b60*/  IMAD R12, R4.reuse, 0x2f, RZ ;  /* 0x0000002f040c7824 */ /* 0x040fe200078e02ff */
[----:B----4-:R-:W-:Y:S01]  /*7b70*/  IADD3 R18, P4, PT, R13, R6, RZ ;  /* 0x000000060d127210 */ /* 0x010fe20007f9e0ff */
[----:B------:R-:W-:-:S03]  /*7b80*/  IMAD R13, R4, 0xc0, RZ ;  /* 0x000000c0040d7824 */ /* 0x000fc600078e02ff */
[-C--:B------:R-:W-:Y:S02]  /*7b90*/  LEA.HI.X.SX32 R19, R9, R7.reuse, 0x2, P4 ;  /* 0x0000000709137211 */ /* 0x080fe400020f16ff */
[-C--:B--2---:R-:W-:Y:S01]  /*7ba0*/  IADD3 R16, P5, PT, R10, R6.reuse, RZ ;  /* 0x000000060a107210 */ /* 0x084fe20007fbe0ff */
[C---:B------:R-:W-:Y:S01]  /*7bb0*/  IMAD R10, R4.reuse, 0xc4, RZ ;  /* 0x000000c4040a7824 */ /* 0x040fe200078e02ff */
[----:B------:R-:W-:Y:S01]  /*7bc0*/  IADD3 R28, P6, PT, R13, R6, RZ ;  /* 0x000000060d1c7210 */ /* 0x000fe20007fde0ff */
[----:B------:R-:W-:Y:S01]  /*7bd0*/  IMAD R13, R4, 0xc8, RZ ;  /* 0x000000c8040d7824 */ /* 0x000fe200078e02ff */
[-C--:B------:R-:W-:Y:S01]  /*7be0*/  LEA.HI.X.SX32 R17, R12, R7.reuse, 0x2, P5 ;  /* 0x000000070c117211 */ /* 0x080fe200028f16ff */
[----:B------:R-:W-:Y:S04]  /*7bf0*/  STL.64 [R1+0xb0], R20 ;  /* 0x0000b01401007387 */ /* 0x000fe80000100a00 */
[----:B------:R2:W-:Y:S04]  /*7c00*/  STL.64 [R1+0xc8], R18 ;  /* 0x0000c81201007387 */ /* 0x0005e80000100a00 */
[----:B------:R4:W-:Y:S01]  /*7c10*/  STL.64 [R1+0x198], R16 ;  /* 0x0001981001007387 */ /* 0x0009e20000100a00 */
[----:B------:R-:W-:-:S02]  /*7c20*/  LEA.HI.X.SX32 R29, R14, R7, 0x2, P6 ;  /* 0x000000070e1d7211 */ /* 0x000fc400030f16ff */
[-C--:B--2---:R-:W-:Y:S01]  /*7c30*/  IADD3 R18, P4, PT, R10, R6.reuse, RZ ;  /* 0x000000060a127210 */ /* 0x084fe20007f9e0ff */
[C---:B------:R-:W-:Y:S01]  /*7c40*/  IMAD R10, R4.reuse, 0x31, RZ ;  /* 0x00000031040a7824 */ /* 0x040fe200078e02ff */
[----:B----4-:R-:W-:Y:S01]  /*7c50*/  IADD3 R16, P5, PT, R13, R6, RZ ;  /* 0x000000060d107210 */ /* 0x010fe20007fbe0ff */
[----:B------:R-:W-:-:S03]  /*7c60*/  IMAD R13, R4, 0xcc, RZ ;  /* 0x000000cc040d7824 */ /* 0x000fc600078e02ff */
[-C--:B------:R-:W-:Y:S01]  /*7c70*/  LEA.HI.X.SX32 R19, R10, R7.reuse, 0x2, P4 ;  /* 0x000000070a137211 */ /* 0x080fe200020f16ff */
[C---:B------:R-:W-:Y:S02]  /*7c80*/  IMAD R14, R4.reuse, 0xd0, RZ ;  /* 0x000000d0040e7824 */ /* 0x040fe400078e02ff */
[----:B------:R-:W-:Y:S01]  /*7c90*/  IMAD R10, R4, 0x33, RZ ;  /* 0x00000033040a7824 */ /* 0x000fe200078e02ff */
[-C--:B------:R-:W-:Y:S02]  /*7ca0*/  IADD3 R12, P6, PT, R13, R6.reuse, RZ ;  /* 0x000000060d0c7210 */ /* 0x080fe40007fde0ff */
[----:B------:R-:W-:Y:S01]  /*7cb0*/  IADD3 R24, P4, PT, R14, R6, RZ ;  /* 0x000000060e187210 */ /* 0x000fe20007f9e0ff */
[----:B------:R-:W-:Y:S01]  /*7cc0*/  IMAD R14, R4, 0xd8, RZ ;  /* 0x000000d8040e7824 */ /* 0x000fe200078e02ff */
[-C--:B------:R-:W-:Y:S01]  /*7cd0*/  LEA.HI.X.SX32 R13, R10, R7.reuse, 0x2, P6 ;  /* 0x000000070a0d7211 */ /* 0x080fe200030f16ff */
[----:B------:R-:W-:Y:S04]  /*7ce0*/  STL.64 [R1+0x1c20], R28 ;  /* 0x001c201c01007387 */ /* 0x000fe80000100a00 */
[----:B------:R-:W-:Y:S04]  /*7cf0*/  STL.64 [R1+0xb8], R18 ;  /* 0x0000b81201007387 */ /* 0x000fe80000100a00 */
[----:B------:R2:W-:Y:S01]  /*7d00*/  STL.64 [R1+0x190], R12 ;  /* 0x0001900c01007387 */ /* 0x0005e20000100a00 */
[----:B------:R-:W-:-:S02]  /*7d10*/  LEA.HI.X.SX32 R25, R11, R7, 0x2, P4 ;  /* 0x000000070b197211 */ /* 0x000fc400020f16ff */
[----:B--2---:R-:W-:Y:S01]  /*7d20*/  IADD3 R12, P6, PT, R14, R6, RZ ;  /* 0x000000060e0c7210 */ /* 0x004fe20007fde0ff */
[----:B------:R-:W-:-:S05]  /*7d30*/  IMAD R14, R4, 0xdc, RZ ;  /* 0x000000dc040e7824 */ /* 0x000fca00078e02ff */
[----:B------:R-:W-:Y:S01]  /*7d40*/  IADD3 R20, P4, PT, R14, R6, RZ ;  /* 0x000000060e147210 */ /* 0x000fe20007f9e0ff */
[----:B------:R-:W-:-:S05]  /*7d50*/  IMAD R14, R4, 0x36, RZ ;  /* 0x00000036040e7824 */ /* 0x000fca00078e02ff */
[-C--:B------:R-:W-:Y:S02]  /*7d60*/  LEA.HI.X.SX32 R13, R14, R7.reuse, 0x2, P6 ;  /* 0x000000070e0d7211 */ /* 0x080fe400030f16ff */
[----:B------:R-:W2:Y:S01]  /*7d70*/  LDC R14, c[0x0][0x3a0] ;  /* 0x0000e800ff0e7b82 */ /* 0x000ea20000000800 */
[C---:B------:R-:W-:Y:S02]  /*7d80*/  IMAD R18, R4.reuse, 0x32, RZ ;  /* 0x0000003204127824 */ /* 0x040fe400078e02ff */
[C---:B------:R-:W-:Y:S02]  /*7d90*/  IMAD R9, R4.reuse, 0xd4, RZ ;  /* 0x000000d404097824 */ /* 0x040fe400078e02ff */
[----:B------:R-:W-:Y:S01]  /*7da0*/  IMAD R10, R4, 0x35, RZ ;  /* 0x00000035040a7824 */ /* 0x000fe200078e02ff */
[----:B------:R-:W-:Y:S01]  /*7db0*/  LEA.HI.X.SX32 R17, R18, R7, 0x2, P5 ;  /* 0x0000000712117211 */ /* 0x000fe200028f16ff */
[----:B------:R-:W-:Y:S01]  /*7dc0*/  IMAD R11, R4, 0xe0, RZ ;  /* 0x000000e0040b7824 */ /* 0x000fe200078e02ff */
[----:B------:R-:W-:-:S04]  /*7dd0*/  IADD3 R18, P5, PT, R9, R6, RZ ;  /* 0x0000000609127210 */ /* 0x000fc80007fbe0ff */
[----:B------:R-:W-:Y:S02]  /*7de0*/  LEA.HI.X.SX32 R19, R10, R7, 0x2, P5 ;  /* 0x000000070a137211 */ /* 0x000fe400028f16ff */
[----:B------:R-:W-:Y:S01]  /*7df0*/  IADD3 R22, P5, PT, R11, R6, RZ ;  /* 0x000000060b167210 */ /* 0x000fe20007fbe0ff */
[----:B------:R-:W-:-:S03]  /*7e00*/  IMAD R9, R4, 0xe4, RZ ;  /* 0x000000e404097824 */ /* 0x000fc600078e02ff */
[-C--:B------:R-:W-:Y:S02]  /*7e10*/  LEA.HI.X.SX32 R23, R15, R7.reuse, 0x2, P5 ;  /* 0x000000070f177211 */ /* 0x080fe400028f16ff */
[----:B------:R-:W4:Y:S01]  /*7e20*/  LDC R15, c[0x0][0x3a0] ;  /* 0x0000e800ff0f7b82 */ /* 0x000f220000000800 */
[----:B------:R1:W-:Y:S01]  /*7e30*/  STL.64 [R1+0xc0], R16 ;  /* 0x0000c01001007387 */ /* 0x0003e20000100a00 */
[C---:B------:R-:W-:Y:S02]  /*7e40*/  IMAD R10, R4.reuse, 0x37, RZ ;  /* 0x00000037040a7824 */ /* 0x040fe400078e02ff */
[----:B------:R-:W-:Y:S01]  /*7e50*/  IMAD R11, R4, 0xe8, RZ ;  /* 0x000000e8040b7824 */ /* 0x000fe200078e02ff */
[----:B-1----:R-:W-:Y:S01]  /*7e60*/  IADD3 R16, P6, PT, R9, R6, RZ ;  /* 0x0000000609107210 */ /* 0x002fe20007fde0ff */
[----:B--2---:R-:W-:Y:S02]  /*7e70*/  VIADD R9, R14, 0xffffffeb ;  /* 0xffffffeb0e097836 */ /* 0x004fe40000000000 */
[----:B------:R-:W-:Y:S01]  /*7e80*/  IMAD R14, R4, 0x39, RZ ;  /* 0x00000039040e7824 */ /* 0x000fe200078e02ff */
[----:B------:R-:W-:-:S02]  /*7e90*/  LEA.HI.X.SX32 R21, R10, R7, 0x2, P4 ;  /* 0x000000070a157211 */ /* 0x000fc400020f16ff */
[----:B------:R-:W-:Y:S01]  /*7ea0*/  ISETP.GE.U32.AND P5, PT, R9, 0x7fffffac, PT ;  /* 0x7fffffac0900780c */ /* 0x000fe20003fa6070 */
[----:B------:R-:W-:Y:S01]  /*7eb0*/  IMAD R9, R4, 0x3a, RZ ;  /* 0x0000003a04097824 */ /* 0x000fe200078e02ff */
[-C--:B------:R-:W-:Y:S01]  /*7ec0*/  LEA.HI.X.SX32 R17, R14, R7.reuse, 0x2, P6 ;  /* 0x000000070e117211 */ /* 0x080fe200030f16ff */
[----:B------:R-:W-:Y:S01]  /*7ed0*/  IMAD R14, R4, 0xec, RZ ;  /* 0x000000ec040e7824 */ /* 0x000fe200078e02ff */
[----:B------:R-:W-:Y:S01]  /*7ee0*/  IADD3 R10, P4, PT, R11, R6, RZ ;  /* 0x000000060b0a7210 */ /* 0x000fe20007f9e0ff */
[----:B------:R-:W-:Y:S04]  /*7ef0*/  STL.64 [R1+0x1c28], R24 ;  /* 0x001c281801007387 */ /* 0x000fe80000100a00 */
[----:B------:R1:W-:Y:S01]  /*7f00*/  STL.64 [R1+0x1c10], R18 ;  /* 0x001c101201007387 */ /* 0x0003e20000100a00 */
[----:B------:R-:W-:-:S03]  /*7f10*/  LEA.HI.X.SX32 R11, R9, R7, 0x2, P4 ;  /* 0x00000007090b7211 */ /* 0x000fc600020f16ff */
[----:B------:R2:W-:Y:S04]  /*7f20*/  STL.64 [R1+0x1c00], R12 ;  /* 0x001c000c01007387 */ /* 0x0005e80000100a00 */
[----:B------:R3:W-:Y:S01]  /*7f30*/  STL.64 [R1+0x188], R20 ;  /* 0x0001881401007387 */ /* 0x0007e20000100a00 */
[----:B----4-:R-:W-:Y:S01]  /*7f40*/  VIADD R15, R15, 0xffffffe7 ;  /* 0xffffffe70f0f7836 */ /* 0x010fe20000000000 */
[----:B------:R-:W-:Y:S01]  /*7f50*/  ULEA UR49, UR4, UR49, 0x18 ;  /* 0x0000003104317291 */ /* 0x000fe2000f8ec0ff */
[----:B-1----:R-:W1:Y:S01]  /*7f60*/  LDC R19, c[0x0][0x3a0] ;  /* 0x0000e800ff137b82 */ /* 0x002e620000000800 */
[----:B--2---:R-:W-:Y:S01]  /*7f70*/  IADD3 R12, P4, PT, R14, R6, RZ ;  /* 0x000000060e0c7210 */ /* 0x004fe20007f9e0ff */
[----:B---3--:R-:W-:-:S03]  /*7f80*/  IMAD R20, R4, 0xf0, RZ ;  /* 0x000000f004147824 */ /* 0x008fc600078e02ff */
[-C--:B------:R-:W-:Y:S01]  /*7f90*/  LEA.HI.X.SX32 R13, R0, R7.reuse, 0x2, P4 ;  /* 0x00000007000d7211 */ /* 0x080fe200020f16ff */
[----:B------:R-:W-:Y:S01]  /*7fa0*/  STL.64 [R1+0x1c30], R22 ;  /* 0x001c301601007387 */ /* 0x000fe20000100a00 */
[----:B------:R-:W-:Y:S01]  /*7fb0*/  IMAD R14, R4, 0xf4, RZ ;  /* 0x000000f4040e7824 */ /* 0x000fe200078e02ff */
[----:B------:R-:W-:Y:S01]  /*7fc0*/  ISETP.GE.U32.AND P6, PT, R15, 0x7fffffa8, PT ;  /* 0x7fffffa80f00780c */ /* 0x000fe20003fc6070 */
[----:B------:R-:W2:Y:S01]  /*7fd0*/  LDC R18, c[0x0][0x3a0] ;  /* 0x0000e800ff127b82 */ /* 0x000ea20000000800 */
[----:B------:R-:W-:Y:S01]  /*7fe0*/  IADD3 R20, P4, PT, R20, R6, RZ ;  /* 0x0000000614147210 */ /* 0x000fe20007f9e0ff */
[----:B------:R-:W-:Y:S01]  /*7ff0*/  STL.64 [R1+0x1c18], R16 ;  /* 0x001c181001007387 */ /* 0x000fe20000100a00 */
[----:B------:R-:W3:Y:S03]  /*8000*/  LDCU UR4, c[0x0][0x3a0] ;  /* 0x00007400ff0477ac */ /* 0x000ee60008000800 */
[----:B------:R-:W-:Y:S01]  /*8010*/  STL.64 [R1+0x1c08], R10 ;  /* 0x001c080a01007387 */ /* 0x000fe20000100a00 */
[----:B------:R-:W-:Y:S01]  /*8020*/  LEA.HI.X.SX32 R21, R8, R7, 0x2, P4 ;  /* 0x0000000708157211 */ /* 0x000fe200020f16ff */
[----:B------:R-:W-:-:S02]  /*8030*/  IMAD R8, R4, 0xf8, RZ ;  /* 0x000000f804087824 */ /* 0x000fc400078e02ff */
[----:B------:R4:W-:Y:S01]  /*8040*/  STL [R1+0x1214], R0 ;  /* 0x0012140001007387 */ /* 0x0009e20000100800 */
[----:B------:R-:W-:-:S03]  /*8050*/  IADD3 R14, P4, PT, R14, R6, RZ ;  /* 0x000000060e0e7210 */ /* 0x000fc60007f9e0ff */
[----:B------:R-:W-:Y:S01]  /*8060*/  STL.64 [R1+0x180], R12 ;  /* 0x0001800c01007387 */ /* 0x000fe20000100a00 */
[----:B----4-:R-:W-:-:S05]  /*8070*/  IMAD R0, R4, 0x3d, RZ ;  /* 0x0000003d04007824 */ /* 0x010fca00078e02ff */
[----:B------:R-:W-:Y:S01]  /*8080*/  LEA.HI.X.SX32 R15, R0, R7, 0x2, P4 ;  /* 0x00000007000f7211 */ /* 0x000fe200020f16ff */
[----:B------:R4:W-:Y:S01]  /*8090*/  STL [R1+0x1210], R0 ;  /* 0x0012100001007387 */ /* 0x0009e20000100800 */
[----:B------:R-:W-:-:S03]  /*80a0*/  IADD3 R8, P4, PT, R8, R6, RZ ;  /* 0x0000000608087210 */ /* 0x000fc60007f9e0ff */
[----:B------:R-:W2:Y:S01]  /*80b0*/  LDL.64 R10, [R1+0x58] ;  /* 0x00005800010a7983 */ /* 0x000ea20000100a00 */
[----:B------:R-:W-:Y:S01]  /*80c0*/  LEA.HI.X.SX32 R9, R3, R7, 0x2, P4 ;  /* 0x0000000703097211 */ /* 0x000fe200020f16ff */
[----:B----4-:R-:W-:Y:S02]  /*80d0*/  IMAD R0, R4, 0xfc, RZ ;  /* 0x000000fc04007824 */ /* 0x010fe400078e02ff */
[----:B------:R4:W-:Y:S03]  /*80e0*/  STL [R1+0x120c], R3 ;  /* 0x00120c0301007387 */ /* 0x0009e60000100800 */
[----:B------:R-:W-:Y:S01]  /*80f0*/  IADD3 R12, P4, PT, R0, R6, RZ ;  /* 0x00000006000c7210 */ /* 0x000fe20007f9e0ff */
[----:B------:R-:W3:Y:S01]  /*8100*/  LDL.64 R16, [R1+0x50] ;  /* 0x0000500001107983 */ /* 0x000ee20000100a00 */
[----:B----4-:R-:W-:-:S03]  /*8110*/  IMAD R3, R4, 0x3f, RZ ;  /* 0x0000003f04037824 */ /* 0x010fc600078e02ff */
[----:B------:R4:W-:Y:S02]  /*8120*/  STL.64 [R1+0x1ab8], R4 ;  /* 0x001ab80401007387 */ /* 0x0009e40000100a00 */
[----:B------:R-:W-:Y:S02]  /*8130*/  LEA.HI.X.SX32 R13, R3, R7, 0x2, P4 ;  /* 0x00000007030d7211 */ /* 0x000fe400020f16ff */
[----:B------:R-:W-:Y:S04]  /*8140*/  STL [R1+0x1208], R3 ;  /* 0x0012080301007387 */ /* 0x000fe80000100800 */
[----:B------:R-:W3:Y:S04]  /*8150*/  LDL.64 R22, [R1+0x38] ;  /* 0x0000380001167983 */ /* 0x000ee80000100a00 */
[----:B------:R-:W3:Y:S04]  /*8160*/  LDL.64 R24, [R1+0x30] ;  /* 0x0000300001187983 */ /* 0x000ee80000100a00 */
[----:B------:R1:W-:Y:S04]  /*8170*/  STL.64 [R1+0x1a0], R12 ;  /* 0x0001a00c01007387 */ /* 0x0003e80000100a00 */
[----:B------:R-:W3:Y:S04]  /*8180*/  LDL.64 R28, [R1+0x28] ;  /* 0x00002800011c7983 */ /* 0x000ee80000100a00 */
[----:B----4-:R-:W4:Y:S01]  /*8190*/  LDL.64 R4, [R1+0x18] ;  /* 0x0000180001047983 */ /* 0x010f220000100a00 */
[----:B-1----:R-:W1:Y:S03]  /*81a0*/  S2R R12, SR_TID.X ;  /* 0x00000000000c7919 */ /* 0x002e660000002100 */
[----:B------:R1:W-:Y:S02]  /*81b0*/  STL.64 [R1+0x1ac0], R6 ;  /* 0x001ac00601007387 */ /* 0x0003e40000100a00 */
[----:B-1----:R-:W-:-:S05]  /*81c0*/  LOP3.LUT R13, R12, 0x1ff, RZ, 0xc0, !PT ;  /* 0x000001ff0c0d7812 */ /* 0x002fca00078ec0ff */
[----:B------:R-:W-:-:S04]  /*81d0*/  IMAD.SHL.U32 R3, R13, 0x4, RZ ;  /* 0x000000040d037824 */ /* 0x000fc800078e00ff */
[----:B------:R-:W-:-:S05]  /*81e0*/  VIADD R3, R3, UR49 ;  /* 0x0000003103037c36 */ /* 0x000fca0008000000 */
[----:B------:R-:W-:Y:S01]  /*81f0*/  @!PT LDS RZ, [RZ] ;  /* 0x00000000fffff984 */ /* 0x000fe20000000800 */
[----:B------:R-:W-:Y:S01]  /*8200*/  @!PT LDS RZ, [RZ] ;  /* 0x00000000fffff984 */ /* 0x000fe20000000800 */
[----:B------:R-:W-:Y:S01]  /*8210*/  @!PT LDS RZ, [RZ] ;  /* 0x00000000fffff984 */ /* 0x000fe20000000800 */
[----:B-----5:R-:W-:Y:S04]  /*8220*/  LDGSTS.E [R3], desc[UR40][R6.64], !P0 ;  /* 0x0000000006037fae */ /* 0x020fe8000c1a1028 */
[----:B------:R-:W5:Y:S01]  /*8230*/  LDL.64 R6, [R1+0x40] ;  /* 0x0000400001067983 */ /* 0x000f620000100a00 */
[----:B------:R-:W-:-:S05]  /*8240*/  VIADD R0, R2, 0xfffffffb ;  /* 0xfffffffb02007836 */ /* 0x000fca0000000000 */
[----:B------:R-:W-:Y:S01]  /*8250*/  ISETP.GE.U32.AND P4, PT, R0, 0x7fffffbc, PT ;  /* 0x7fffffbc0000780c */ /* 0x000fe20003f86070 */
[----:B------:R-:W-:Y:S02]  /*8260*/  VIADD R0, R27, 0xffffffe3 ;  /* 0xffffffe31b007836 */ /* 0x000fe40000000000 */
[----:B------:R-:W1:Y:S03]  /*8270*/  LDC R27, c[0x0][0x3a0] ;  /* 0x0000e800ff1b7b82 */ /* 0x000e660000000800 */
[----:B------:R-:W-:Y:S01]  /*8280*/  ISETP.GE.U32.AND P0, PT, R0, 0x7fffffa4, PT ;  /* 0x7fffffa40000780c */ /* 0x000fe20003f06070 */
[----:B------:R-:W-:-:S04]  /*8290*/  VIADD R0, R26, 0xffffffdf ;  /* 0xffffffdf1a007836 */ /* 0x000fc80000000000 */
[----:B------:R-:W1:Y:S02]  /*82a0*/  LDC R26, c[0x0][0x3a0] ;  /* 0x0000e800ff1a7b82 */ /* 0x000e640000000800 */
[----:B--2---:R-:W-:Y:S01]  /*82b0*/  LDGSTS.E [R3+0x2000], desc[UR40][R10.64], !P4 ;  /* 0x020000000a037fae */ /* 0x004fe2000e1a1028 */
[----:B------:R-:W-:Y:S01]  /*82c0*/  ISETP.GE.U32.AND P4, PT, R0, 0x7fffffa0, PT ;  /* 0x7fffffa00000780c */ /* 0x000fe20003f86070 */
[----:B------:R-:W-:Y:S02]  /*82d0*/  VIADD R0, R19, 0xffffffdb ;  /* 0xffffffdb13007836 */ /* 0x000fe40000000000 */
[----:B---3--:R-:W-:Y:S03]  /*82e0*/  LDGSTS.E [R3+0x4000], desc[UR40][R16.64], !P3 ;  /* 0x0400000010037fae */ /* 0x008fe6000d9a1028 */
[----:B------:R-:W-:Y:S01]  /*82f0*/  ISETP.GE.U32.AND P3, PT, R0, 0x7fffff9c, PT ;  /* 0x7fffff9c0000780c */ /* 0x000fe20003f66070 */
[----:B------:R-:W-:Y:S01]  /*8300*/  VIADD R0, R18, 0xffffffd7 ;  /* 0xffffffd712007836 */ /* 0x000fe20000000000 */
[----:B------:R-:W2:Y:S04]  /*8310*/  LDL.64 R10, [R1+0x10] ;  /* 0x00001000010a7983 */ /* 0x000ea80000100a00 */
[----:B------:R-:W3:Y:S04]  /*8320*/  LDL.64 R18, [R1] ;  /* 0x0000000001127983 */ /* 0x000ee80000100a00 */
[----:B------:R-:W2:Y:S04]  /*8330*/  LDL.64 R16, [R1+0x8] ;  /* 0x0000080001107983 */ /* 0x000ea80000100a00 */
[----:B-----5:R5:W-:Y:S01]  /*8340*/  LDGSTS.E [R3+0x6000], desc[UR40][R6.64], !P1 ;  /* 0x0600000006037fae */ /* 0x020be2000c9a1028 */
[----:B------:R-:W-:-:S02]  /*8350*/  ISETP.GE.U32.AND P1, PT, R0, 0x7fffff98, PT ;  /* 0x7fffff980000780c */ /* 0x000fc40003f26070 */
[----:B------:R-:W1:Y:S01]  /*8360*/  LDC R0, c[0x0][0x3a0] ;  /* 0x0000e800ff007b82 */ /* 0x000e620000000800 */
[----:B------:R-:W-:Y:S04]  /*8370*/  LDGSTS.E [R3+0x8000], desc[UR40][R22.64], !P2 ;  /* 0x0800000016037fae */ /* 0x000fe8000d1a1028 */
[----:B------:R-:W-:Y:S04]  /*8380*/  LDGSTS.E [R3+0xa000], desc[UR40][R24.64], !P5 ;  /* 0x0a00000018037fae */ /* 0x000fe8000e9a1028 */
[----:B------:R-:W-:Y:S01]  /*8390*/  LDGSTS.E [R3+0xc000], desc[UR40][R28.64], !P6 ;  /* 0x0c0000001c037fae */ /* 0x000fe2000f1a1028 */
[----:B-----5:R-:W5:Y:S03]  /*83a0*/  LDC R7, c[0x0][0x3a0] ;  /* 0x0000e800ff077b82 */ /* 0x020f660000000800 */
[----:B------:R-:W2:Y:S04]  /*83b0*/  LDL.LU.64 R22, [R1+0x1c30] ;  /* 0x001c300001167983 */ /* 0x000ea80000300a00 */
[----:B------:R-:W2:Y:S01]  /*83c0*/  LDL.LU.64 R24, [R1+0x1c28] ;  /* 0x001c280001187983 */ /* 0x000ea20000300a00 */
[----:B------:R-:W2:Y:S01]  /*83d0*/  LDC R6, c[0x0][0x3a0] ;  /* 0x0000e800ff067b82 */ /* 0x000ea20000000800 */
[----:B-1----:R-:W-:-:S05]  /*83e0*/  VIADD R0, R0, 0xffffffd3 ;  /* 0xffffffd300007836 */ /* 0x002fca0000000000 */
[----:B------:R-:W-:Y:S01]  /*83f0*/  ISETP.GE.U32.AND P2, PT, R0, 0x7fffff94, PT ;  /* 0x7fffff940000780c */ /* 0x000fe20003f46070 */
[----:B------:R-:W-:-:S05]  /*8400*/  VIADD R0, R26, 0xffffffcf ;  /* 0xffffffcf1a007836 */ /* 0x000fca0000000000 */
[----:B------:R-:W-:Y:S01]  /*8410*/  ISETP.GE.U32.AND P5, PT, R0, 0x7fffff90, PT ;  /* 0x7fffff900000780c */ /* 0x000fe20003fa6070 */
[----:B------:R-:W-:Y:S02]  /*8420*/  VIADD R0, R27, 0xffffffcb ;  /* 0xffffffcb1b007836 */ /* 0x000fe40000000000 */
[----:B------:R-:W2:Y:S04]  /*8430*/  LDL.64 R26, [R1+0x20] ;  /* 0x00002000011a7983 */ /* 0x000ea80000100a00 */
[----:B------:R-:W3:Y:S01]  /*8440*/  LDL.LU.64 R28, [R1+0x1c20] ;  /* 0x001c2000011c7983 */ /* 0x000ee20000300a00 */
[----:B------:R-:W-:Y:S01]  /*8450*/  ISETP.GE.U32.AND P6, PT, R0, 0x7fffff8c, PT ;  /* 0x7fffff8c0000780c */ /* 0x000fe20003fc6070 */
[----:B-----5:R-:W-:Y:S02]  /*8460*/  VIADD R0, R7, 0xffffffc7 ;  /* 0xffffffc707007836 */ /* 0x020fe40000000000 */
[----:B--2---:R1:W-:Y:S04]  /*8470*/  LDGSTS.E [R3+0xe000], desc[UR40][R26.64], !P0 ;  /* 0x0e0000001a037fae */ /* 0x0043e8000c1a1028 */
[----:B----4-:R2:W-:Y:S04]  /*8480*/  LDGSTS.E [R3+0x10000], desc[UR40][R4.64], !P4 ;  /* 0x1000000004037fae */ /* 0x0105e8000e1a1028 */
[----:B------:R-:W-:Y:S04]  /*8490*/  LDGSTS.E [R3+0x12000], desc[UR40][R10.64], !P3 ;  /* 0x120000000a037fae */ /* 0x000fe8000d9a1028 */
[----:B------:R-:W-:Y:S01]  /*84a0*/  LDGSTS.E [R3+0x14000], desc[UR40][R16.64], !P1 ;  /* 0x1400000010037fae */ /* 0x000fe2000c9a1028 */
[----:B-1----:R-:W1:Y:S03]  /*84b0*/  LDC R26, c[0x0][0x3a0] ;  /* 0x0000e800ff1a7b82 */ /* 0x002e660000000800 */
[----:B---3--:R-:W-:Y:S01]  /*84c0*/  LDGSTS.E [R3+0x16000], desc[UR40][R18.64], !P2 ;  /* 0x1600000012037fae */ /* 0x008fe2000d1a1028 */
[----:B------:R-:W-:-:S04]  /*84d0*/  ISETP.GE.U32.AND P0, PT, R0, 0x7fffff88, PT ;  /* 0x7fffff880000780c */ /* 0x000fc80003f06070 */
[----:B------:R-:W3:Y:S01]  /*84e0*/  LDC R27, c[0x0][0x3a0] ;  /* 0x0000e800ff1b7b82 */ /* 0x000ee20000000800 */
[----:B------:R-:W4:Y:S01]  /*84f0*/  LDL.64 R18, [R1+0x60] ;  /* 0x0000600001127983 */ /* 0x000f220000100a00 */
[----:B------:R-:W-:Y:S02]  /*8500*/  VIADD R0, R6, 0xffffffc3 ;  /* 0xffffffc306007836 */ /* 0x000fe40000000000 */
[----:B--2---:R-:W-:Y:S01]  /*8510*/  VIADD R4, R2, 0x3f ;  /* 0x0000003f02047836 */ /* 0x004fe20000000000 */
[----:B------:R2:W-:Y:S03]  /*8520*/  STL.64 [R1+0x1a88], R28 ;  /* 0x001a881c01007387 */ /* 0x0005e60000100a00 */
[----:B------:R-:W5:Y:S01]  /*8530*/  LDC R6, c[0x0][0x3a0] ;  /* 0x0000e800ff067b82 */ /* 0x000f620000000800 */
[----:B------:R-:W-:Y:S01]  /*8540*/  ISETP.GE.U32.AND P4, PT, R0, 0x7fffff84, PT ;  /* 0x7fffff840000780c */ /* 0x000fe20003f86070 */
[----:B------:R-:W-:Y:S01]  /*8550*/  VIADD R0, R2, 0xfffffffe ;  /* 0xfffffffe02007836 */ /* 0x000fe20000000000 */
[----:B------:R-:W-:Y:S04]  /*8560*/  LDGSTS.E [R3+0x18000], desc[UR40][R28.64], !P5 ;  /* 0x180000001c037fae */ /* 0x000fe8000e9a1028 */
[----:B------:R-:W-:Y:S01]  /*8570*/  ISETP.GE.U32.AND P3, PT, R0, 0x7fffffbf, PT ;  /* 0x7fffffbf0000780c */ /* 0x000fe20003f66070 */
[----:B------:R-:W-:Y:S01]  /*8580*/  VIADD R0, R2, 0xfffffffd ;  /* 0xfffffffd02007836 */ /* 0x000fe20000000000 */
[----:B------:R1:W-:Y:S01]  /*8590*/  STL [R1+0x404], R4 ;  /* 0x0004040401007387 */ /* 0x0003e20000100800 */
[----:B------:R-:W-:-:S03]  /*85a0*/  ISETP.GT.AND P5, PT, R4, 0x3f, PT ;  /* 0x0000003f0400780c */ /* 0x000fc60003fa4270 */
[----:B------:R1:W-:Y:S01]  /*85b0*/  LDGSTS.E [R3+0x1a000], desc[UR40][R24.64], !P6 ;  /* 0x1a00000018037fae */ /* 0x0003e2000f1a1028 */
[----:B------:R-:W-:-:S03]  /*85c0*/  ISETP.GE.U32.AND P1, PT, R0, 0x7fffffbe, PT ;  /* 0x7fffffbe0000780c */ /* 0x000fc60003f26070 */
[----:B--2---:R-:W2:Y:S01]  /*85d0*/  LDL.64 R28, [R1+0x68] ;  /* 0x00006800011c7983 */ /* 0x004ea20000100a00 */
[----:B------:R-:W-:-:S03]  /*85e0*/  VIADD R0, R2, 0xfffffffc ;  /* 0xfffffffc02007836 */ /* 0x000fc60000000000 */
[----:B------:R3:W-:Y:S04]  /*85f0*/  STL.64 [R1+0x1a90], R24 ;  /* 0x001a901801007387 */ /* 0x0007e80000100a00 */
[----:B-1----:R-:W2:Y:S01]  /*8600*/  LDL.64 R4, [R1+0x48] ;  /* 0x0000480001047983 */ /* 0x002ea20000100a00 */
[----:B------:R-:W-:Y:S02]  /*8610*/  ISETP.GE.U32.AND P2, PT, R0, 0x7fffffbd, PT ;  /* 0x7fffffbd0000780c */ /* 0x000fe40003f46070 */
[----:B------:R-:W-:Y:S01]  /*8620*/  SEL R0, RZ, 0x4, !P5 ;  /* 0x00000004ff007807 */ /* 0x000fe20006800000 */
[----:B------:R-:W2:Y:S01]  /*8630*/  LDL.64 R10, [R1+0x70] ;  /* 0x00007000010a7983 */ /* 0x000ea20000100a00 */
[----:B---3--:R-:W-:Y:S01]  /*8640*/  LOP3.LUT R24, R12, 0x3f, RZ, 0xc0, !PT ;  /* 0x0000003f0c187812 */ /* 0x008fe200078ec0ff */
[----:B------:R-:W-:-:S02]  /*8650*/  IMAD.SHL.U32 R25, R13, 0x4, RZ ;  /* 0x000000040d197824 */ /* 0x000fc400078e00ff */
[----:B------:R-:W-:Y:S01]  /*8660*/  LDGSTS.E [R3+0x1c000], desc[UR40][R22.64], !P0 ;  /* 0x1c00000016037fae */ /* 0x000fe2000c1a1028 */
[----:B------:R-:W-:Y:S02]  /*8670*/  ISETP.GE.AND P6, PT, R24, UR4, PT ;  /* 0x0000000418007c0c */ /* 0x000fe4000bfc6270 */
[----:B------:R-:W-:Y:S01]  /*8680*/  LOP3.LUT R7, R25, 0x20, RZ, 0x3c, !PT ;  /* 0x0000002019077812 */ /* 0x000fe200078e3cff */
[----:B------:R-:W-:Y:S01]  /*8690*/  STL.64 [R1+0x1a98], R22 ;  /* 0x001a981601007387 */ /* 0x000fe20000100a00 */
[----:B------:R-:W-:-:S03]  /*86a0*/  SEL R0, R0, RZ, !P6 ;  /* 0x000000ff00007207 */ /* 0x000fc60007000000 */
[----:B------:R-:W3:Y:S01]  /*86b0*/  LDL.64 R12, [R1+0x78] ;  /* 0x00007800010c7983 */ /* 0x000ee20000100a00 */
[----:B------:R-:W-:Y:S01]  /*86c0*/  ISETP.NE.U32.AND P0, PT, R0, RZ, PT ;  /* 0x000000ff0000720c */ /* 0x000fe20003f05070 */
[----:B------:R-:W-:Y:S02]  /*86d0*/  VIADD R0, R26, 0xfffffff6 ;  /* 0xfffffff61a007836 */ /* 0x000fe40000000000 */
[----:B------:R-:W-:Y:S01]  /*86e0*/  VIADD R26, R7, UR49 ;  /* 0x00000031071a7c36 */ /* 0x000fe20008000000 */
[----:B------:R-:W3:Y:S01]  /*86f0*/  LDL.64 R16, [R1+0x80] ;  /* 0x0000800001107983 */ /* 0x000ee20000100a00 */
[----:B------:R-:W-:Y:S01]  /*8700*/  VIADD R2, R2, 0xfffffffa ;  /* 0xfffffffa02027836 */ /* 0x000fe20000000000 */
[----:B------:R-:W1:Y:S02]  /*8710*/  LDC R7, c[0x0][0x3a0] ;  /* 0x0000e800ff077b82 */ /* 0x000e640000000800 */
[----:B------:R-:W-:Y:S04]  /*8720*/  LDGSTS.E [R3+0x1e000], desc[UR40][R20.64], !P4 ;  /* 0x1e00000014037fae */ /* 0x000fe8000e1a1028 */
[----:B------:R1:W-:Y:S01]  /*8730*/  STL.64 [R1+0x1aa0], R20 ;  /* 0x001aa01401007387 */ /* 0x0003e20000100a00 */
[----:B------:R-:W-:-:S02]  /*8740*/  ISETP.GE.U32.AND P6, PT, R2, 0x7fffffbb, PT ;  /* 0x7fffffbb0200780c */ /* 0x000fc40003fc6070 */
[----:B------:R-:W1:Y:S01]  /*8750*/  LDC R2, c[0x0][0x3a0] ;  /* 0x0000e800ff027b82 */ /* 0x000e620000000800 */
[----:B------:R-:W-:Y:S01]  /*8760*/  ISETP.GE.U32.AND P4, PT, R0, 0x7fffffb7, PT ;  /* 0x7fffffb70000780c */ /* 0x000fe20003f86070 */
[----:B----4-:R-:W-:Y:S04]  /*8770*/  LDGSTS.E [R26+0x800], desc[UR40][R18.64], !P3 ;  /* 0x00800000121a7fae */ /* 0x010fe8000d9a1028 */
[----:B-1----:R-:W4:Y:S04]  /*8780*/  LDL.64 R20, [R1+0x90] ;  /* 0x0000900001147983 */ /* 0x002f280000100a00 */
[----:B------:R-:W4:Y:S04]  /*8790*/  LDL.64 R22, [R1+0x98] ;  /* 0x0000980001167983 */ /* 0x000f280000100a00 */
[----:B------:R-:W4:Y:S01]  /*87a0*/  LDL.64 R18, [R1+0x88] ;  /* 0x0000880001127983 */ /* 0x000f220000100a00 */
[----:B-----5:R-:W-:-:S02]  /*87b0*/  VIADD R0, R6, 0xfffffff2 ;  /* 0xfffffff206007836 */ /* 0x020fc40000000000 */
[----:B------:R-:W1:Y:S03]  /*87c0*/  LDC R6, c[0x0][0x3a0] ;  /* 0x0000e800ff067b82 */ /* 0x000e660000000800 */
[----:B------:R-:W-:Y:S01]  /*87d0*/  ISETP.GE.U32.AND P3, PT, R0, 0x7fffffb3, PT ;  /* 0x7fffffb30000780c */ /* 0x000fe20003f66070 */
[----:B------:R-:W-:Y:S01]  /*87e0*/  VIADD R0, R27, 0xffffffee ;  /* 0xffffffee1b007836 */ /* 0x000fe20000000000 */
[----:B--2---:R-:W-:Y:S03]  /*87f0*/  LDGSTS.E [R26+0x2800], desc[UR40][R28.64], !P6 ;  /* 0x028000001c1a7fae */ /* 0x004fe6000f1a1028 */
[----:B------:R-:W2:Y:S01]  /*8800*/  LDC R27, c[0x0][0x3a0] ;  /* 0x0000e800ff1b7b82 */ /* 0x000ea20000000800 */
[----:B------:R-:W-:Y:S01]  /*8810*/  ISETP.GE.U32.AND P6, PT, R0, 0x7fffffaf, PT ;  /* 0x7fffffaf0000780c */ /* 0x000fe20003fc6070 */
[----:B------:R-:W-:Y:S01]  /*8820*/  VIADD R0, R2, 0xffffffea ;  /* 0xffffffea02007836 */ /* 0x000fe20000000000 */
[----:B------:R-:W-:Y:S04]  /*8830*/  LDGSTS.E [R26+0x4800], desc[UR40][R4.64], !P4 ;  /* 0x04800000041a7fae */ /* 0x000fe8000e1a1028 */
[----:B------:R-:W-:Y:S01]  /*8840*/  ISETP.GE.U32.AND P4, PT, R0, 0x7fffffab, PT ;  /* 0x7fffffab0000780c */ /* 0x000fe20003f86070 */
[----:B------:R-:W5:Y:S01]  /*8850*/  LDC R2, c[0x0][0x3a0] ;  /* 0x0000e800ff027b82 */ /* 0x000f620000000800 */
[----:B------:R-:W-:Y:S04]  /*8860*/  LDGSTS.E [R26+0x6800], desc[UR40][R10.64], !P3 ;  /* 0x068000000a1a7fae */ /* 0x000fe8000d9a1028 */
[----:B------:R-:W2:Y:S01]  /*8870*/  LDL.64 R28, [R1+0xa8] ;  /* 0x0000a800011c7983 */ /* 0x000ea20000100a00 */
[----:B-1----:R-:W-:-:S02]  /*8880*/  VIADD R0, R6, 0xffffffe6 ;  /* 0xffffffe606007836 */ /* 0x002fc40000000000 */
[----:B------:R-:W1:Y:S01]  /*8890*/  LDC R6, c[0x0][0x3a0] ;  /* 0x0000e800ff067b82 */ /* 0x000e620000000800 */
[----:B------:R-:W2:Y:S02]  /*88a0*/  LDL.64 R4, [R1+0xa0] ;  /* 0x0000a00001047983 */ /* 0x000ea40000100a00 */
[----:B------:R-:W-:Y:S02]  /*88b0*/  ISETP.GE.U32.AND P3, PT, R0, 0x7fffffa7, PT ;  /* 0x7fffffa70000780c */ /* 0x000fe40003f66070 */
[----:B------:R-:W2:Y:S04]  /*88c0*/  LDL.64 R10, [R1+0xb0] ;  /* 0x0000b000010a7983 */ /* 0x000ea80000100a00 */
[----:B---3--:R-:W-:Y:S04]  /*88d0*/  LDGSTS.E [R26+0x8800], desc[UR40][R12.64], !P6 ;  /* 0x088000000c1a7fae */ /* 0x008fe8000f1a1028 */
[----:B------:R-:W-:Y:S04]  /*88e0*/  LDGSTS.E [R26+0xa800], desc[UR40][R16.64], !P4 ;  /* 0x0a800000101a7fae */ /* 0x000fe8000e1a1028 */
[----:B------:R-:W3:Y:S04]  /*88f0*/  LDL.64 R12, [R1+0xb8] ;  /* 0x0000b800010c7983 */ /* 0x000ee80000100a00 */
[----:B------:R-:W3:Y:S01]  /*8900*/  LDL.LU.64 R16, [R1+0x1c18] ;  /* 0x001c180001107983 */ /* 0x000ee20000300a00 */
[----:B-----5:R-:W-:-:S02]  /*8910*/  VIADD R0, R2, 0xffffffe2 ;  /* 0xffffffe202007836 */ /* 0x020fc40000000000 */
[----:B------:R-:W5:Y:S01]  /*8920*/  LDC R2, c[0x0][0x3a0] ;  /* 0x0000e800ff027b82 */ /* 0x000f620000000800 */
[----:B----4-:R-:W-:Y:S04]  /*8930*/  LDGSTS.E [R26+0xc800], desc[UR40][R18.64], !P3 ;  /* 0x0c800000121a7fae */ /* 0x010fe8000d9a1028 */
[----:B------:R-:W4:Y:S01]  /*8940*/  LDL.LU.64 R18, [R1+0x1c10] ;  /* 0x001c100001127983 */ /* 0x000f220000300a00 */
[----:B------:R-:W-:Y:S01]  /*8950*/  ISETP.GE.U32.AND P6, PT, R0, 0x7fffffa3, PT ;  /* 0x7fffffa30000780c */ /* 0x000fe20003fc6070 */
[----:B--2---:R-:W-:Y:S02]  /*8960*/  VIADD R0, R27, 0xffffffde ;  /* 0xffffffde1b007836 */ /* 0x004fe40000000000 */
[----:B------:R-:W2:Y:S03]  /*8970*/  LDC R27, c[0x0][0x3a0] ;  /* 0x0000e800ff1b7b82 */ /* 0x000ea60000000800 */
[----:B------:R-:W-:Y:S01]  /*8980*/  ISETP.GE.U32.AND P4, PT, R0, 0x7fffff9f, PT ;  /* 0x7fffff9f0000780c */ /* 0x000fe20003f86070 */
[----:B------:R-:W-:-:S04]  /*8990*/  VIADD R0, R7, 0xffffffda ;  /* 0xffffffda07007836 */ /* 0x000fc80000000000 */
[----:B------:R-:W2:Y:S01]  /*89a0*/  LDC R7, c[0x0][0x3a0] ;  /* 0x0000e800ff077b82 */ /* 0x000ea20000000800 */
[----:B------:R-:W-:Y:S01]  /*89b0*/  ISETP.GE.U32.AND P3, PT, R0, 0x7fffff9b, PT ;  /* 0x7fffff9b0000780c */ /* 0x000fe20003f66070 */
[----:B-----5:R-:W-:Y:S01]  /*89c0*/  VIADD R0, R2, 0xffffffd6 ;  /* 0xffffffd602007836 */ /* 0x020fe20000000000 */
[----:B------:R-:W-:Y:S05]  /*89d0*/  LDGSTS.E [R26+0xe800], desc[UR40][R20.64], !P6 ;  /* 0x0e800000141a7fae */ /* 0x000fea000f1a1028 */
[----:B------:R-:W5:Y:S01]  /*89e0*/  LDC R2, c[0x0][0x3a0] ;  /* 0x0000e800ff027b82 */ /* 0x000f620000000800 */
[----:B------:R-:W-:Y:S01]  /*89f0*/  ISETP.GE.U32.AND P6, PT, R0, 0x7fffff97, PT ;  /* 0x7fffff970000780c */ /* 0x000fe20003fc6070 */
[----:B-1----:R-:W-:Y:S01]  /*8a00*/  VIADD R0, R6, 0xffffffd2 ;  /* 0xffffffd206007836 */ /* 0x002fe20000000000 */
[----:B------:R-:W-:Y:S04]  /*8a10*/  LDGSTS.E [R26+0x10800], desc[UR40][R22.64], !P4 ;  /* 0x10800000161a7fae */ /* 0x000fe8000e1a1028 */
[----:B------:R-:W-:Y:S01]  /*8a20*/  ISETP.GE.U32.AND P4, PT, R0, 0x7fffff93, PT ;  /* 0x7fffff930000780c */ /* 0x000fe20003f86070 */
[----:B------:R-:W1:Y:S01]  /*8a30*/  LDC R6, c[0x0][0x3a0] ;  /* 0x0000e800ff067b82 */ /* 0x000e620000000800 */
[----:B------:R2:W-:Y:S04]  /*8a40*/  LDGSTS.E [R26+0x12800], desc[UR40][R4.64], !P3 ;  /* 0x12800000041a7fae */ /* 0x0005e8000d9a1028 */
[----:B------:R-:W4:Y:S01]  /*8a50*/  LDL.64 R20, [R1+0xe8] ;  /* 0x0000e80001147983 */ /* 0x000f220000100a00 */
[----:B--2---:R-:W-:-:S03]  /*8a60*/  VIADD R0, R7, 0xffffffce ;  /* 0xffffffce07007836 */ /* 0x004fc60000000000 */
[----:B------:R-:W-:Y:S02]  /*8a70*/  LDGSTS.E [R26+0x14800], desc[UR40][R28.64], !P6 ;  /* 0x148000001c1a7fae */ /* 0x000fe4000f1a1028 */
[----:B------:R-:W-:Y:S02]  /*8a80*/  ISETP.GE.U32.AND P3, PT, R0, 0x7fffff8f, PT ;  /* 0x7fffff8f0000780c */ /* 0x000fe40003f66070 */
[----:B------:R-:W-:Y:S01]  /*8a90*/  LDGSTS.E [R26+0x16800], desc[UR40][R10.64], !P4 ;  /* 0x168000000a1a7fae */ /* 0x000fe2000e1a1028 */
[----:B------:R-:W2:Y:S01]  /*8aa0*/  LDC R5, c[0x0][0x3a0] ;  /* 0x0000e800ff057b82 */ /* 0x000ea20000000800 */
[----:B-----5:R-:W-:-:S05]  /*8ab0*/  VIADD R0, R2, 0xffffffca ;  /* 0xffffffca02007836 */ /* 0x020fca0000000000 */
[----:B------:R-:W-:Y:S01]  /*8ac0*/  ISETP.GE.U32.AND P6, PT, R0, 0x7fffff8b, PT ;  /* 0x7fffff8b0000780c */ /* 0x000fe20003fc6070 */
[----:B------:R-:W-:Y:S01]  /*8ad0*/  VIADD R0, R27, 0xffffffc6 ;  /* 0xffffffc61b007836 */ /* 0x000fe20000000000 */
[----:B------:R-:W5:Y:S02]  /*8ae0*/  LDC R4, c[0x0][0x3a0] ;  /* 0x0000e800ff047b82 */ /* 0x000f640000000800 */
[----:B---3--:R3:W-:Y:S02]  /*8af0*/  LDGSTS.E [R26+0x18800], desc[UR40][R12.64], !P3 ;  /* 0x188000000c1a7fae */ /* 0x0087e4000d9a1028 */
[----:B------:R-:W-:Y:S01]  /*8b00*/  ISETP.GE.U32.AND P4, PT, R0, 0x7fffff87, PT ;  /* 0x7fffff870000780c */ /* 0x000fe20003f86070 */
[----:B-1----:R-:W-:Y:S02]  /*8b10*/  VIADD R0, R6, 0xffffffc2 ;  /* 0xffffffc206007836 */ /* 0x002fe40000000000 */
[----:B------:R-:W4:Y:S01]  /*8b20*/  LDL.64 R6, [R1+0xf0] ;  /* 0x0000f00001067983 */ /* 0x000f220000100a00 */
[----:B------:R-:W1:Y:S02]  /*8b30*/  LDC R2, c[0x0][0x3a0] ;  /* 0x0000e800ff027b82 */ /* 0x000e640000000800 */
[----:B------:R-:W-:-:S06]  /*8b40*/  ISETP.GE.U32.AND P3, PT, R0, 0x7fffff83, PT ;  /* 0x7fffff830000780c */ /* 0x000fcc0003f66070 */
[----:B---3--:R-:W3:Y:S01]  /*8b50*/  LDC R12, c[0x0][0x3a0] ;  /* 0x0000e800ff0c7b82 */ /* 0x008ee20000000800 */
[----:B--2---:R-:W-:Y:S01]  /*8b60*/  VIADD R0, R5, 0xfffffff9 ;  /* 0xfffffff905007836 */ /* 0x004fe20000000000 */
[----:B------:R-:W-:-:S05]  /*8b70*/  LOP3.LUT R13, R25, 0x40, RZ, 0x3c, !PT ;  /* 0x00000040190d7812 */ /* 0x000fca00078e3cff */
[----:B------:R-:W-:Y:S01]  /*8b80*/  VIADD R27, R13, UR49 ;  /* 0x000000310d1b7c36 */ /* 0x000fe20008000000 */
[----:B------:R-:W2:Y:S01]  /*8b90*/  LDC R5, c[0x0][0x3a0] ;  /* 0x0000e800ff057b82 */ /* 0x000ea20000000800 */
[----:B----4-:R-:W-:Y:S04]  /*8ba0*/  LDGSTS.E [R26+0x1a800], desc[UR40][R18.64], !P6 ;  /* 0x1a800000121a7fae */ /* 0x010fe8000f1a1028 */
[----:B------:R4:W-:Y:S04]  /*8bb0*/  STL.64 [R1+0x1aa8], R18 ;  /* 0x001aa81201007387 */ /* 0x0009e80000100a00 */
[----:B------:R-:W2:Y:S01]  /*8bc0*/  LDL.64 R22, [R1+0xf8] ;  /* 0x0000f80001167983 */ /* 0x000ea20000100a00 */
[----:B------:R-:W-:-:S03]  /*8bd0*/  ISETP.GE.U32.AND P6, PT, R0, 0x7fffffba, PT ;  /* 0x7fffffba0000780c */ /* 0x000fc60003fc6070 */
[----:B------:R-:W2:Y:S04]  /*8be0*/  LDL.64 R28, [R1+0x100] ;  /* 0x00010000011c7983 */ /* 0x000ea80000100a00 */
[----:B----4-:R-:W4:Y:S01]  /*8bf0*/  LDL.64 R18, [R1+0xe0] ;  /* 0x0000e00001127983 */ /* 0x010f220000100a00 */
[----:B-----5:R-:W-:Y:S02]  /*8c00*/  VIADD R0, R4, 0xfffffff5 ;  /* 0xfffffff504007836 */ /* 0x020fe40000000000 */
[----:B------:R-:W5:Y:S01]  /*8c10*/  LDC R4, c[0x0][0x3a0] ;  /* 0x0000e800ff047b82 */ /* 0x000f620000000800 */
[----:B------:R-:W-:Y:S02]  /*8c20*/  LDGSTS.E [R26+0x1c800], desc[UR40][R16.64], !P4 ;  /* 0x1c800000101a7fae */ /* 0x000fe4000e1a1028 */
[----:B------:R-:W-:Y:S01]  /*8c30*/  ISETP.GE.U32.AND P4, PT, R0, 0x7fffffb6, PT ;  /* 0x7fffffb60000780c */ /* 0x000fe20003f86070 */
[----:B-1----:R-:W-:Y:S01]  /*8c40*/  VIADD R0, R2, 0xfffffff1 ;  /* 0xfffffff102007836 */ /* 0x002fe20000000000 */
[----:B------:R-:W2:Y:S03]  /*8c50*/  LDL.64 R10, [R1+0x108] ;  /* 0x00010800010a7983 */ /* 0x000ea60000100a00 */
[----:B------:R-:W1:Y:S01]  /*8c60*/  LDC R2, c[0x0][0x3a0] ;  /* 0x0000e800ff027b82 */ /* 0x000e620000000800 */
[----:B------:R3:W-:Y:S01]  /*8c70*/  LDGSTS.E [R26+0x1e800], desc[UR40][R14.64], !P3 ;  /* 0x1e8000000e1a7fae */ /* 0x0007e2000d9a1028 */
[----:B------:R-:W-:Y:S01]  /*8c80*/  ISETP.GE.U32.AND P3, PT, R0, 0x7fffffb2, PT ;  /* 0x7fffffb20000780c */ /* 0x000fe20003f66070 */
[----:B---3--:R-:W-:-:S02]  /*8c90*/  VIADD R0, R12, 0xffffffed ;  /* 0xffffffed0c007836 */ /* 0x008fc40000000000 */
[----:B------:R3:W-:Y:S04]  /*8ca0*/  STL.64 [R1+0x1ab0], R16 ;  /* 0x001ab01001007387 */ /* 0x0007e80000100a00 */
[----:B------:R3:W-:Y:S04]  /*8cb0*/  STL.64 [R1+0x1ac8], R14 ;  /* 0x001ac80e01007387 */ /* 0x0007e80000100a00 */
[----:B------:R-:W5:Y:S04]  /*8cc0*/  LDL.64 R12, [R1+0x110] ;  /* 0x00011000010c7983 */ /* 0x000f680000100a00 */
[----:B---3--:R-:W3:Y:S01]  /*8cd0*/  LDL.64 R16, [R1+0x118] ;  /* 0x0001180001107983 */ /* 0x008ee20000100a00 */
[----:B------:R-:W1:Y:S03]  /*8ce0*/  LDC R14, c[0x0][0x3a0] ;  /* 0x0000e800ff0e7b82 */ /* 0x000e660000000800 */
[----:B----4-:R-:W-:Y:S04]  /*8cf0*/  LDGSTS.E [R27+0x1000], desc[UR40][R18.64], !P1 ;  /* 0x01000000121b7fae */ /* 0x010fe8000c9a1028 */
[----:B------:R-:W-:Y:S04]  /*8d00*/  LDGSTS.E [R27+0x3000], desc[UR40][R20.64], !P6 ;  /* 0x03000000141b7fae */ /* 0x000fe8000f1a1028 */
[----:B------:R-:W-:Y:S04]  /*8d10*/  LDGSTS.E [R27+0x5000], desc[UR40][R6.64], !P4 ;  /* 0x05000000061b7fae */ /* 0x000fe8000e1a1028 */
[----:B------:R-:W4:Y:S01]  /*8d20*/  LDL.64 R18, [R1+0x120] ;  /* 0x0001200001127983 */ /* 0x000f220000100a00 */
[----:B------:R-:W-:-:S03]  /*8d30*/  ISETP.GE.U32.AND P1, PT, R0, 0x7fffffae, PT ;  /* 0x7fffffae0000780c */ /* 0x000fc60003f26070 */
[----:B------:R-:W4:Y:S04]  /*8d40*/  LDL.64 R20, [R1+0xd8] ;  /* 0x0000d80001147983 */ /* 0x000f280000100a00 */
[----:B------:R-:W4:Y:S01]  /*8d50*/  LDL.64 R6, [R1+0x128] ;  /* 0x0001280001067983 */ /* 0x000f220000100a00 */
[----:B--2---:R-:W-:Y:S02]  /*8d60*/  VIADD R0, R5, 0xffffffe9 ;  /* 0xffffffe905007836 */ /* 0x004fe40000000000 */
[----:B------:R-:W2:Y:S01]  /*8d70*/  LDC R5, c[0x0][0x3a0] ;  /* 0x0000e800ff057b82 */ /* 0x000ea20000000800 */
[----:B------:R-:W-:Y:S02]  /*8d80*/  LDGSTS.E [R27+0x7000], desc[UR40][R22.64], !P3 ;  /* 0x07000000161b7fae */ /* 0x000fe4000d9a1028 */
[----:B------:R-:W-:Y:S01]  /*8d90*/  ISETP.GE.U32.AND P6, PT, R0, 0x7fffffaa, PT ;  /* 0x7fffffaa0000780c */ /* 0x000fe20003fc6070 */
[----:B-1----:R-:W-:Y:S01]  /*8da0*/  VIADD R0, R2, 0xffffffe5 ;  /* 0xffffffe502007836 */ /* 0x002fe20000000000 */
[----:B------:R-:W-:Y:S03]  /*8db0*/  LDGSTS.E [R27+0x9000], desc[UR40][R28.64], !P1 ;  /* 0x090000001c1b7fae */ /* 0x000fe6000c9a1028 */
[----:B------:R-:W1:Y:S01]  /*8dc0*/  LDC R2, c[0x0][0x3a0] ;  /* 0x0000e800ff027b82 */ /* 0x000e620000000800 */
[----:B------:R-:W4:Y:S01]  /*8dd0*/  LDL.64 R22, [R1+0xc8] ;  /* 0x0000c80001167983 */ /* 0x000f220000100a00 */
[----:B------:R-:W-:-:S03]  /*8de0*/  ISETP.GE.U32.AND P4, PT, R0, 0x7fffffa6, PT ;  /* 0x7fffffa60000780c */ /* 0x000fc60003f86070 */
[----:B------:R-:W4:Y:S04]  /*8df0*/  LDL.64 R28, [R1+0xc0] ;  /* 0x0000c000011c7983 */ /* 0x000f280000100a00 */
[----:B------:R-:W-:Y:S06]  /*8e00*/  LDGSTS.E [R27+0xb000], desc[UR40][R10.64], !P6 ;  /* 0x0b0000000a1b7fae */ /* 0x000fec000f1a1028 */
[----:B-----5:R-:W-:Y:S04]  /*8e10*/  LDGSTS.E [R27+0xd000], desc[UR40][R12.64], !P4 ;  /* 0x0d0000000c1b7fae */ /* 0x020fe8000e1a1028 */
[----:B------:R-:W5:Y:S04]  /*8e20*/  LDL.LU.64 R10, [R1+0x1c08] ;  /* 0x001c0800010a7983 */ /* 0x000f680000300a00 */
[----:B------:R-:W5:Y:S01]  /*8e30*/  LDL.LU.64 R12, [R1+0x1c00] ;  /* 0x001c0000010c7983 */ /* 0x000f620000300a00 */
[----:B------:R-:W-:-:S02]  /*8e40*/  VIADD R0, R4, 0xffffffe1 ;  /* 0xffffffe104007836 */ /* 0x000fc40000000000 */
[----:B------:R-:W3:Y:S03]  /*8e50*/  LDC R4, c[0x0][0x3a0] ;  /* 0x0000e800ff047b82 */ /* 0x000ee60000000800 */
[----:B------:R-:W-:Y:S01]  /*8e60*/  ISETP.GE.U32.AND P3, PT, R0, 0x7fffffa2, PT ;  /* 0x7fffffa20000780c */ /* 0x000fe20003f66070 */
[----:B------:R-:W-:-:S04]  /*8e70*/  VIADD R0, R14, 0xffffffdd ;  /* 0xffffffdd0e007836 */ /* 0x000fc80000000000 */
[----:B------:R-:W3:Y:S01]  /*8e80*/  LDC R14, c[0x0][0x3a0] ;  /* 0x0000e800ff0e7b82 */ /* 0x000ee20000000800 */
[----:B------:R-:W-:Y:S01]  /*8e90*/  ISETP.GE.U32.AND P1, PT, R0, 0x7fffff9e, PT ;  /* 0x7fffff9e0000780c */ /* 0x000fe20003f26070 */
[----:B--2---:R-:W-:-:S05]  /*8ea0*/  VIADD R0, R5, 0xffffffd9 ;  /* 0xffffffd905007836 */ /* 0x004fca0000000000 */
[----:B------:R-:W-:Y:S01]  /*8eb0*/  ISETP.GE.U32.AND P6, PT, R0, 0x7fffff9a, PT ;  /* 0x7fffff9a0000780c */ /* 0x000fe20003fc6070 */
[----:B-1----:R-:W-:Y:S01]  /*8ec0*/  VIADD R0, R2, 0xffffffd5 ;  /* 0xffffffd502007836 */ /* 0x002fe20000000000 */
[----:B------:R-:W1:Y:S01]  /*8ed0*/  LDC R5, c[0x0][0x3a0] ;  /* 0x0000e800ff057b82 */ /* 0x000e620000000800 */
[----:B---3--:R-:W-:Y:S03]  /*8ee0*/  LDGSTS.E [R27+0xf000], desc[UR40][R16.64], !P3 ;  /* 0x0f000000101b7fae */ /* 0x008fe6000d9a1028 */
[----:B------:R-:W-:Y:S01]  /*8ef0*/  ISETP.GE.U32.AND P4, PT, R0, 0x7fffff96, PT ;  /* 0x7fffff960000780c */ /* 0x000fe20003f86070 */
[----:B------:R-:W-:-:S03]  /*8f00*/  VIADD R0, R4, 0xffffffd1 ;  /* 0xffffffd104007836 */ /* 0x000fc60000000000 */
[----:B------:R-:W2:Y:S08]  /*8f10*/  LDC R2, c[0x0][0x3a0] ;  /* 0x0000e800ff027b82 */ /* 0x000eb00000000800 */
[----:B------:R-:W3:Y:S01]  /*8f20*/  LDC R4, c[0x0][0x3a0] ;  /* 0x0000e800ff047b82 */ /* 0x000ee20000000800 */
[----:B------:R-:W-:Y:S01]  /*8f30*/  ISETP.GE.U32.AND P3, PT, R0, 0x7fffff92, PT ;  /* 0x7fffff920000780c */ /* 0x000fe20003f66070 */
[----:B------:R-:W-:Y:S01]  /*8f40*/  VIADD R0, R14, 0xffffffcd ;  /* 0xffffffcd0e007836 */ /* 0x000fe20000000000 */
[----:B----4-:R-:W-:Y:S04]  /*8f50*/  LDGSTS.E [R27+0x11000], desc[UR40][R18.64], !P1 ;  /* 0x11000000121b7fae */ /* 0x010fe8000c9a1028 */
[----:B------:R-:W-:Y:S01]  /*8f60*/  ISETP.GE.U32.AND P1, PT, R0, 0x7fffff8e, PT ;  /* 0x7fffff8e0000780c */ /* 0x000fe20003f26070 */
[----:B------:R4:W-:Y:S01]  /*8f70*/  LDGSTS.E [R27+0x13000], desc[UR40][R6.64], !P6 ;  /* 0x13000000061b7fae */ /* 0x0009e2000f1a1028 */
[----:B-1----:R-:W-:-:S02]  /*8f80*/  VIADD R0, R5, 0xffffffc9 ;  /* 0xffffffc905007836 */ /* 0x002fc40000000000 */
[----:B------:R-:W1:Y:S01]  /*8f90*/  LDC R5, c[0x0][0x3a0] ;  /* 0x0000e800ff057b82 */ /* 0x000e620000000800 */
[----:B------:R1:W-:Y:S07]  /*8fa0*/  LDGSTS.E [R27+0x15000], desc[UR40][R20.64], !P4 ;  /* 0x15000000141b7fae */ /* 0x0003ee000e1a1028 */
[----:B----4-:R-:W4:Y:S01]  /*8fb0*/  LDC R6, c[0x0][0x3a0] ;  /* 0x0000e800ff067b82 */ /* 0x010f220000000800 */
[----:B------:R-:W-:Y:S01]  /*8fc0*/  ISETP.GE.U32.AND P6, PT, R0, 0x7fffff8a, PT ;  /* 0x7fffff8a0000780c */ /* 0x000fe20003fc6070 */
[----:B---3--:R-:W-:Y:S01]  /*8fd0*/  VIADD R0, R4, 0xffffffc5 ;  /* 0xffffffc504007836 */ /* 0x008fe20000000000 */
[----:B------:R-:W-:Y:S04]  /*8fe0*/  LDGSTS.E [R27+0x17000], desc[UR40][R22.64], !P3 ;  /* 0x17000000161b7fae */ /* 0x000fe8000d9a1028 */
[----:B------:R-:W-:Y:S01]  /*8ff0*/  ISETP.GE.U32.AND P4, PT, R0, 0x7fffff86, PT ;  /* 0x7fffff860000780c */ /* 0x000fe20003f86070 */
[----:B--2---:R-:W-:Y:S01]  /*9000*/  VIADD R0, R2, 0xffffffc1 ;  /* 0xffffffc102007836 */ /* 0x004fe20000000000 */
[----:B------:R-:W-:Y:S01]  /*9010*/  LDGSTS.E [R27+0x19000], desc[UR40][R28.64], !P1 ;  /* 0x190000001c1b7fae */ /* 0x000fe2000c9a1028 */
[----:B------:R-:W2:Y:S03]  /*9020*/  LDC R4, c[0x0][0x3a0] ;  /* 0x0000e800ff047b82 */ /* 0x000ea60000000800 */
[----:B------:R-:W3:Y:S01]  /*9030*/  LDL.64 R22, [R1+0x168] ;  /* 0x0001680001167983 */ /* 0x000ee20000100a00 */
[----:B------:R-:W-:-:S04]  /*9040*/  ISETP.GE.U32.AND P3, PT, R0, 0x7fffff82, PT ;  /* 0x7fffff820000780c */ /* 0x000fc80003f66070 */
[----:B------:R-:W2:Y:S01]  /*9050*/  LDC R2, c[0x0][0x3a0] ;  /* 0x0000e800ff027b82 */ /* 0x000ea20000000800 */
[----:B------:R-:W3:Y:S01]  /*9060*/  LDL.64 R28, [R1+0x178] ;  /* 0x00017800011c7983 */ /* 0x000ee20000100a00 */
[----:B----4-:R-:W-:-:S03]  /*9070*/  VIADD R0, R6, 0xfffffff8 ;  /* 0xfffffff806007836 */ /* 0x010fc60000000000 */
[----:B------:R-:W4:Y:S03]  /*9080*/  LDL.64 R6, [R1+0x170] ;  /* 0x0001700001067983 */ /* 0x000f260000100a00 */
[----:B-1----:R-:W1:Y:S01]  /*9090*/  LDC R20, c[0x0][0x3a0] ;  /* 0x0000e800ff147b82 */ /* 0x002e620000000800 */
[----:B-----5:R5:W-:Y:S04]  /*90a0*/  STL.64 [R1+0x1ad0], R12 ;  /* 0x001ad00c01007387 */ /* 0x020be80000100a00 */
[----:B------:R-:W4:Y:S04]  /*90b0*/  LDL.64 R14, [R1+0x160] ;  /* 0x00016000010e7983 */ /* 0x000f280000100a00 */
[----:B------:R-:W4:Y:S01]  /*90c0*/  LDL.64 R16, [R1+0x158] ;  /* 0x0001580001107983 */ /* 0x000f220000100a00 */
[----:B------:R-:W-:Y:S01]  /*90d0*/  ISETP.GE.U32.AND P1, PT, R0, 0x7fffffb9, PT ;  /* 0x7fffffb90000780c */ /* 0x000fe20003f26070 */
[----:B------:R-:W-:-:S02]  /*90e0*/  VIADD R0, R5, 0xfffffff4 ;  /* 0xfffffff405007836 */ /* 0x000fc40000000000 */
[----:B------:R5:W-:Y:S01]  /*90f0*/  LDGSTS.E [R27+0x1b000], desc[UR40][R12.64], !P6 ;  /* 0x1b0000000c1b7fae */ /* 0x000be2000f1a1028 */
[----:B------:R-:W3:Y:S02]  /*9100*/  LDC R5, c[0x0][0x3a0] ;  /* 0x0000e800ff057b82 */ /* 0x000ee40000000800 */
[----:B------:R-:W-:Y:S01]  /*9110*/  ISETP.GE.U32.AND P6, PT, R0, 0x7fffffb5, PT ;  /* 0x7fffffb50000780c */ /* 0x000fe20003fc6070 */
[----:B--2---:R-:W-:Y:S01]  /*9120*/  VIADD R0, R4, 0xfffffff0 ;  /* 0xfffffff004007836 */ /* 0x004fe20000000000 */
[----:B------:R2:W-:Y:S04]  /*9130*/  LDGSTS.E [R27+0x1d000], desc[UR40][R10.64], !P4 ;  /* 0x1d0000000a1b7fae */ /* 0x0005e8000e1a1028 */
[----:B------:R-:W4:Y:S01]  /*9140*/  LDL.64 R18, [R1+0x150] ;  /* 0x0001500001127983 */ /* 0x000f220000100a00 */
[----:B-----5:R-:W5:Y:S01]  /*9150*/  LDC R12, c[0x0][0x3a0] ;  /* 0x0000e800ff0c7b82 */ /* 0x020f620000000800 */
[----:B------:R-:W-:Y:S01]  /*9160*/  ISETP.GE.U32.AND P4, PT, R0, 0x7fffffb1, PT ;  /* 0x7fffffb10000780c */ /* 0x000fe20003f86070 */
[----:B------:R-:W-:Y:S01]  /*9170*/  VIADD R0, R2, 0xffffffec ;  /* 0xffffffec02007836 */ /* 0x000fe20000000000 */
[----:B------:R-:W-:Y:S01]  /*9180*/  LOP3.LUT R13, R25, 0x60, RZ, 0x3c, !PT ;  /* 0x00000060190d7812 */ /* 0x000fe200078e3cff */
[----:B------:R2:W-:Y:S04]  /*9190*/  STL.64 [R1+0x1ad8], R10 ;  /* 0x001ad80a01007387 */ /* 0x0005e80000100a00 */
[----:B------:R-:W3:Y:S01]  /*91a0*/  LDC R4, c[0x0][0x3a0] ;  /* 0x0000e800ff047b82 */ /* 0x000ee20000000800 */
[----:B------:R1:W-:Y:S01]  /*91b0*/  LDGSTS.E [R27+0x1f000], desc[UR40][R8.64], !P3 ;  /* 0x1f000000081b7fae */ /* 0x0003e2000d9a1028 */
[----:B------:R-:W-:Y:S01]  /*91c0*/  ISETP.GE.U32.AND P3, PT, R0, 0x7fffffad, PT ;  /* 0x7fffffad0000780c */ /* 0x000fe20003f66070 */
[----:B------:R-:W-:-:S02]  /*91d0*/  VIADD R0, R13, UR49 ;  /* 0x000000310d007c36 */ /* 0x000fc40008000000 */
[----:B------:R-:W-:Y:S01]  /*91e0*/  STL.64 [R1+0x1ae8], R26 ;  /* 0x001ae81a01007387 */ /* 0x000fe20000100a00 */
[----:B-1----:R-:W-:Y:S02]  /*91f0*/  VIADD R2, R20, 0xffffffe8 ;  /* 0xffffffe814027836 */ /* 0x002fe40000000000 */
[----:B--2---:R-:W1:Y:S01]  /*9200*/  LDC R11, c[0x0][0x3a0] ;  /* 0x0000e800ff0b7b82 */ /* 0x004e620000000800 */
[----:B------:R2:W-:Y:S04]  /*9210*/  STL.64 [R1+0x1ae0], R8 ;  /* 0x001ae00801007387 */ /* 0x0005e80000100a00 */
[----:B------:R-:W4:Y:S03]  /*9220*/  LDL.64 R20, [R1+0x148] ;  /* 0x0001480001147983 */ /* 0x000f260000100a00 */
[----:B------:R-:W1:Y:S08]  /*9230*/  LDC R10, c[0x0][0x3a0] ;  /* 0x0000e800ff0a7b82 */ /* 0x000e700000000800 */
[----:B--2---:R-:W2:Y:S08]  /*9240*/  LDC R9, c[0x0][0x3a0] ;  /* 0x0000e800ff097b82 */ /* 0x004eb00000000800 */
[----:B------:R-:W1:Y:S01]  /*9250*/  LDC R8, c[0x0][0x3a0] ;  /* 0x0000e800ff087b82 */ /* 0x000e620000000800 */
[----:B---3--:R-:W-:Y:S01]  /*9260*/  LDGSTS.E [R0+0x1800], desc[UR40][R22.64], !P2 ;  /* 0x0180000016007fae */ /* 0x008fe2000d1a1028 */
[----:B------:R-:W-:Y:S01]  /*9270*/  ISETP.GE.U32.AND P2, PT, R2, 0x7fffffa9, PT ;  /* 0x7fffffa90200780c */ /* 0x000fe20003f46070 */
[----:B-----5:R-:W-:-:S02]  /*9280*/  VIADD R2, R12, 0xffffffe4 ;  /* 0xffffffe40c027836 */ /* 0x020fc40000000000 */
[----:B------:R-:W3:Y:S04]  /*9290*/  LDL.64 R12, [R1+0xd0] ;  /* 0x0000d000010c7983 */ /* 0x000ee80000100a00 */
[----:B----4-:R4:W-:Y:S04]  /*92a0*/  LDGSTS.E [R0+0x3800], desc[UR40][R6.64], !P1 ;  /* 0x0380000006007fae */ /* 0x0109e8000c9a1028 */
[----:B------:R-:W5:Y:S01]  /*92b0*/  LDL.64 R22, [R1+0x140] ;  /* 0x0001400001167983 */ /* 0x000f620000100a00 */
[----:B------:R-:W-:Y:S01]  /*92c0*/  ISETP.GE.U32.AND P1, PT, R2, 0x7fffffa5, PT ;  /* 0x7fffffa50200780c */ /* 0x000fe20003f26070 */
[----:B------:R-:W-:-:S02]  /*92d0*/  VIADD R2, R5, 0xffffffe0 ;  /* 0xffffffe005027836 */ /* 0x000fc40000000000 */
[----:B------:R-:W-:Y:S03]  /*92e0*/  LDGSTS.E [R0+0x5800], desc[UR40][R28.64], !P6 ;  /* 0x058000001c007fae */ /* 0x000fe6000f1a1028 */
[----:B------:R-:W-:Y:S01]  /*92f0*/  ISETP.GE.U32.AND P6, PT, R2, 0x7fffffa1, PT ;  /* 0x7fffffa10200780c */ /* 0x000fe20003fc6070 */
[----:B------:R-:W-:Y:S01]  /*9300*/  VIADD R2, R4, 0xffffffdc ;  /* 0xffffffdc04027836 */ /* 0x000fe20000000000 */
[----:B------:R-:W-:Y:S01]  /*9310*/  LDGSTS.E [R0+0x7800], desc[UR40][R14.64], !P4 ;  /* 0x078000000e007fae */ /* 0x000fe2000e1a1028 */
[----:B----4-:R-:W4:Y:S03]  /*9320*/  LDC R7, c[0x0][0x3a0] ;  /* 0x0000e800ff077b82 */ /* 0x010f260000000800 */
[----:B------:R-:W3:Y:S04]  /*9330*/  LDL.64 R4, [R1+0x130] ;  /* 0x0001300001047983 */ /* 0x000ee80000100a00 */
[----:B------:R-:W3:Y:S01]  /*9340*/  LDL.64 R28, [R1+0x138] ;  /* 0x00013800011c7983 */ /* 0x000ee20000100a00 */
[----:B------:R-:W1:Y:S03]  /*9350*/  LDC R6, c[0x0][0x3a0] ;  /* 0x0000e800ff067b82 */ /* 0x000e660000000800 */
[----:B------:R-:W3:Y:S04]  /*9360*/  LDL.64 R14, [R1+0x198] ;  /* 0x00019800010e7983 */ /* 0x000ee80000100a00 */
[----:B------:R-:W-:Y:S01]  /*9370*/  LDGSTS.E [R0+0x9800], desc[UR40][R16.64], !P3 ;  /* 0x0980000010007fae */ /* 0x000fe2000d9a1028 */
[----:B------:R-:W-:-:S03]  /*9380*/  ISETP.GE.U32.AND P4, PT, R2, 0x7fffff9d, PT ;  /* 0x7fffff9d0200780c */ /* 0x000fc60003f86070 */
[----:B------:R-:W-:Y:S04]  /*9390*/  LDGSTS.E [R0+0xb800], desc[UR40][R18.64], !P2 ;  /* 0x0b80000012007fae */ /* 0x000fe8000d1a1028 */
[----:B------:R-:W3:Y:S01]  /*93a0*/  LDL.64 R16, [R1+0x190] ;  /* 0x0001900001107983 */ /* 0x000ee20000100a00 */
[----:B----4-:R-:W-:Y:S02]  /*93b0*/  VIADD R2, R7, 0xffffffd8 ;  /* 0xffffffd807027836 */ /* 0x010fe40000000000 */
[----:B------:R-:W4:Y:S01]  /*93c0*/  LDC R7, c[0x0][0x3a0] ;  /* 0x0000e800ff077b82 */ /* 0x000f220000000800 */
[----:B------:R-:W3:Y:S02]  /*93d0*/  LDL.64 R18, [R1+0x188] ;  /* 0x0001880001127983 */ /* 0x000ee40000100a00 */
[----:B------:R-:W-:Y:S01]  /*93e0*/  ISETP.GE.U32.AND P3, PT, R2, 0x7fffff99, PT ;  /* 0x7fffff990200780c */ /* 0x000fe20003f66070 */
[----:B-1----:R-:W-:Y:S01]  /*93f0*/  VIADD R2, R6, 0xffffffd4 ;  /* 0xffffffd406027836 */ /* 0x002fe20000000000 */
[----:B------:R-:W-:Y:S03]  /*9400*/  LDGSTS.E [R0+0xd800], desc[UR40][R20.64], !P1 ;  /* 0x0d80000014007fae */ /* 0x000fe6000c9a1028 */
[----:B------:R-:W1:Y:S01]  /*9410*/  LDC R6, c[0x0][0x3a0] ;  /* 0x0000e800ff067b82 */ /* 0x000e620000000800 */
[----:B------:R-:W-:Y:S01]  /*9420*/  ISETP.GE.U32.AND P2, PT, R2, 0x7fffff95, PT ;  /* 0x7fffff950200780c */ /* 0x000fe20003f46070 */
[----:B--2---:R-:W-:-:S06]  /*9430*/  VIADD R2, R9, 0xffffffd0 ;  /* 0xffffffd009027836 */ /* 0x004fcc0000000000 */
[----:B------:R-:W2:Y:S01]  /*9440*/  LDC R9, c[0x0][0x3a0] ;  /* 0x0000e800ff097b82 */ /* 0x000ea20000000800 */
[----:B------:R-:W-:Y:S01]  /*9450*/  ISETP.GE.U32.AND P1, PT, R2, 0x7fffff91, PT ;  /* 0x7fffff910200780c */ /* 0x000fe20003f26070 */
[----:B------:R-:W-:Y:S01]  /*9460*/  VIADD R2, R8, 0xffffffcc ;  /* 0xffffffcc08027836 */ /* 0x000fe20000000000 */
[----:B------:R-:W3:Y:S05]  /*9470*/  LDL.64 R20, [R1+0x180] ;  /* 0x0001800001147983 */ /* 0x000eea0000100a00 */
[----:B------:R-:W1:Y:S01]  /*9480*/  LDC R8, c[0x0][0x3a0] ;  /* 0x0000e800ff087b82 */ /* 0x000e620000000800 */
[----:B-----5:R-:W-:Y:S01]  /*9490*/  LDGSTS.E [R0+0xf800], desc[UR40][R22.64], !P6 ;  /* 0x0f80000016007fae */ /* 0x020fe2000f1a1028 */
[----:B------:R-:W-:Y:S01]  /*94a0*/  ISETP.GE.U32.AND P6, PT, R2, 0x7fffff8d, PT ;  /* 0x7fffff8d0200780c */ /* 0x000fe20003fc6070 */
[----:B----4-:R-:W-:-:S02]  /*94b0*/  VIADD R2, R7, 0xffffffc8 ;  /* 0xffffffc807027836 */ /* 0x010fc40000000000 */
[----:B------:R-:W4:Y:S04]  /*94c0*/  LDL.64 R22, [R1+0x1a0] ;  /* 0x0001a00001167983 */ /* 0x000f280000100a00 */
[----:B---3--:R-:W-:Y:S01]  /*94d0*/  LDGSTS.E [R0+0x11800], desc[UR40][R28.64], !P4 ;  /* 0x118000001c007fae */ /* 0x008fe2000e1a1028 */
[----:B------:R-:W-:Y:S01]  /*94e0*/  ISETP.GE.U32.AND P4, PT, R2, 0x7fffff89, PT ;  /* 0x7fffff890200780c */ /* 0x000fe20003f86070 */
[----:B-1----:R-:W-:Y:S02]  /*94f0*/  VIADD R2, R6, 0xffffffc4 ;  /* 0xffffffc406027836 */ /* 0x002fe40000000000 */
[----:B------:R-:W-:Y:S03]  /*9500*/  LDGSTS.E [R0+0x13800], desc[UR40][R4.64], !P3 ;  /* 0x1380000004007fae */ /* 0x000fe6000d9a1028 */
[----:B------:R-:W-:Y:S01]  /*9510*/  ISETP.GE.U32.AND P3, PT, R2, 0x7fffff85, PT ;  /* 0x7fffff850200780c */ /* 0x000fe20003f66070 */
[----:B--2---:R-:W-:Y:S01]  /*9520*/  VIADD R2, R9, 0xffffffc0 ;  /* 0xffffffc009027836 */ /* 0x004fe20000000000 */
[----:B------:R-:W-:Y:S01]  /*9530*/  LDGSTS.E [R0+0x15800], desc[UR40][R12.64], !P2 ;  /* 0x158000000c007fae */ /* 0x000fe2000d1a1028 */
[----:B------:R-:W1:Y:S03]  /*9540*/  LDC R9, c[0x0][0x3a0] ;  /* 0x0000e800ff097b82 */ /* 0x000e660000000800 */
[----:B------:R-:W-:Y:S01]  /*9550*/  LDGSTS.E [R0+0x17800], desc[UR40][R14.64], !P1 ;  /* 0x178000000e007fae */ /* 0x000fe2000c9a1028 */
[----:B------:R-:W-:-:S02]  /*9560*/  ISETP.GE.U32.AND P2, PT, R2, 0x7fffff81, PT ;  /* 0x7fffff810200780c */ /* 0x000fc40003f46070 */
[----:B------:R-:W-:Y:S01]  /*9570*/  ISETP.GE.AND P1, PT, R24, R2, PT ;  /* 0x000000021800720c */ /* 0x000fe20003f26270 */
[----:B------:R-:W-:Y:S01]  /*9580*/  VIADD R2, R8, 0xffffffbf ;  /* 0xffffffbf08027836 */ /* 0x000fe20000000000 */
[----:B------:R-:W2:Y:S01]  /*9590*/  LDL.64 R28, [R1+0x1e0] ;  /* 0x0001e000011c7983 */ /* 0x000ea20000100a00 */
[----:B------:R-:W3:Y:S03]  /*95a0*/  LDC R8, c[0x0][0x3a0] ;  /* 0x0000e800ff087b82 */ /* 0x000ee60000000800 */
[----:B------:R3:W-:Y:S04]  /*95b0*/  LDGSTS.E [R0+0x19800], desc[UR40][R16.64], !P6 ;  /* 0x1980000010007fae */ /* 0x0007e8000f1a1028 */
[----:B------:R-:W5:Y:S04]  /*95c0*/  LDL.64 R6, [R1+0x1d8] ;  /* 0x0001d80001067983 */ /* 0x000f680000100a00 */
[----:B------:R-:W2:Y:S01]  /*95d0*/  LDL.64 R4, [R1+0x1d0] ;  /* 0x0001d00001047983 */ /* 0x000ea20000100a00 */
[----:B---3--:R-:W-:Y:S01]  /*95e0*/  VIADD R17, R8, 0xffffffbb ;  /* 0xffffffbb08117836 */ /* 0x008fe20000000000 */
[----:B------:R-:W3:Y:S04]  /*95f0*/  S2R R24, SR_TID.X ;  /* 0x0000000000187919 */ /* 0x000ee80000002100 */
[----:B------:R1:W-:Y:S01]  /*9600*/  STL [R1+0x1af0], R17 ;  /* 0x001af01101007387 */ /* 0x0003e20000100800 */
[----:B------:R-:W-:-:S03]  /*9610*/  ISETP.GE.U32.AND P6, PT, R2, 0x7fffff80, PT ;  /* 0x7fffff800200780c */ /* 0x000fc60003fc6070 */
[----:B------:R-:W-:Y:S04]  /*9620*/  LDGSTS.E [R0+0x1b800], desc[UR40][R18.64], !P4 ;  /* 0x1b80000012007fae */ /* 0x000fe8000e1a1028 */
[----:B-1----:R-:W2:Y:S01]  /*9630*/  LDL.64 R16, [R1+0x278] ;  /* 0x0002780001107983 */ /* 0x002ea20000100a00 */
[----:B------:R-:W-:-:S03]  /*9640*/  VIADD R2, R11, 0xffffffbe ;  /* 0xffffffbe0b027836 */ /* 0x000fc60000000000 */
[----:B------:R-:W-:Y:S04]  /*9650*/  LDGSTS.E [R0+0x1d800], desc[UR40][R20.64], !P3 ;  /* 0x1d80000014007fae */ /* 0x000fe8000d9a1028 */
[----:B--2---:R1:W-:Y:S01]  /*9660*/  STL.64 [R1+0x1b70], R16 ;  /* 0x001b701001007387 */ /* 0x0043e20000100a00 */
[----:B------:R-:W-:-:S03]  /*9670*/  ISETP.GE.U32.AND P4, PT, R2, 0x7fffff7f, PT ;  /* 0x7fffff7f0200780c */ /* 0x000fc60003f86070 */
[----:B----4-:R-:W-:Y:S04]  /*9680*/  LDGSTS.E [R0+0x1f800], desc[UR40][R22.64], !P2 ;  /* 0x1f80000016007fae */ /* 0x010fe8000d1a1028 */
[----:B-1----:R-:W2:Y:S01]  /*9690*/  LDL.64 R16, [R1+0x270] ;  /* 0x0002700001107983 */ /* 0x002ea20000100a00 */
[----:B------:R-:W-:-:S03]  /*96a0*/  VIADD R2, R10, 0xffffffbd ;  /* 0xffffffbd0a027836 */ /* 0x000fc60000000000 */
[----:B------:R-:W0:Y:S04]  /*96b0*/  LDGDEPBAR ;  /* 0x00000000000079af */ /* 0x000e280000000000 */
[----:B--2---:R1:W-:Y:S04]  /*96c0*/  STL.64 [R1+0x1b78], R16 ;  /* 0x001b781001007387 */ /* 0x0043e80000100a00 */
[----:B-1----:R-:W2:Y:S04]  /*96d0*/  LDL.64 R16, [R1+0x268] ;  /* 0x0002680001107983 */ /* 0x002ea80000100a00 */
        /* <DEDUP_REMOVED lines=29> */
[----:B-1----:R-:W2:Y:S01]  /*98b0*/  LDL.64 R16, [R1+0x1f0] ;  /* 0x0001f00001107983 */ /* 0x002ea20000100a00 */
[----:B------:R-:W-:Y:S01]  /*98c0*/  ISETP.GE.U32.AND P3, PT, R2, 0x7fffff7e, PT ;  /* 0x7fffff7e0200780c */ /* 0x000fe20003f66070 */
[----:B------:R-:W-:-:S05]  /*98d0*/  VIADD R2, R9, 0xffffffbc ;  /* 0xffffffbc09027836 */ /* 0x000fca0000000000 */
[----:B------:R-:W-:Y:S02]  /*98e0*/  ISETP.GE.U32.AND P2, PT, R2, 0x7fffff7d, PT ;  /* 0x7fffff7d0200780c */ /* 0x000fe40003f46070 */
[----:B---3--:R-:W-:-:S04]  /*98f0*/  LOP3.LUT R2, R24, 0x1c0, RZ, 0xc0, !PT ;  /* 0x000001c018027812 */ /* 0x008fc800078ec0ff */
[----:B------:R-:W-:Y:S01]  /*9900*/  SHF.R.U32.HI R2, RZ, 0x2, R2 ;  /* 0x00000002ff027819 */ /* 0x000fe20000011602 */
[----:B--2---:R1:W-:Y:S03]  /*9910*/  STL.64 [R1+0x1bf8], R16 ;  /* 0x001bf81001007387 */ /* 0x0043e60000100a00 */
[----:B------:R-:W-:Y:S01]  /*9920*/  LOP3.LUT R2, R25, R2, RZ, 0x3c, !PT ;  /* 0x0000000219027212 */ /* 0x000fe200078e3cff */
[----:B------:R-:W2:Y:S04]  /*9930*/  LDL.64 R8, [R1+0x280] ;  /* 0x0002800001087983 */ /* 0x000ea80000100a00 */
[----:B------:R-:W3:Y:S04]  /*9940*/  LDL.64 R26, [R1+0x288] ;  /* 0x00028800011a7983 */ /* 0x000ee80000100a00 */
[----:B-1----:R-:W4:Y:S01]  /*9950*/  LDL.64 R16, [R1+0x1e8] ;  /* 0x0001e80001107983 */ /* 0x002f220000100a00 */
[----:B------:R-:W-:-:S03]  /*9960*/  VIADD R2, R2, UR49 ;  /* 0x0000003102027c36 */ /* 0x000fc60008000000 */
[----:B------:R-:W2:Y:S04]  /*9970*/  LDL.64 R10, [R1+0x290] ;  /* 0x00029000010a7983 */ /* 0x000ea80000100a00 */
[----:B------:R-:W-:Y:S04]  /*9980*/  LDGSTS.E [R2+0x40000], desc[UR40][R28.64], P0 ;  /* 0x400000001c027fae */ /* 0x000fe800081a1028 */
[----:B-----5:R-:W-:Y:S04]  /*9990*/  LDGSTS.E [R2+0x40800], desc[UR40][R6.64], P0 ;  /* 0x4080000006027fae */ /* 0x020fe800081a1028 */
[----:B------:R-:W-:Y:S04]  /*99a0*/  LDGSTS.E [R2+0x41000], desc[UR40][R4.64], P0 ;  /* 0x4100000004027fae */ /* 0x000fe800081a1028 */
[----:B------:R-:W5:Y:S04]  /*99b0*/  LDL.64 R12, [R1+0x298] ;  /* 0x00029800010c7983 */ /* 0x000f680000100a00 */
[----:B------:R-:W2:Y:S04]  /*99c0*/  LDL.64 R14, [R1+0x2a0] ;  /* 0x0002a000010e7983 */ /* 0x000ea80000100a00 */
[----:B------:R-:W2:Y:S04]  /*99d0*/  LDL.64 R18, [R1+0x2a8] ;  /* 0x0002a80001127983 */ /* 0x000ea80000100a00 */
[----:B------:R-:W2:Y:S04]  /*99e0*/  LDL.64 R20, [R1+0x2b0] ;  /* 0x0002b00001147983 */ /* 0x000ea80000100a00 */
[----:B------:R-:W2:Y:S04]  /*99f0*/  LDL.64 R22, [R1+0x2b8] ;  /* 0x0002b80001167983 */ /* 0x000ea80000100a00 */
[----:B------:R-:W2:Y:S04]  /*9a00*/  LDL.64 R24, [R1+0x2c0] ;  /* 0x0002c00001187983 */ /* 0x000ea80000100a00 */
[----:B------:R-:W2:Y:S04]  /*9a10*/  LDL.64 R28, [R1+0x2c8] ;  /* 0x0002c800011c7983 */ /* 0x000ea80000100a00 */
[----:B------:R-:W2:Y:S04]  /*9a20*/  LDL.64 R6, [R1+0x2d0] ;  /* 0x0002d00001067983 */ /* 0x000ea80000100a00 */
[----:B------:R-:W2:Y:S04]  /*9a30*/  LDL.64 R4, [R1+0x2d8] ;  /* 0x0002d80001047983 */ /* 0x000ea80000100a00 */
[----:B----4-:R-:W-:Y:S04]  /*9a40*/  LDGSTS.E [R2+0x41800], desc[UR40][R16.64], P0 ;  /* 0x4180000010027fae */ /* 0x010fe800081a1028 */
[----:B------:R-:W4:Y:S04]  /*9a50*/  LDL.LU.64 R16, [R1+0x1bf8] ;  /* 0x001bf80001107983 */ /* 0x000f280000300a00 */
        /* <DEDUP_REMOVED lines=35> */
[----:B--2---:R-:W-:Y:S04]  /*9c90*/  LDGSTS.E [R2+0x4b000], desc[UR40][R8.64], P0 ;  /* 0x4b00000008027fae */ /* 0x004fe800081a1028 */
[----:B---3--:R-:W-:Y:S04]  /*9ca0*/  LDGSTS.E [R2+0x4b800], desc[UR40][R26.64], P0 ;  /* 0x4b8000001a027fae */ /* 0x008fe800081a1028 */
[----:B------:R-:W-:Y:S04]  /*9cb0*/  LDGSTS.E [R2+0x4c000], desc[UR40][R10.64], P0 ;  /* 0x4c0000000a027fae */ /* 0x000fe800081a1028 */
[----:B-----5:R-:W-:Y:S04]  /*9cc0*/  LDGSTS.E [R2+0x4c800], desc[UR40][R12.64], P0 ;  /* 0x4c8000000c027fae */ /* 0x020fe800081a1028 */
[----:B------:R-:W-:Y:S04]  /*9cd0*/  LDGSTS.E [R2+0x4d000], desc[UR40][R14.64], P0 ;  /* 0x4d0000000e027fae */ /* 0x000fe800081a1028 */
[----:B------:R-:W-:Y:S04]  /*9ce0*/  LDGSTS.E [R2+0x4d800], desc[UR40][R18.64], P0 ;  /* 0x4d80000012027fae */ /* 0x000fe800081a1028 */
[----:B------:R-:W-:Y:S04]  /*9cf0*/  LDGSTS.E [R2+0x4e000], desc[UR40][R20.64], P0 ;  /* 0x4e00000014027fae */ /* 0x000fe800081a1028 */
[----:B------:R-:W-:Y:S04]  /*9d00*/  LDGSTS.E [R2+0x4e800], desc[UR40][R22.64], P0 ;  /* 0x4e80000016027fae */ /* 0x000fe800081a1028 */
[----:B------:R-:W2:Y:S04]  /*9d10*/  LDL.64 R18, [R1+0x330] ;  /* 0x0003300001127983 */ /* 0x000ea80000100a00 */
[----:B------:R-:W-:Y:S04]  /*9d20*/  LDGSTS.E [R2+0x4f000], desc[UR40][R24.64], P0 ;  /* 0x4f00000018027fae */ /* 0x000fe800081a1028 */
[----:B------:R-:W-:Y:S04]  /*9d30*/  LDGSTS.E [R2+0x4f800], desc[UR40][R28.64], P0 ;  /* 0x4f8000001c027fae */ /* 0x000fe800081a1028 */
[----:B------:R-:W-:Y:S04]  /*9d40*/  LDGSTS.E [R2+0x50000], desc[UR40][R6.64], P0 ;  /* 0x5000000006027fae */ /* 0x000fe800081a1028 */
[----:B------:R-:W-:Y:S04]  /*9d50*/  LDGSTS.E [R2+0x50800], desc[UR40][R4.64], P0 ;  /* 0x5080000004027fae */ /* 0x000fe800081a1028 */
[----:B------:R-:W3:Y:S04]  /*9d60*/  LDL.64 R6, [R1+0x2e0] ;  /* 0x0002e00001067983 */ /* 0x000ee80000100a00 */
[----:B------:R-:W4:Y:S04]  /*9d70*/  LDL.64 R4, [R1+0x2e8] ;  /* 0x0002e80001047983 */ /* 0x000f280000100a00 */
[----:B--2---:R1:W-:Y:S04]  /*9d80*/  STL.64 [R1+0x1b30], R18 ;  /* 0x001b301201007387 */ /* 0x0043e80000100a00 */
[----:B-1----:R-:W2:Y:S04]  /*9d90*/  LDL.64 R18, [R1+0x328] ;  /* 0x0003280001127983 */ /* 0x002ea80000100a00 */
[----:B---3--:R-:W-:Y:S04]  /*9da0*/  LDGSTS.E [R2+0x51000], desc[UR40][R6.64], P0 ;  /* 0x5100000006027fae */ /* 0x008fe800081a1028 */
[----:B----4-:R-:W-:Y:S04]  /*9db0*/  LDGSTS.E [R2+0x51800], desc[UR40][R4.64], P0 ;  /* 0x5180000004027fae */ /* 0x010fe800081a1028 */
        /* <DEDUP_REMOVED lines=13> */
[----:B------:R-:W2:Y:S04]  /*9e90*/  LDL.64 R16, [R1+0x370] ;  /* 0x0003700001107983 */ /* 0x000ea80000100a00 */
[----:B-1----:R-:W3:Y:S04]  /*9ea0*/  LDL.64 R18, [R1+0x2f0] ;  /* 0x0002f00001127983 */ /* 0x002ee80000100a00 */
[----:B--2---:R1:W-:Y:S04]  /*9eb0*/  STL.64 [R1+0x1af8], R16 ;  /* 0x001af81001007387 */ /* 0x0043e80000100a00 */
[----:B---3--:R-:W-:Y:S04]  /*9ec0*/  LDGSTS.E [R2+0x52000], desc[UR40][R18.64], P0 ;  /* 0x5200000012027fae */ /* 0x008fe800081a1028 */
        /* <DEDUP_REMOVED lines=13> */
[----:B------:R-:W3:Y:S04]  /*9fa0*/  LDL.64 R8, [R1+0x380] ;  /* 0x0003800001087983 */ /* 0x000ee80000100a00 */
[----:B-1----:R-:W4:Y:S04]  /*9fb0*/  LDL.64 R16, [R1+0x338] ;  /* 0x0003380001107983 */ /* 0x002f280000100a00 */
        /* <DEDUP_REMOVED lines=9> */
[----:B------:R-:W2:Y:S04]  /*a050*/  LDL.LU.64 R18, [R1+0x1b68] ;  /* 0x001b680001127983 */ /* 0x000ea80000300a00 */
[----:B--2---:R-:W-:Y:S04]  /*a060*/  LDGSTS.E [R2+0x52800], desc[UR40][R18.64], P0 ;  /* 0x5280000012027fae */ /* 0x004fe800081a1028 */
        /* <DEDUP_REMOVED lines=14> */
[----:B----4-:R-:W-:Y:S04]  /*a150*/  LDGSTS.E [R2+0x56800], desc[UR40][R16.64], P0 ;  /* 0x5680000010027fae */ /* 0x010fe800081a1028 */
[----:B------:R-:W2:Y:S04]  /*a160*/  LDL.LU.64 R18, [R1+0x58] ;  /* 0x0000580001127983 */ /* 0x000ea80000300a00 */
        /* <DEDUP_REMOVED lines=13> */
[----:B----4-:R1:W-:Y:S04]  /*a240*/  LDGSTS.E [R2+0x5a000], desc[UR40][R16.64], P0 ;  /* 0x5a00000010027fae */ /* 0x0103e800081a1028 */
[----:B------:R-:W-:Y:S04]  /*a250*/  LDGSTS.E [R2+0x5a800], desc[UR40][R26.64], P0 ;  /* 0x5a8000001a027fae */ /* 0x000fe800081a1028 */
[----:B---3--:R-:W-:Y:S04]  /*a260*/  LDGSTS.E [R2+0x5b000], desc[UR40][R8.64], P0 ;  /* 0x5b00000008027fae */ /* 0x008fe800081a1028 */
[----:B------:R-:W3:Y:S01]  /*a270*/  LDL.LU R17, [R1+0x1af0] ;  /* 0x001af00001117983 */ /* 0x000ee20000300800 */
[----:B-1----:R-:W1:Y:S03]  /*a280*/  LDC R16, c[0x0][0x3a0] ;  /* 0x0000e800ff107b82 */ /* 0x002e660000000800 */
[----:B------:R-:W4:Y:S04]  /*a290*/  LDL.LU.64 R26, [R1+0x1ae8] ;  /* 0x001ae800011a7983 */ /* 0x000f280000300a00 */
[----:B------:R-:W2:Y:S04]  /*a2a0*/  LDL.LU.64 R8, [R1+0x1ae0] ;  /* 0x001ae00001087983 */ /* 0x000ea80000300a00 */
[----:B-----5:R-:W-:Y:S04]  /*a2b0*/  LDGSTS.E [R2+0x5b800], desc[UR40][R20.64], P0 ;  /* 0x5b80000014027fae */ /* 0x020fe800081a1028 */
[----:B------:R-:W-:Y:S04]  /*a2c0*/  LDGSTS.E [R2+0x5c000], desc[UR40][R10.64], P0 ;  /* 0x5c0000000a027fae */ /* 0x000fe800081a1028 */
[----:B------:R-:W-:Y:S04]  /*a2d0*/  LDGSTS.E [R2+0x5c800], desc[UR40][R12.64], P0 ;  /* 0x5c8000000c027fae */ /* 0x000fe800081a1028 */
[----:B------:R-:W5:Y:S04]  /*a2e0*/  LDL.LU.64 R20, [R1+0x40] ;  /* 0x0000400001147983 */ /* 0x000f680000300a00 */
[----:B------:R-:W2:Y:S04]  /*a2f0*/  LDL.LU.64 R10, [R1+0x1ad8] ;  /* 0x001ad800010a7983 */ /* 0x000ea80000300a00 */
[----:B------:R-:W2:Y:S04]  /*a300*/  LDL.LU.64 R12, [R1+0x1ad0] ;  /* 0x001ad000010c7983 */ /* 0x000ea80000300a00 */
[----:B------:R-:W-:Y:S04]  /*a310*/  LDGSTS.E [R2+0x5d000], desc[UR40][R14.64], P0 ;  /* 0x5d0000000e027fae */ /* 0x000fe800081a1028 */
[----:B------:R-:W-:Y:S04]  /*a320*/  LDGSTS.E [R2+0x5d800], desc[UR40][R6.64], P0 ;  /* 0x5d80000006027fae */ /* 0x000fe800081a1028 */
[----:B------:R-:W-:Y:S04]  /*a330*/  LDGSTS.E [R2+0x5e000], desc[UR40][R4.64], P0 ;  /* 0x5e00000004027fae */ /* 0x000fe800081a1028 */
[----:B------:R-:W2:Y:S04]  /*a340*/  LDL.LU.64 R14, [R1+0x1ac8] ;  /* 0x001ac800010e7983 */ /* 0x000ea80000300a00 */
[----:B------:R-:W2:Y:S04]  /*a350*/  LDL.LU.64 R6, [R1+0x1ac0] ;  /* 0x001ac00001067983 */ /* 0x000ea80000300a00 */
[----:B------:R-:W2:Y:S04]  /*a360*/  LDL.LU.64 R4, [R1+0x1ab8] ;  /* 0x001ab80001047983 */ /* 0x000ea80000300a00 */
[----:B------:R1:W-:Y:S04]  /*a370*/  LDGSTS.E [R2+0x5e800], desc[UR40][R22.64], P0 ;  /* 0x5e80000016027fae */ /* 0x0003e800081a1028 */
[----:B------:R-:W-:Y:S04]  /*a380*/  LDGSTS.E [R2+0x5f000], desc[UR40][R24.64], P0 ;  /* 0x5f00000018027fae */ /* 0x000fe800081a1028 */
[----:B------:R1:W-:Y:S04]  /*a390*/  LDGSTS.E [R2+0x5f800], desc[UR40][R28.64], P0 ;  /* 0x5f8000001c027fae */ /* 0x0003e800081a1028 */
[----:B------:R-:W0:Y:S01]  /*a3a0*/  LDGDEPBAR ;  /* 0x00000000000079af */ /* 0x000e220000000000 */
[----:B-1----:R-:W1:Y:S03]  /*a3b0*/  LDC R23, c[0x0][0x3a0] ;  /* 0x0000e800ff177b82 */ /* 0x002e660000000800 */
[----:B------:R-:W4:Y:S05]  /*a3c0*/  LDL.LU.64 R24, [R1+0x38] ;  /* 0x0000380001187983 */ /* 0x000f2a0000300a00 */
[----:B------:R-:W1:Y:S08]  /*a3d0*/  LDC R22, c[0x0][0x3a0] ;  /* 0x0000e800ff167b82 */ /* 0x000e700000000800 */
[----:B------:R-:W1:Y:S08]  /*a3e0*/  LDC R29, c[0x0][0x3a0] ;  /* 0x0000e800ff1d7b82 */ /* 0x000e700000000800 */
[----:B------:R-:W-:Y:S01]  /*a3f0*/  BAR.SYNC.DEFER_BLOCKING 0x0 ;  /* 0x0000000000007b1d */ /* 0x000fe20000010000 */
[----:B---3--:R-:W-:Y:S01]  /*a400*/  ISETP.GE.U32.AND P0, PT, R17, 0x7fffff7c, PT ;  /* 0x7fffff7c1100780c */ /* 0x008fe20003f06070 */
[----:B--2---:R-:W-:-:S04]  /*a410*/  IMAD.SHL.U32 R28, R4, 0x40, RZ ;  /* 0x00000040041c7824 */ /* 0x004fc800078e00ff */
[----:B------:R-:W-:-:S05]  /*a420*/  IMAD.WIDE R6, R28, 0x4, R6 ;  /* 0x000000041c067825 */ /* 0x000fca00078e0206 */
[----:B------:R-:W-:Y:S01]  /*a430*/  @!PT LDS RZ, [RZ] ;  /* 0x00000000fffff984 */ /* 0x000fe20000000800 */
[----:B------:R-:W-:Y:S01]  /*a440*/  @!PT LDS RZ, [RZ] ;  /* 0x00000000fffff984 */ /* 0x000fe20000000800 */
[----:B------:R-:W-:Y:S01]  /*a450*/  @!PT LDS RZ, [RZ] ;  /* 0x00000000fffff984 */ /* 0x000fe20000000800 */
[----:B------:R2:W-:Y:S02]  /*a460*/  LDGSTS.E [R3+0x20000], desc[UR40][R6.64], !P6 ;  /* 0x2000000006037fae */ /* 0x0005e4000f1a1028 */
[----:B--2---:R-:W-:-:S05]  /*a470*/  IMAD.WIDE R6, R28, 0x4, R18 ;  /* 0x000000041c067825 */ /* 0x004fca00078e0212 */
[----:B------:R2:W-:Y:S02]  /*a480*/  LDGSTS.E [R3+0x22000], desc[UR40][R6.64], !P0 ;  /* 0x2200000006037fae */ /* 0x0005e4000c1a1028 */
[----:B--2---:R-:W-:Y:S02]  /*a490*/  VIADD R6, R16, 0xffffffb7 ;  /* 0xffffffb710067836 */ /* 0x004fe40000000000 */
[----:B------:R2:W-:Y:S03]  /*a4a0*/  STL [R1+0xeec], R28 ;  /* 0x000eec1c01007387 */ /* 0x0005e60000100800 */
[----:B------:R-:W-:Y:S01]  /*a4b0*/  ISETP.GE.U32.AND P0, PT, R6, 0x7fffff78, PT ;  /* 0x7fffff780600780c */ /* 0x000fe20003f06070 */
[----:B-1----:R-:W-:Y:S01]  /*a4c0*/  VIADD R6, R23, 0xffffffb3 ;  /* 0xffffffb317067836 */ /* 0x002fe20000000000 */
[----:B------:R-:W3:Y:S04]  /*a4d0*/  LDL.LU.64 R16, [R1+0x28] ;  /* 0x0000280001107983 */ /* 0x000ee80000300a00 */
[----:B------:R-:W2:Y:S01]  /*a4e0*/  LDL.LU.64 R18, [R1+0x20] ;  /* 0x0000200001127983 */ /* 0x000ea20000300a00 */
[----:B------:R-:W-:-:S03]  /*a4f0*/  ISETP.GE.U32.AND P6, PT, R6, 0x7fffff74, PT ;  /* 0x7fffff740600780c */ /* 0x000fc60003fc6070 */
[----:B------:R-:W2:Y:S02]  /*a500*/  LDL.LU.64 R6, [R1+0x50] ;  /* 0x0000500001067983 */ /* 0x000ea40000300a00 */
[----:B--2---:R-:W-:-:S05]  /*a510*/  IMAD.WIDE R6, R28, 0x4, R6 ;  /* 0x000000041c067825 */ /* 0x004fca00078e0206 */
[----:B------:R5:W-:Y:S02]  /*a520*/  LDGSTS.E [R3+0x24000], desc[UR40][R6.64], !P0 ;  /* 0x2400000006037fae */ /* 0x000be4000c1a1028 */
[----:B-----5:R-:W-:Y:S02]  /*a530*/  IMAD.WIDE R6, R28, 0x4, R20 ;  /* 0x000000041c067825 */ /* 0x020fe400078e0214 */
[----:B------:R-:W2:Y:S04]  /*a540*/  LDL.LU.64 R20, [R1+0x18] ;  /* 0x0000180001147983 */ /* 0x000ea80000300a00 */
[----:B------:R1:W-:Y:S02]  /*a550*/  LDGSTS.E [R3+0x26000], desc[UR40][R6.64], !P6 ;  /* 0x2600000006037fae */ /* 0x0003e4000f1a1028 */
[----:B-1----:R-:W-:-:S02]  /*a560*/  VIADD R6, R22, 0xffffffaf ;  /* 0xffffffaf16067836 */ /* 0x002fc40000000000 */
[----:B------:R-:W5:Y:S03]  /*a570*/  LDL.LU.64 R22, [R1+0x10] ;  /* 0x0000100001167983 */ /* 0x000f660000300a00 */
[----:B------:R-:W-:Y:S01]  /*a580*/  ISETP.GE.U32.AND P0, PT, R6, 0x7fffff70, PT ;  /* 0x7fffff700600780c */ /* 0x000fe20003f06070 */
[----:B------:R-:W-:-:S05]  /*a590*/  VIADD R6, R29, 0xffffffab ;  /* 0xffffffab1d067836 */ /* 0x000fca0000000000 */
[----:B------:R-:W-:Y:S01]  /*a5a0*/  ISETP.GE.U32.AND P6, PT, R6, 0x7fffff6c, PT ;  /* 0x7fffff6c0600780c */ /* 0x000fe20003fc6070 */
[C---:B----4-:R-:W-:Y:S02]  /*a5b0*/  IMAD.WIDE R6, R28.reuse, 0x4, R24 ;  /* 0x000000041c067825 */ /* 0x050fe400078e0218 */
[----:B------:R-:W4:Y:S04]  /*a5c0*/  LDL.LU.64 R24, [R1+0x8] ;  /* 0x0000080001187983 */ /* 0x000f280000300a00 */
[----:B------:R1:W-:Y:S04]  /*a5d0*/  LDGSTS.E [R3+0x28000], desc[UR40][R6.64], !P0 ;  /* 0x2800000006037fae */ /* 0x0003e8000c1a1028 */
[----:B------:R-:W1:Y:S02]  /*a5e0*/  LDL.LU.64 R6, [R1+0x30] ;  /* 0x0000300001067983 */ /* 0x000e640000300a00 */
[----:B-1----:R-:W-:-:S02]  /*a5f0*/  IMAD.WIDE R6, R28, 0x4, R6 ;  /* 0x000000041c067825 */ /* 0x002fc400078e0206 */
[----:B------:R-:W4:Y:S04]  /*a600*/  LDL.LU.64 R28, [R1] ;  /* 0x00000000011c7983 */ /* 0x000f280000300a00 */
[----:B------:R1:W-:Y:S02]  /*a610*/  LDGSTS.E [R3+0x2a000], desc[UR40][R6.64], !P6 ;  /* 0x2a00000006037fae */ /* 0x0003e4000f1a1028 */
[----:B-1----:R-:W1:Y:S02]  /*a620*/  LDC R7, c[0x0][0x3a0] ;  /* 0x0000e800ff077b82 */ /* 0x002e640000000800 */
[----:B-1----:R-:W-:-:S05]  /*a630*/  VIADD R6, R7, 0xffffffa7 ;  /* 0xffffffa707067836 */ /* 0x002fca0000000000 */
[----:B------:R-:W-:Y:S02]  /*a640*/  ISETP.GE.U32.AND P0, PT, R6, 0x7fffff68, PT ;  /* 0x7fffff680600780c */ /* 0x000fe40003f06070 */
[----:B------:R-:W1:Y:S01]  /*a650*/  LDC R6, c[0x0][0x3a0] ;  /* 0x0000e800ff067b82 */ /* 0x000e620000000800 */
[----:B------:R-:W-:Y:S02]  /*a660*/  IMAD.SHL.U32 R7, R4, 0x40, RZ ;  /* 0x0000004004077824 */ /* 0x000fe400078e00ff */
[----:B-1----:R-:W-:-:S05]  /*a670*/  VIADD R6, R6, 0xffffffa3 ;  /* 0xffffffa306067836 */ /* 0x002fca0000000000 */
[----:B------:R-:W-:Y:S01]  /*a680*/  ISETP.GE.U32.AND P6, PT, R6, 0x7fffff64, PT ;  /* 0x7fffff640600780c */ /* 0x000fe20003fc6070 */
[----:B---3--:R-:W-:Y:S02]  /*a690*/  IMAD.WIDE R6, R7, 0x4, R16 ;  /* 0x0000000407067825 */ /* 0x008fe400078e0210 */
[----:B------:R-:W3:Y:S04]  /*a6a0*/  LDL.LU.64 R16, [R1+0x1ab0] ;  /* 0x001ab00001107983 */ /* 0x000ee80000300a00 */
[----:B------:R1:W-:Y:S02]  /*a6b0*/  LDGSTS.E [R3+0x2c000], desc[UR40][R6.64], !P0 ;  /* 0x2c00000006037fae */ /* 0x0003e4000c1a1028 */
[----:B-1----:R-:W-:-:S04]  /*a6c0*/  IMAD.SHL.U32 R7, R4, 0x40, RZ ;  /* 0x0000004004077824 */ /* 0x002fc800078e00ff */
[----:B------:R-:W-:Y:S02]  /*a6d0*/  IMAD.WIDE R6, R7, 0x4, R18 ;  /* 0x0000000407067825 */ /* 0x000fe400078e0212 */
[----:B------:R-:W3:Y:S04]  /*a6e0*/  LDL.LU.64 R18, [R1+0x1aa8] ;  /* 0x001aa80001127983 */ /* 0x000ee80000300a00 */
        /* <DEDUP_REMOVED lines=8> */
[----:B--2---:R-:W-:Y:S02]  /*a770*/  IMAD.WIDE R6, R7, 0x4, R20 ;  /* 0x0000000407067825 */ /* 0x004fe400078e0214 */
[----:B------:R-:W2:Y:S04]  /*a780*/  LDL.LU.64 R20, [R1+0x1aa0] ;  /* 0x001aa00001147983 */ /* 0x000ea80000300a00 */
[----:B------:R1:W-:Y:S02]  /*a790*/  LDGSTS.E [R3+0x30000], desc[UR40][R6.64], !P0 ;  /* 0x3000000006037fae */ /* 0x0003e4000c1a1028 */
[----:B-1----:R-:W-:-:S04]  /*a7a0*/  IMAD.SHL.U32 R7, R4, 0x40, RZ ;  /* 0x0000004004077824 */ /* 0x002fc800078e00ff */
[----:B-----5:R-:W-:Y:S02]  /*a7b0*/  IMAD.WIDE R6, R7, 0x4, R22 ;  /* 0x0000000407067825 */ /* 0x020fe400078e0216 */
[----:B------:R-:W5:Y:S04]  /*a7c0*/  LDL.LU.64 R22, [R1+0x1a98] ;  /* 0x001a980001167983 */ /* 0x000f680000300a00 */
        /* <DEDUP_REMOVED lines=8> */
[----:B----4-:R-:W-:Y:S02]  /*a850*/  IMAD.WIDE R6, R7, 0x4, R24 ;  /* 0x0000000407067825 */ /* 0x010fe400078e0218 */
[----:B------:R-:W4:Y:S04]  /*a860*/  LDL.LU.64 R24, [R1+0x1a90] ;  /* 0x001a900001187983 */ /* 0x000f280000300a00 */
[----:B------:R1:W-:Y:S02]  /*a870*/  LDGSTS.E [R3+0x34000], desc[UR40][R6.64], !P0 ;  /* 0x3400000006037fae */ /* 0x0003e4000c1a1028 */
[----:B-1----:R-:W-:-:S04]  /*a880*/  IMAD.SHL.U32 R7, R4, 0x40, RZ ;  /* 0x0000004004077824 */ /* 0x002fc800078e00ff */
[----:B------:R-:W-:Y:S02]  /*a890*/  IMAD.WIDE R6, R7, 0x4, R28 ;  /* 0x0000000407067825 */ /* 0x000fe400078e021c */
[----:B------:R-:W2:Y:S04]  /*a8a0*/  LDL.LU.64 R28, [R1+0x1a88] ;  /* 0x001a8800011c7983 */ /* 0x000ea80000300a00 */
[----:B------:R1:W-:Y:S02]  /*a8b0*/  LDGSTS.E [R3+0x36000], desc[UR40][R6.64], !P6 ;  /* 0x3600000006037fae */ /* 0x0003e4000f1a1028 */
[----:B-1----:R-:W1:Y:S02]  /*a8c0*/  LDC R7, c[0x0][0x3a0] ;  /* 0x0000e800ff077b82 */ /* 0x002e640000000800 */
[----:B-1----:R-:W-:-:S06]  /*a8d0*/  VIADD R6, R7, 0xffffff8f ;  /* 0xffffff8f07067836 */ /* 0x002fcc0000000000 */
[----:B------:R-:W1:Y:S01]  /*a8e0*/  LDC R7, c[0x0][0x3a0] ;  /* 0x0000e800ff077b82 */ /* 0x000e620000000800 */
[----:B------:R-:W-:-:S07]  /*a8f0*/  ISETP.GE.U32.AND P6, PT, R6, 0x7fffff50, PT ;  /* 0x7fffff500600780c */ /* 0x000fce0003fc6070 */
[----:B------:R-:W1:Y:S02]  /*a900*/  LDC R6, c[0x0][0x3a0] ;  /* 0x0000e800ff067b82 */ /* 0x000e640000000800 */
[----:B-1----:R-:W-:-:S05]  /*a910*/  VIADD R6, R6, 0xffffff8b ;  /* 0xffffff8b06067836 */ /* 0x002fca0000000000 */
[----:B------:R-:W-:Y:S01]  /*a920*/  ISETP.GE.U32.AND P0, PT, R6, 0x7fffff4c, PT ;  /* 0x7fffff4c0600780c */ /* 0x000fe20003f06070 */
[----:B------:R-:W-:-:S04]  /*a930*/  IMAD.SHL.U32 R6, R4, 0x40, RZ ;  /* 0x0000004004067824 */ /* 0x000fc800078e00ff */
[----:B--2---:R-:W-:-:S05]  /*a940*/  IMAD.WIDE R28, R6, 0x4, R28 ;  /* 0x00000004061c7825 */ /* 0x004fca00078e021c */
[----:B------:R1:W-:Y:S01]  /*a950*/  LDGSTS.E [R3+0x38000], desc[UR40][R28.64], !P6 ;  /* 0x380000001c037fae */ /* 0x0003e2000f1a1028 */
[----:B------:R-:W-:Y:S02]  /*a960*/  VIADD R6, R7, 0xffffff87 ;  /* 0xffffff8707067836 */ /* 0x000fe40000000000 */
[----:B------:R-:W-:Y:S01]  /*a970*/  IMAD.SHL.U32 R7, R4, 0x40, RZ ;  /* 0x0000004004077824 */ /* 0x000fe200078e00ff */
[----:B-1----:R-:W1:Y:S03]  /*a980*/  LDC R29, c[0x0][0x3a0] ;  /* 0x0000e800ff1d7b82 */ /* 0x002e660000000800 */
[----:B----4-:R-:W-:-:S05]  /*a990*/  IMAD.WIDE R24, R7, 0x4, R24 ;  /* 0x0000000407187825 */ /* 0x010fca00078e0218 */
[----:B------:R-:W2:Y:S01]  /*a9a0*/  LDC R28, c[0x0][0x3a0] ;  /* 0x0000e800ff1c7b82 */ /* 0x000ea20000000800 */
[----:B------:R-:W-:Y:S01]  /*a9b0*/  ISETP.GE.U32.AND P6, PT, R6, 0x7fffff48, PT ;  /* 0x7fffff480600780c */ /* 0x000fe20003fc6070 */
[----:B------:R4:W-:Y:S06]  /*a9c0*/  LDGSTS.E [R3+0x3a000], desc[UR40][R24.64], !P0 ;  /* 0x3a00000018037fae */ /* 0x0009ec000c1a1028 */
[----:B------:R-:W3:Y:S01]  /*a9d0*/  LDC R7, c[0x0][0x3a0] ;  /* 0x0000e800ff077b82 */ /* 0x000ee20000000800 */
[----:B-1----:R-:W-:Y:S02]  /*a9e0*/  VIADD R6, R29, 0xffffff83 ;  /* 0xffffff831d067836 */ /* 0x002fe40000000000 */
[----:B----4-:R-:W-:-:S03]  /*a9f0*/  IMAD.SHL.U32 R24, R4, 0x40, RZ ;  /* 0x0000004004187824 */ /* 0x010fc600078e00ff */
[----:B------:R-:W-:Y:S01]  /*aa00*/  ISETP.GE.U32.AND P0, PT, R6, 0x7fffff44, PT ;  /* 0x7fffff440600780c */ /* 0x000fe20003f06070 */
[----:B-----5:R-:W-:-:S04]  /*aa10*/  IMAD.WIDE R22, R24, 0x4, R22 ;  /* 0x0000000418167825 */ /* 0x020fc800078e0216 */
[----:B--2---:R-:W-:Y:S01]  /*aa20*/  VIADD R6, R28, 0xffffffba ;  /* 0xffffffba1c067836 */ /* 0x004fe20000000000 */
[----:B------:R1:W-:Y:S01]  /*aa30*/  LDGSTS.E [R3+0x3c000], desc[UR40][R22.64], !P6 ;  /* 0x3c00000016037fae */ /* 0x0003e2000f1a1028 */
[----:B------:R-:W-:-:S03]  /*aa40*/  IMAD.WIDE R20, R24, 0x4, R20 ;  /* 0x0000000418147825 */ /* 0x000fc600078e0214 */
[----:B------:R-:W-:Y:S01]  /*aa50*/  ISETP.GE.U32.AND P6, PT, R6, 0x7fffff7b, PT ;  /* 0x7fffff7b0600780c */ /* 0x000fe20003fc6070 */
[----:B---3--:R-:W-:Y:S01]  /*aa60*/  VIADD R6, R7, 0xffffffb9 ;  /* 0xffffffb907067836 */ /* 0x008fe20000000000 */
[----:B------:R-:W2:Y:S04]  /*aa70*/  LDL.LU.64 R28, [R1+0x80] ;  /* 0x00008000011c7983 */ /* 0x000ea80000300a00 */
[----:B------:R3:W-:Y:S01]  /*aa80*/  LDGSTS.E [R3+0x3e000], desc[UR40][R20.64], !P0 ;  /* 0x3e00000014037fae */ /* 0x0007e2000c1a1028 */
[----:B------:R-:W-:Y:S01]  /*aa90*/  ISETP.GE.U32.AND P0, PT, R6, 0x7fffff7a, PT ;  /* 0x7fffff7a0600780c */ /* 0x000fe20003f06070 */
[----:B-1----:R-:W1:Y:S02]  /*aaa0*/  LDC R22, c[0x0][0x3a0] ;  /* 0x0000e800ff167b82 */ /* 0x002e640000000800 */
[----:B------:R-:W4:Y:S06]  /*aab0*/  LDL.LU.64 R6, [R1+0x60] ;  /* 0x0000600001067983 */ /* 0x000f2c0000300a00 */
[----:B---3--:R-:W3:Y:S08]  /*aac0*/  LDC R20, c[0x0][0x3a0] ;  /* 0x0000e800ff147b82 */ /* 0x008ef00000000800 */
[----:B------:R-:W5:Y:S01]  /*aad0*/  LDC R21, c[0x0][0x3a0] ;  /* 0x0000e800ff157b82 */ /* 0x000f620000000800 */
[----:B-1----:R-:W-:-:S02]  /*aae0*/  VIADD R3, R22, 0xffffffb6 ;  /* 0xffffffb616037836 */ /* 0x002fc40000000000 */
[----:B------:R-:W2:Y:S01]  /*aaf0*/  LDL.LU.64 R22, [R1+0x78] ;  /* 0x0000780001167983 */ /* 0x000ea20000300a00 */
[----:B----4-:R-:W-:-:S05]  /*ab00*/  IMAD.WIDE R6, R24, 0x4, R6 ;  /* 0x0000000418067825 */ /* 0x010fca00078e0206 */
[----:B------:R1:W-:Y:S04]  /*ab10*/  LDGSTS.E [R26+0x20800], desc[UR40][R6.64], !P4 ;  /* 0x20800000061a7fae */ /* 0x0003e8000e1a1028 */
[----:B------:R-:W1:Y:S01]  /*ab20*/  LDL.LU.64 R6, [R1+0x68] ;  /* 0x0000680001067983 */ /* 0x000e620000300a00 */
[----:B------:R-:W-:Y:S01]  /*ab30*/  ISETP.GE.U32.AND P4, PT, R3, 0x7fffff77, PT ;  /* 0x7fffff770300780c */ /* 0x000fe20003f86070 */
[----:B-1----:R-:W-:-:S05]  /*ab40*/  IMAD.WIDE R6, R24, 0x4, R6 ;  /* 0x0000000418067825 */ /* 0x002fca00078e0206 */
[----:B------:R1:W-:Y:S04]  /*ab50*/  LDGSTS.E [R26+0x22800], desc[UR40][R6.64], !P6 ;  /* 0x22800000061a7fae */ /* 0x0003e8000f1a1028 */
[----:B------:R-:W1:Y:S01]  /*ab60*/  LDL.LU.64 R6, [R1+0x48] ;  /* 0x0000480001067983 */ /* 0x000e620000300a00 */
[----:B---3--:R-:W-:Y:S02]  /*ab70*/  VIADD R3, R20, 0xffffffb2 ;  /* 0xffffffb214037836 */ /* 0x008fe40000000000 */
[----:B------:R-:W3:Y:S01]  /*ab80*/  LDC R20, c[0x0][0x3a0] ;  /* 0x0000e800ff147b82 */ /* 0x000ee20000000800 */
[----:B-1----:R-:W-:-:S05]  /*ab90*/  IMAD.WIDE R6, R24, 0x4, R6 ;  /* 0x0000000418067825 */ /* 0x002fca00078e0206 */
[----:B------:R1:W-:Y:S04]  /*aba0*/  LDGSTS.E [R26+0x24800], desc[UR40][R6.64], !P4 ;  /* 0x24800000061a7fae */ /* 0x0003e8000e1a1028 */
[----:B------:R-:W1:Y:S01]  /*abb0*/  LDL.LU.64 R6, [R1+0x70] ;  /* 0x0000700001067983 */ /* 0x000e620000300a00 */
[----:B------:R-:W-:Y:S01]  /*abc0*/  ISETP.GE.U32.AND P6, PT, R3, 0x7fffff73, PT ;  /* 0x7fffff730300780c */ /* 0x000fe20003fc6070 */
[----:B-----5:R-:W-:Y:S02]  /*abd0*/  VIADD R3, R21, 0xffffffae ;  /* 0xffffffae15037836 */ /* 0x020fe40000000000 */
[----:B------:R-:W4:Y:S03]  /*abe0*/  LDC R21, c[0x0][0x3a0] ;  /* 0x0000e800ff157b82 */ /* 0x000f260000000800 */
[----:B------:R-:W-:Y:S01]  /*abf0*/  ISETP.GE.U32.AND P4, PT, R3, 0x7fffff6f, PT ;  /* 0x7fffff6f0300780c */ /* 0x000fe20003f86070 */
[----:B---3--:R-:W-:-:S04]  /*ac00*/  VIADD R3, R20, 0xffffffaa ;  /* 0xffffffaa14037836 */ /* 0x008fc80000000000 */
[----:B------:R-:W3:Y:S01]  /*ac10*/  LDC R20, c[0x0][0x3a0] ;  /* 0x0000e800ff147b82 */ /* 0x000ee20000000800 */
[----:B-1----:R-:W-:-:S05]  /*ac20*/  IMAD.WIDE R6, R24, 0x4, R6 ;  /* 0x0000000418067825 */ /* 0x002fca00078e0206 */
[----:B------:R2:W-:Y:S01]  /*ac30*/  LDGSTS.E [R26+0x26800], desc[UR40][R6.64], !P6 ;  /* 0x26800000061a7fae */ /* 0x0005e2000f1a1028 */
[----:B------:R-:W-:Y:S01]  /*ac40*/  ISETP.GE.U32.AND P6, PT, R3, 0x7fffff6b, PT ;  /* 0x7fffff6b0300780c */ /* 0x000fe20003fc6070 */
[C---:B--2---:R-:W-:Y:S02]  /*ac50*/  IMAD.WIDE R6, R24.reuse, 0x4, R22 ;  /* 0x0000000418067825 */ /* 0x044fe400078e0216 */
[----:B------:R-:W2:Y:S04]  /*ac60*/  LDL.LU.64 R22, [R1+0xb0] ;  /* 0x0000b00001167983 */ /* 0x000ea80000300a00 */
[----:B------:R1:W-:Y:S02]  /*ac70*/  LDGSTS.E [R26+0x28800], desc[UR40][R6.64], !P4 ;  /* 0x28800000061a7fae */ /* 0x0003e4000e1a1028 */
[----:B-1----:R-:W-:-:S02]  /*ac80*/  IMAD.WIDE R6, R24, 0x4, R28 ;  /* 0x0000000418067825 */ /* 0x002fc400078e021c */
[----:B------:R-:W5:Y:S04]  /*ac90*/  LDL.LU.64 R28, [R1+0xb8] ;  /* 0x0000b800011c7983 */ /* 0x000f680000300a00 */
[----:B------:R1:W-:Y:S04]  /*aca0*/  LDGSTS.E [R26+0x2a800], desc[UR40][R6.64], !P6 ;  /* 0x2a800000061a7fae */ /* 0x0003e8000f1a1028 */
[----:B------:R-:W1:Y:S01]  /*acb0*/  LDL.LU.64 R6, [R1+0x88] ;  /* 0x0000880001067983 */ /* 0x000e620000300a00 */
[----:B----4-:R-:W-:Y:S02]  /*acc0*/  VIADD R3, R21, 0xffffffa6 ;  /* 0xffffffa615037836 */ /* 0x010fe40000000000 */
[----:B------:R-:W4:Y:S03]  /*acd0*/  LDC R21, c[0x0][0x3a0] ;  /* 0x0000e800ff157b82 */ /* 0x000f260000000800 */
[----:B------:R-:W-:Y:S01]  /*ace0*/  ISETP.GE.U32.AND P4, PT, R3, 0x7fffff67, PT ;  /* 0x7fffff670300780c */ /* 0x000fe20003f86070 */
[----:B---3--:R-:W-:-:S04]  /*acf0*/  VIADD R3, R20, 0xffffffa2 ;  /* 0xffffffa214037836 */ /* 0x008fc80000000000 */
[----:B------:R-:W3:Y:S01]  /*ad00*/  LDC R20, c[0x0][0x3a0] ;  /* 0x0000e800ff147b82 */ /* 0x000ee20000000800 */
[----:B-1----:R-:W-:-:S07]  /*ad10*/  IMAD.WIDE R6, R24, 0x4, R6 ;  /* 0x0000000418067825 */ /* 0x002fce00078e0206 */
[----:B------:R1:W-:Y:S04]  /*ad20*/  LDGSTS.E [R26+0x2c800], desc[UR40][R6.64], !P4 ;  /* 0x2c800000061a7fae */ /* 0x0003e8000e1a1028 */
[----:B------:R-:W1:Y:S01]  /*ad30*/  LDL.LU.64 R6, [R1+0x90] ;  /* 0x0000900001067983 */ /* 0x000e620000300a00 */
[----:B------:R-:W-:Y:S01]  /*ad40*/  ISETP.GE.U32.AND P6, PT, R3, 0x7fffff63, PT ;  /* 0x7fffff630300780c */ /* 0x000fe20003fc6070 */
[----:B----4-:R-:W-:Y:S02]  /*ad50*/  VIADD R3, R21, 0xffffff9e ;  /* 0xffffff9e15037836 */ /* 0x010fe40000000000 */
[----:B------:R-:W4:Y:S01]  /*ad60*/  LDC R21, c[0x0][0x3a0] ;  /* 0x0000e800ff157b82 */ /* 0x000f220000000800 */
[----:B-1----:R-:W-:-:S09]  /*ad70*/  IMAD.WIDE R6, R24, 0x4, R6 ;  /* 0x0000000418067825 */ /* 0x002fd200078e0206 */
[----:B------:R1:W-:Y:S04]  /*ad80*/  LDGSTS.E [R26+0x2e800], desc[UR40][R6.64], !P6 ;  /* 0x2e800000061a7fae */ /* 0x0003e8000f1a1028 */
[----:B------:R-:W1:Y:S01]  /*ad90*/  LDL.LU.64 R6, [R1+0x98] ;  /* 0x0000980001067983 */ /* 0x000e620000300a00 */
[----:B------:R-:W-:Y:S01]  /*ada0*/  ISETP.GE.U32.AND P4, PT, R3, 0x7fffff5f, PT ;  /* 0x7fffff5f0300780c */ /* 0x000fe20003f86070 */
[----:B---3--:R-:W-:Y:S02]  /*adb0*/  VIADD R3, R20, 0xffffff9a ;  /* 0xffffff9a14037836 */ /* 0x008fe40000000000 */
[----:B------:R-:W3:Y:S01]  /*adc0*/  LDC R20, c[0x0][0x3a0] ;  /* 0x0000e800ff147b82 */ /* 0x000ee20000000800 */
[----:B-1----:R-:W-:-:S09]  /*add0*/  IMAD.WIDE R6, R24, 0x4, R6 ;  /* 0x0000000418067825 */ /* 0x002fd200078e0206 */
[----:B------:R1:W-:Y:S04]  /*ade0*/  LDGSTS.E [R26+0x30800], desc[UR40][R6.64], !P4 ;  /* 0x30800000061a7fae */ /* 0x0003e8000e1a1028 */
[----:B------:R-:W1:Y:S01]  /*adf0*/  LDL.LU.64 R6, [R1+0xa0] ;  /* 0x0000a00001067983 */ /* 0x000e620000300a00 */
[----:B------:R-:W-:Y:S01]  /*ae00*/  ISETP.GE.U32.AND P6, PT, R3, 0x7fffff5b, PT ;  /* 0x7fffff5b0300780c */ /* 0x000fe20003fc6070 */
[----:B----4-:R-:W-:Y:S02]  /*ae10*/  VIADD R3, R21, 0xffffff96 ;  /* 0xffffff9615037836 */ /* 0x010fe40000000000 */
[----:B------:R-:W4:Y:S03]  /*ae20*/  LDC R21, c[0x0][0x3a0] ;  /* 0x0000e800ff157b82 */ /* 0x000f260000000800 */
[----:B------:R-:W-:Y:S01]  /*ae30*/  ISETP.GE.U32.AND P4, PT, R3, 0x7fffff57, PT ;  /* 0x7fffff570300780c */ /* 0x000fe20003f86070 */
[----:B---3--:R-:W-:-:S04]  /*ae40*/  VIADD R3, R20, 0xffffff92 ;  /* 0xffffff9214037836 */ /* 0x008fc80000000000 */
[----:B------:R-:W3:Y:S01]  /*ae50*/  LDC R20, c[0x0][0x3a0] ;  /* 0x0000e800ff147b82 */ /* 0x000ee20000000800 */
[----:B-1----:R-:W-:-:S05]  /*ae60*/  IMAD.WIDE R6, R24, 0x4, R6 ;  /* 0x0000000418067825 */ /* 0x002fca00078e0206 */
[----:B------:R1:W-:Y:S04]  /*ae70*/  LDGSTS.E [R26+0x32800], desc[UR40][R6.64], !P6 ;  /* 0x32800000061a7fae */ /* 0x0003e8000f1a1028 */
[----:B------:R-:W1:Y:S01]  /*ae80*/  LDL.LU.64 R6, [R1+0xa8] ;  /* 0x0000a80001067983 */ /* 0x000e620000300a00 */
[----:B------:R-:W-:Y:S01]  /*ae90*/  ISETP.GE.U32.AND P6, PT, R3, 0x7fffff53, PT ;  /* 0x7fffff530300780c */ /* 0x000fe20003fc6070 */
[----:B----4-:R-:W-:Y:S02]  /*aea0*/  VIADD R3, R21, 0xffffff8e ;  /* 0xffffff8e15037836 */ /* 0x010fe40000000000 */
[----:B------:R-:W4:Y:S01]  /*aeb0*/  LDC R21, c[0x0][0x3a0] ;  /* 0x0000e800ff157b82 */ /* 0x000f220000000800 */
[----:B-1----:R-:W-:-:S05]  /*aec0*/  IMAD.WIDE R6, R24, 0x4, R6 ;  /* 0x0000000418067825 */ /* 0x002fca00078e0206 */
[----:B------:R2:W-:Y:S01]  /*aed0*/  LDGSTS.E [R26+0x34800], desc[UR40][R6.64], !P4 ;  /* 0x34800000061a7fae */ /* 0x0005e2000e1a1028 */
[----:B------:R-:W-:Y:S01]  /*aee0*/  ISETP.GE.U32.AND P4, PT, R3, 0x7fffff4f, PT ;  /* 0x7fffff4f0300780c */ /* 0x000fe20003f86070 */
[----:B---3--:R-:W-:Y:S02]  /*aef0*/  VIADD R3, R20, 0xffffff8a ;  /* 0xffffff8a14037836 */ /* 0x008fe40000000000 */
[----:B------:R-:W1:Y:S01]  /*af00*/  LDC R20, c[0x0][0x3a0] ;  /* 0x0000e800ff147b82 */ /* 0x000e620000000800 */
[----:B--2---:R-:W-:Y:S02]  /*af10*/  IMAD.WIDE R6, R24, 0x4, R22 ;  /* 0x0000000418067825 */ /* 0x004fe400078e0216 */
[----:B------:R-:W2:Y:S04]  /*af20*/  LDL.LU.64 R22, [R1+0x100] ;  /* 0x0001000001167983 */ /* 0x000ea80000300a00 */
[----:B------:R5:W-:Y:S01]  /*af30*/  LDGSTS.E [R26+0x36800], desc[UR40][R6.64], !P6 ;  /* 0x36800000061a7fae */ /* 0x000be2000f1a1028 */
[----:B------:R-:W-:Y:S01]  /*af40*/  ISETP.GE.U32.AND P6, PT, R3, 0x7fffff4b, PT ;  /* 0x7fffff4b0300780c */ /* 0x000fe20003fc6070 */
[----:B----4-:R-:W-:-:S02]  /*af50*/  VIADD R3, R21, 0xffffff86 ;  /* 0xffffff8615037836 */ /* 0x010fc40000000000 */
[----:B-----5:R-:W-:Y:S02]  /*af60*/  IMAD.WIDE R6, R24, 0x4, R28 ;  /* 0x0000000418067825 */ /* 0x020fe400078e021c */
[----:B------:R-:W3:Y:S04]  /*af70*/  LDL.LU.64 R28, [R1+0x108] ;  /* 0x00010800011c7983 */ /* 0x000ee80000300a00 */
[----:B------:R4:W-:Y:S01]  /*af80*/  LDGSTS.E [R26+0x38800], desc[UR40][R6.64], !P4 ;  /* 0x38800000061a7fae */ /* 0x0009e2000e1a1028 */
[----:B------:R-:W-:Y:S01]  /*af90*/  ISETP.GE.U32.AND P4, PT, R3, 0x7fffff47, PT ;  /* 0x7fffff470300780c */ /* 0x000fe20003f86070 */
[----:B-1----:R-:W-:Y:S02]  /*afa0*/  VIADD R3, R20, 0xffffff82 ;  /* 0xffffff8214037836 */ /* 0x002fe40000000000 */
[----:B------:R-:W5:Y:S01]  /*afb0*/  LDL.LU.64 R20, [R1+0xe0] ;  /* 0x0000e00001147983 */ /* 0x000f620000300a00 */
[----:B------:R-:W-:-:S04]  /*afc0*/  IMAD.WIDE R18, R24, 0x4, R18 ;  /* 0x0000000418127825 */ /* 0x000fc800078e0212 */
[C---:B------:R-:W-:Y:S01]  /*afd0*/  IMAD.WIDE R16, R24.reuse, 0x4, R16 ;  /* 0x0000000418107825 */ /* 0x040fe200078e0210 */
[----:B------:R-:W-:Y:S01]  /*afe0*/  LDGSTS.E [R26+0x3a800], desc[UR40][R18.64], !P6 ;  /* 0x3a800000121a7fae */ /* 0x000fe2000f1a1028 */
[----:B----4-:R-:W1:Y:S03]  /*aff0*/  LDC R7, c[0x0][0x3a0] ;  /* 0x0000e800ff077b82 */ /* 0x010e660000000800 */
[----:B------:R4:W-:Y:S05]  /*b000*/  LDGSTS.E [R26+0x3c800], desc[UR40][R16.64], !P4 ;  /* 0x3c800000101a7fae */ /* 0x0009ea000e1a1028 */
[----:B------:R-:W1:Y:S01]  /*b010*/  LDC R6, c[0x0][0x3a0] ;  /* 0x0000e800ff067b82 */ /* 0x000e620000000800 */
[----:B------:R-:W-:Y:S01]  /*b020*/  IMAD.WIDE R14, R24, 0x4, R14 ;  /* 0x00000004180e7825 */ /* 0x000fe200078e020e */
[----:B------:R-:W2:Y:S06]  /*b030*/  LDL.LU.64 R18, [R1+0xf8] ;  /* 0x0000f80001127983 */ /* 0x000eac0000300a00 */
[----:B----4-:R-:W4:Y:S01]  /*b040*/  LDC R16, c[0x0][0x3a0] ;  /* 0x0000e800ff107b82 */ /* 0x010f220000000800 */
[----:B------:R-:W-:Y:S01]  /*b050*/  ISETP.GE.U32.AND P6, PT, R3, 0x7fffff43, PT ;  /* 0x7fffff430300780c */ /* 0x000fe20003fc6070 */
[----:B-1----:R-:W-:-:S05]  /*b060*/  VIADD R3, R7, 0xffffffb8 ;  /* 0xffffffb807037836 */ /* 0x002fca0000000000 */
[----:B------:R-:W-:-:S07]  /*b070*/  ISETP.GE.U32.AND P4, PT, R3, 0x7fffff79, PT ;  /* 0x7fffff790300780c */ /* 0x000fce0003f86070 */
[----:B------:R1:W-:Y:S01]  /*b080*/  LDGSTS.E [R26+0x3e800], desc[UR40][R14.64], !P6 ;  /* 0x3e8000000e1a7fae */ /* 0x0003e2000f1a1028 */
[----:B------:R-:W-:-:S05]  /*b090*/  VIADD R3, R6, 0xffffffb5 ;  /* 0xffffffb506037836 */ /* 0x000fca0000000000 */
[----:B------:R-:W-:Y:S01]  /*b0a0*/  ISETP.GE.U32.AND P6, PT, R3, 0x7fffff76, PT ;  /* 0x7fffff760300780c */ /* 0x000fe20003fc6070 */
[----:B----4-:R-:W-:Y:S01]  /*b0b0*/  VIADD R3, R16, 0xffffffb4 ;  /* 0xffffffb410037836 */ /* 0x010fe20000000000 */
[----:B-1----:R-:W1:Y:S08]  /*b0c0*/  LDC R14, c[0x0][0x3a0] ;  /* 0x0000e800ff0e7b82 */ /* 0x002e700000000800 */
[----:B------:R-:W4:Y:S01]  /*b0d0*/  LDC R15, c[0x0][0x3a0] ;  /* 0x0000e800ff0f7b82 */ /* 0x000f220000000800 */
[----:B-----5:R-:W-:-:S02]  /*b0e0*/  IMAD.WIDE R6, R24, 0x4, R20 ;  /* 0x0000000418067825 */ /* 0x020fc400078e0214 */
[----:B------:R-:W5:Y:S04]  /*b0f0*/  LDL.LU.64 R20, [R1+0x110] ;  /* 0x0001100001147983 */ /* 0x000f680000300a00 */
[----:B------:R-:W2:Y:S04]  /*b100*/  LDL.LU.64 R16, [R1+0xf0] ;  /* 0x0000f00001107983 */ /* 0x000ea80000300a00 */
[----:B------:R1:W-:Y:S04]  /*b110*/  LDGSTS.E [R27+0x21000], desc[UR40][R6.64], !P3 ;  /* 0x21000000061b7fae */ /* 0x0003e8000d9a1028 */
[----:B------:R-:W2:Y:S01]  /*b120*/  LDL.LU.64 R6, [R1+0xe8] ;  /* 0x0000e80001067983 */ /* 0x000ea20000300a00 */
[----:B------:R-:W-:Y:S01]  /*b130*/  ISETP.GE.U32.AND P3, PT, R3, 0x7fffff75, PT ;  /* 0x7fffff750300780c */ /* 0x000fe20003f66070 */
[----:B-1----:R-:W-:-:S02]  /*b140*/  VIADD R3, R14, 0xffffffb1 ;  /* 0xffffffb10e037836 */ /* 0x002fc40000000000 */
[----:B------:R-:W1:Y:S01]  /*b150*/  LDC R14, c[0x0][0x3a0] ;  /* 0x0000e800ff0e7b82 */ /* 0x000e620000000800 */
[----:B--2---:R-:W-:-:S05]  /*b160*/  IMAD.WIDE R6, R24, 0x4, R6 ;  /* 0x0000000418067825 */ /* 0x004fca00078e0206 */
[----:B------:R2:W-:Y:S01]  /*b170*/  LDGSTS.E [R27+0x23000], desc[UR40][R6.64], !P0 ;  /* 0x23000000061b7fae */ /* 0x0005e2000c1a1028 */
[----:B------:R-:W-:Y:S01]  /*b180*/  ISETP.GE.U32.AND P0, PT, R3, 0x7fffff72, PT ;  /* 0x7fffff720300780c */ /* 0x000fe20003f06070 */
[----:B----4-:R-:W-:Y:S02]  /*b190*/  VIADD R3, R15, 0xffffffad ;  /* 0xffffffad0f037836 */ /* 0x010fe40000000000 */
[----:B------:R-:W4:Y:S01]  /*b1a0*/  LDC R15, c[0x0][0x3a0] ;  /* 0x0000e800ff0f7b82 */ /* 0x000f220000000800 */
[----:B--2---:R-:W-:Y:S02]  /*b1b0*/  IMAD.WIDE R6, R24, 0x4, R16 ;  /* 0x0000000418067825 */ /* 0x004fe400078e0210 */
[----:B------:R-:W2:Y:S04]  /*b1c0*/  LDL.LU.64 R16, [R1+0x120] ;  /* 0x0001200001107983 */ /* 0x000ea80000300a00 */
[----:B------:R3:W-:Y:S01]  /*b1d0*/  LDGSTS.E [R27+0x25000], desc[UR40][R6.64], !P6 ;  /* 0x25000000061b7fae */ /* 0x0007e2000f1a1028 */
[----:B------:R-:W-:Y:S01]  /*b1e0*/  ISETP.GE.U32.AND P6, PT, R3, 0x7fffff6e, PT ;  /* 0x7fffff6e0300780c */ /* 0x000fe20003fc6070 */
[----:B-1----:R-:W-:-:S02]  /*b1f0*/  VIADD R3, R14, 0xffffffa9 ;  /* 0xffffffa90e037836 */ /* 0x002fc40000000000 */
[----:B------:R-:W1:Y:S01]  /*b200*/  LDC R14, c[0x0][0x3a0] ;  /* 0x0000e800ff0e7b82 */ /* 0x000e620000000800 */
[C---:B---3--:R-:W-:Y:S02]  /*b210*/  IMAD.WIDE R6, R24.reuse, 0x4, R18 ;  /* 0x0000000418067825 */ /* 0x048fe400078e0212 */
[----:B------:R-:W3:Y:S04]  /*b220*/  LDL.LU.64 R18, [R1+0x128] ;  /* 0x0001280001127983 */ /* 0x000ee80000300a00 */
[----:B------:R4:W-:Y:S01]  /*b230*/  LDGSTS.E [R27+0x27000], desc[UR40][R6.64], !P0 ;  /* 0x27000000061b7fae */ /* 0x0009e2000c1a1028 */
[----:B------:R-:W-:Y:S01]  /*b240*/  ISETP.GE.U32.AND P0, PT, R3, 0x7fffff6a, PT ;  /* 0x7fffff6a0300780c */ /* 0x000fe20003f06070 */
[----:B----4-:R-:W-:Y:S02]  /*b250*/  VIADD R3, R15, 0xffffffa5 ;  /* 0xffffffa50f037836 */ /* 0x010fe40000000000 */
[----:B------:R-:W4:Y:S01]  /*b260*/  LDC R15, c[0x0][0x3a0] ;  /* 0x0000e800ff0f7b82 */ /* 0x000f220000000800 */
[----:B------:R-:W-:-:S02]  /*b270*/  IMAD.WIDE R6, R24, 0x4, R22 ;  /* 0x0000000418067825 */ /* 0x000fc400078e0216 */
[----:B------:R-:W2:Y:S04]  /*b280*/  LDL.LU.64 R22, [R1+0xd8] ;  /* 0x0000d80001167983 */ /* 0x000ea80000300a00 */
[----:B------:R1:W-:Y:S01]  /*b290*/  LDGSTS.E [R27+0x29000], desc[UR40][R6.64], !P6 ;  /* 0x29000000061b7fae */ /* 0x0003e2000f1a1028 */
[----:B------:R-:W-:Y:S01]  /*b2a0*/  ISETP.GE.U32.AND P6, PT, R3, 0x7fffff66, PT ;  /* 0x7fffff660300780c */ /* 0x000fe20003fc6070 */
[C---:B-1----:R-:W-:Y:S02]  /*b2b0*/  IMAD.WIDE R6, R24.reuse, 0x4, R28 ;  /* 0x0000000418067825 */ /* 0x042fe400078e021c */
[----:B------:R-:W2:Y:S04]  /*b2c0*/  LDL.LU.64 R28, [R1+0xc8] ;  /* 0x0000c800011c7983 */ /* 0x000ea80000300a00 */
[----:B------:R5:W-:Y:S02]  /*b2d0*/  LDGSTS.E [R27+0x2b000], desc[UR40][R6.64], !P0 ;  /* 0x2b000000061b7fae */ /* 0x000be4000c1a1028 */
[----:B-----5:R-:W-:-:S02]  /*b2e0*/  IMAD.WIDE R6, R24, 0x4, R20 ;  /* 0x0000000418067825 */ /* 0x020fc400078e0214 */
[----:B------:R-:W5:Y:S04]  /*b2f0*/  LDL.LU.64 R20, [R1+0xc0] ;  /* 0x0000c00001147983 */ /* 0x000f680000300a00 */
[----:B------:R1:W-:Y:S04]  /*b300*/  LDGSTS.E [R27+0x2d000], desc[UR40][R6.64], !P6 ;  /* 0x2d000000061b7fae */ /* 0x0003e8000f1a1028 */
[----:B------:R-:W1:Y:S01]  /*b310*/  LDL.LU.64 R6, [R1+0x118] ;  /* 0x0001180001067983 */ /* 0x000e620000300a00 */
[----:B------:R-:W-:Y:S02]  /*b320*/  VIADD R3, R14, 0xffffffa1 ;  /* 0xffffffa10e037836 */ /* 0x000fe40000000000 */
[----:B------:R-:W4:Y:S03]  /*b330*/  LDC R14, c[0x0][0x3a0] ;  /* 0x0000e800ff0e7b82 */ /* 0x000f260000000800 */
[----:B------:R-:W-:Y:S01]  /*b340*/  ISETP.GE.U32.AND P0, PT, R3, 0x7fffff62, PT ;  /* 0x7fffff620300780c */ /* 0x000fe20003f06070 */
[----:B----4-:R-:W-:-:S04]  /*b350*/  VIADD R3, R15, 0xffffff9d ;  /* 0xffffff9d0f037836 */ /* 0x010fc80000000000 */
[----:B------:R-:W4:Y:S01]  /*b360*/  LDC R15, c[0x0][0x3a0] ;  /* 0x0000e800ff0f7b82 */ /* 0x000f220000000800 */
[----:B------:R-:W-:Y:S01]  /*b370*/  ISETP.GE.U32.AND P6, PT, R3, 0x7fffff5e, PT ;  /* 0x7fffff5e0300780c */ /* 0x000fe20003fc6070 */
[----:B------:R-:W-:-:S06]  /*b380*/  VIADD R3, R14, 0xffffff99 ;  /* 0xffffff990e037836 */ /* 0x000fcc0000000000 */
[----:B------:R-:W1:Y:S02]  /*b390*/  LDC R14, c[0x0][0x3a0] ;  /* 0x0000e800ff0e7b82 */ /* 0x000e640000000800 */
[----:B-1----:R-:W-:-:S05]  /*b3a0*/  IMAD.WIDE R6, R24, 0x4, R6 ;  /* 0x0000000418067825 */ /* 0x002fca00078e0206 */
[----:B------:R2:W-:Y:S01]  /*b3b0*/  LDGSTS.E [R27+0x2f000], desc[UR40][R6.64], !P0 ;  /* 0x2f000000061b7fae */ /* 0x0005e2000c1a1028 */
[----:B------:R-:W-:Y:S01]  /*b3c0*/  ISETP.GE.U32.AND P0, PT, R3, 0x7fffff5a, PT ;  /* 0x7fffff5a0300780c */ /* 0x000fe20003f06070 */
[----:B----4-:R-:W-:Y:S02]  /*b3d0*/  VIADD R3, R15, 0xffffff95 ;  /* 0xffffff950f037836 */ /* 0x010fe40000000000 */
[----:B------:R-:W1:Y:S01]  /*b3e0*/  LDC R15, c[0x0][0x3a0] ;  /* 0x0000e800ff0f7b82 */ /* 0x000e620000000800 */
[----:B--2---:R-:W-:-:S05]  /*b3f0*/  IMAD.WIDE R6, R24, 0x4, R16 ;  /* 0x0000000418067825 */ /* 0x004fca00078e0210 */
[----:B------:R3:W-:Y:S01]  /*b400*/  LDGSTS.E [R27+0x31000], desc[UR40][R6.64], !P6 ;  /* 0x31000000061b7fae */ /* 0x0007e2000f1a1028 */
[----:B------:R-:W-:Y:S01]  /*b410*/  ISETP.GE.U32.AND P6, PT, R3, 0x7fffff56, PT ;  /* 0x7fffff560300780c */ /* 0x000fe20003fc6070 */
[----:B---3--:R-:W-:-:S05]  /*b420*/  IMAD.WIDE R6, R24, 0x4, R18 ;  /* 0x0000000418067825 */ /* 0x008fca00078e0212 */
[----:B------:R2:W-:Y:S02]  /*b430*/  LDGSTS.E [R27+0x33000], desc[UR40][R6.64], !P0 ;  /* 0x33000000061b7fae */ /* 0x0005e4000c1a1028 */
[C---:B--2---:R-:W-:Y:S02]  /*b440*/  IMAD.WIDE R6, R24.reuse, 0x4, R22 ;  /* 0x0000000418067825 */ /* 0x044fe400078e0216 */
[----:B------:R-:W2:Y:S04]  /*b450*/  LDL.LU.64 R22, [R1+0x168] ;  /* 0x0001680001167983 */ /* 0x000ea80000300a00 */
[----:B------:R3:W-:Y:S02]  /*b460*/  LDGSTS.E [R27+0x35000], desc[UR40][R6.64], !P6 ;  /* 0x35000000061b7fae */ /* 0x0007e4000f1a1028 */
[----:B---3--:R-:W-:-:S02]  /*b470*/  IMAD.WIDE R6, R24, 0x4, R28 ;  /* 0x0000000418067825 */ /* 0x008fc400078e021c */
[----:B------:R-:W3:Y:S02]  /*b480*/  LDL.LU.64 R28, [R1+0x170] ;  /* 0x00017000011c7983 */ /* 0x000ee40000300a00 */
[----:B------:R-:W-:Y:S02]  /*b490*/  VIADD R3, R14, 0xffffff91 ;  /* 0xffffff910e037836 */ /* 0x000fe40000000000 */
[----:B------:R-:W4:Y:S01]  /*b4a0*/  LDC R14, c[0x0][0x3a0] ;  /* 0x0000e800ff0e7b82 */ /* 0x000f220000000800 */
[----:B------:R-:W3:Y:S02]  /*b4b0*/  LDL.LU.64 R16, [R1+0x178] ;  /* 0x0001780001107983 */ /* 0x000ee40000300a00 */
[----:B------:R-:W-:Y:S01]  /*b4c0*/  ISETP.GE.U32.AND P0, PT, R3, 0x7fffff52, PT ;  /* 0x7fffff520300780c */ /* 0x000fe20003f06070 */
[----:B-1----:R-:W-:Y:S01]  /*b4d0*/  VIADD R3, R15, 0xffffff8d ;  /* 0xffffff8d0f037836 */ /* 0x002fe20000000000 */
[----:B------:R-:W3:Y:S03]  /*b4e0*/  LDL.LU.64 R18, [R1+0x160] ;  /* 0x0001600001127983 */ /* 0x000ee60000300a00 */
[----:B------:R-:W1:Y:S01]  /*b4f0*/  LDC R15, c[0x0][0x3a0] ;  /* 0x0000e800ff0f7b82 */ /* 0x000e620000000800 */
[----:B------:R-:W-:-:S07]  /*b500*/  ISETP.GE.U32.AND P6, PT, R3, 0x7fffff4e, PT ;  /* 0x7fffff4e0300780c */ /* 0x000fce0003fc6070 */
[----:B------:R5:W-:Y:S01]  /*b510*/  LDGSTS.E [R27+0x37000], desc[UR40][R6.64], !P0 ;  /* 0x37000000061b7fae */ /* 0x000be2000c1a1028 */
[----:B----4-:R-:W-:Y:S02]  /*b520*/  VIADD R3, R14, 0xffffff89 ;  /* 0xffffff890e037836 */ /* 0x010fe40000000000 */
[----:B------:R-:W4:Y:S01]  /*b530*/  LDC R14, c[0x0][0x3a0] ;  /* 0x0000e800ff0e7b82 */ /* 0x000f220000000800 */
[C---:B-----5:R-:W-:Y:S02]  /*b540*/  IMAD.WIDE R6, R24.reuse, 0x4, R20 ;  /* 0x0000000418067825 */ /* 0x060fe400078e0214 */
[----:B------:R-:W-:Y:S01]  /*b550*/  ISETP.GE.U32.AND P0, PT, R3, 0x7fffff4a, PT ;  /* 0x7fffff4a0300780c */ /* 0x000fe20003f06070 */
[----:B------:R-:W5:Y:S04]  /*b560*/  LDL.LU.64 R20, [R1+0x150] ;  /* 0x0001500001147983 */ /* 0x000f680000300a00 */
[----:B------:R1:W-:Y:S02]  /*b570*/  LDGSTS.E [R27+0x39000], desc[UR40][R6.64], !P6 ;  /* 0x39000000061b7fae */ /* 0x0003e4000f1a1028 */
[----:B-1----:R-:W-:Y:S01]  /*b580*/  VIADD R3, R15, 0xffffff85 ;  /* 0xffffff850f037836 */ /* 0x002fe20000000000 */
[----:B------:R-:W1:Y:S08]  /*b590*/  LDC R7, c[0x0][0x3a0] ;  /* 0x0000e800ff077b82 */ /* 0x000e700000000800 */
[----:B------:R-:W1:Y:S01]  /*b5a0*/  LDC R6, c[0x0][0x3a0] ;  /* 0x0000e800ff067b82 */ /* 0x000e620000000800 */
[----:B------:R-:W-:Y:S01]  /*b5b0*/  ISETP.GE.U32.AND P6, PT, R3, 0x7fffff46, PT ;  /* 0x7fffff460300780c */ /* 0x000fe20003fc6070 */
[----:B------:R-:W-:-:S04]  /*b5c0*/  IMAD.WIDE R12, R24, 0x4, R12 ;  /* 0x00000004180c7825 */ /* 0x000fc800078e020c */
[----:B----4-:R-:W-:Y:S01]  /*b5d0*/  VIADD R3, R14, 0xffffff81 ;  /* 0xffffff810e037836 */ /* 0x010fe20000000000 */
[----:B------:R-:W-:Y:S01]  /*b5e0*/  LDGSTS.E [R27+0x3b000], desc[UR40][R12.64], !P0 ;  /* 0x3b0000000c1b7fae */ /* 0x000fe2000c1a1028 */
[----:B------:R-:W-:-:S03]  /*b5f0*/  IMAD.WIDE R10, R24, 0x4, R10 ;  /* 0x00000004180a7825 */ /* 0x000fc600078e020a */
[----:B------:R-:W4:Y:S01]  /*b600*/  LDL.LU.64 R14, [R1+0x158] ;  /* 0x00015800010e7983 */ /* 0x000f220000300a00 */
[----:B------:R-:W-:Y:S01]  /*b610*/  ISETP.GE.U32.AND P0, PT, R3, 0x7fffff42, PT ;  /* 0x7fffff420300780c */ /* 0x000fe20003f06070 */
[----:B------:R-:W-:Y:S02]  /*b620*/  IMAD.WIDE R8, R24, 0x4, R8 ;  /* 0x0000000418087825 */ /* 0x000fe400078e0208 */
[----:B------:R1:W-:Y:S02]  /*b630*/  LDGSTS.E [R27+0x3d000], desc[UR40][R10.64], !P6 ;  /* 0x3d0000000a1b7fae */ /* 0x0003e4000f1a1028 */
[----:B-1----:R-:W-:-:S05]  /*b640*/  VIADD R3, R7, 0xffffffb0 ;  /* 0xffffffb007037836 */ /* 0x002fca0000000000 */
[----:B------:R-:W-:Y:S01]  /*b650*/  ISETP.GE.U32.AND P6, PT, R3, 0x7fffff71, PT ;  /* 0x7fffff710300780c */ /* 0x000fe20003fc6070 */
[----:B------:R-:W-:Y:S02]  /*b660*/  VIADD R3, R6, 0xffffffac ;  /* 0xffffffac06037836 */ /* 0x000fe40000000000 */
[----:B------:R1:W-:Y:S01]  /*b670*/  LDGSTS.E [R27+0x3f000], desc[UR40][R8.64], !P0 ;  /* 0x3f000000081b7fae */ /* 0x0003e2000c1a1028 */
[----:B------:R-:W2:Y:S08]  /*b680*/  LDC R10, c[0x0][0x3a0] ;  /* 0x0000e800ff0a7b82 */ /* 0x000eb00000000800 */
[----:B------:R-:W2:Y:S08]  /*b690*/  LDC R11, c[0x0][0x3a0] ;  /* 0x0000e800ff0b7b82 */ /* 0x000eb00000000800 */
[----:B-1----:R-:W1:Y:S01]  /*b6a0*/  LDC R9, c[0x0][0x3a0] ;  /* 0x0000e800ff097b82 */ /* 0x002e620000000800 */
[----:B--2---:R-:W-:-:S07]  /*b6b0*/  IMAD.WIDE R6, R24, 0x4, R22 ;  /* 0x0000000418067825 */ /* 0x004fce00078e0216 */
[----:B------:R-:W2:Y:S01]  /*b6c0*/  LDC R8, c[0x0][0x3a0] ;  /* 0x0000e800ff087b82 */ /* 0x000ea20000000800 */
[----:B------:R-:W2:Y:S04]  /*b6d0*/  LDL.LU.64 R22, [R1+0x148] ;  /* 0x0001480001167983 */ /* 0x000ea80000300a00 */
[----:B------:R3:W-:Y:S02]  /*b6e0*/  LDGSTS.E [R0+0x21800], desc[UR40][R6.64], !P2 ;  /* 0x2180000006007fae */ /* 0x0007e4000d1a1028 */
[----:B---3--:R-:W-:Y:S02]  /*b6f0*/  IMAD.WIDE R6, R24, 0x4, R28 ;  /* 0x0000000418067825 */ /* 0x008fe400078e021c */
[----:B------:R-:W3:Y:S04]  /*b700*/  LDL.LU.64 R28, [R1+0x140] ;  /* 0x00014000011c7983 */ /* 0x000ee80000300a00 */
[----:B------:R1:W-:Y:S01]  /*b710*/  LDGSTS.E [R0+0x23800], desc[UR40][R6.64], !P4 ;  /* 0x2380000006007fae */ /* 0x0003e2000e1a1028 */
[----:B------:R-:W-:Y:S01]  /*b720*/  ISETP.GE.U32.AND P0, PT, R3, 0x7fffff6d, PT ;  /* 0x7fffff6d0300780c */ /* 0x000fe20003f06070 */
[----:B------:R-:W-:-:S02]  /*b730*/  VIADD R3, R10, 0xffffffa8 ;  /* 0xffffffa80a037836 */ /* 0x000fc40000000000 */
[----:B------:R-:W2:Y:S01]  /*b740*/  LDC R10, c[0x0][0x3a0] ;  /* 0x0000e800ff0a7b82 */ /* 0x000ea20000000800 */
[C---:B-1----:R-:W-:Y:S02]  /*b750*/  IMAD.WIDE R6, R24.reuse, 0x4, R16 ;  /* 0x0000000418067825 */ /* 0x042fe400078e0210 */
[----:B------:R-:W-:Y:S01]  /*b760*/  ISETP.GE.U32.AND P2, PT, R3, 0x7fffff69, PT ;  /* 0x7fffff690300780c */ /* 0x000fe20003f46070 */
[----:B------:R-:W3:Y:S04]  /*b770*/  LDL.LU.64 R16, [R1+0x138] ;  /* 0x0001380001107983 */ /* 0x000ee80000300a00 */
[----:B------:R1:W-:Y:S01]  /*b780*/  LDGSTS.E [R0+0x25800], desc[UR40][R6.64], !P3 ;  /* 0x2580000006007fae */ /* 0x0003e2000d9a1028 */
[----:B------:R-:W-:Y:S02]  /*b790*/  VIADD R3, R9, 0xffffffa4 ;  /* 0xffffffa409037836 */ /* 0x000fe40000000000 */
[----:B------:R-:W2:Y:S01]  /*b7a0*/  LDC R9, c[0x0][0x3a0] ;  /* 0x0000e800ff097b82 */ /* 0x000ea20000000800 */
[----:B-1----:R-:W-:-:S02]  /*b7b0*/  IMAD.WIDE R6, R24, 0x4, R18 ;  /* 0x0000000418067825 */ /* 0x002fc400078e0212 */
[----:B------:R-:W-:Y:S01]  /*b7c0*/  ISETP.GE.U32.AND P4, PT, R3, 0x7fffff65, PT ;  /* 0x7fffff650300780c */ /* 0x000fe20003f86070 */
[----:B------:R-:W3:Y:S04]  /*b7d0*/  LDL.LU.64 R18, [R1+0x130] ;  /* 0x0001300001127983 */ /* 0x000ee80000300a00 */
[----:B------:R4:W-:Y:S04]  /*b7e0*/  LDGSTS.E [R0+0x27800], desc[UR40][R6.64], !P6 ;  /* 0x2780000006007fae */ /* 0x0009e8000f1a1028 */
[----:B------:R-:W3:Y:S01]  /*b7f0*/  LDL R25, [R1+0x404] ;  /* 0x0004040001197983 */ /* 0x000ee20000100800 */
[----:B----4-:R-:W-:-:S05]  /*b800*/  IMAD.WIDE R6, R24, 0x4, R14 ;  /* 0x0000000418067825 */ /* 0x010fca00078e020e */
[----:B------:R5:W-:Y:S02]  /*b810*/  LDGSTS.E [R0+0x29800], desc[UR40][R6.64], !P0 ;  /* 0x2980000006007fae */ /* 0x000be4000c1a1028 */
[C---:B-----5:R-:W-:Y:S02]  /*b820*/  IMAD.WIDE R6, R24.reuse, 0x4, R20 ;  /* 0x0000000418067825 */ /* 0x060fe400078e0214 */
[----:B------:R-:W4:Y:S04]  /*b830*/  LDL.LU.64 R20, [R1+0xd0] ;  /* 0x0000d00001147983 */ /* 0x000f280000300a00 */
[----:B------:R2:W-:Y:S02]  /*b840*/  LDGSTS.E [R0+0x2b800], desc[UR40][R6.64], !P2 ;  /* 0x2b80000006007fae */ /* 0x0005e4000d1a1028 */
[----:B--2---:R-:W-:-:S02]  /*b850*/  IMAD.WIDE R6, R24, 0x4, R22 ;  /* 0x0000000418067825 */ /* 0x004fc400078e0216 */
[----:B------:R-:W2:Y:S04]  /*b860*/  LDL.LU.64 R22, [R1+0x198] ;  /* 0x0001980001167983 */ /* 0x000ea80000300a00 */
[----:B------:R3:W-:Y:S02]  /*b870*/  LDGSTS.E [R0+0x2d800], desc[UR40][R6.64], !P4 ;  /* 0x2d80000006007fae */ /* 0x0007e4000e1a1028 */
[----:B---3--:R-:W-:Y:S02]  /*b880*/  IMAD.WIDE R6, R24, 0x4, R28 ;  /* 0x0000000418067825 */ /* 0x008fe400078e021c */
[----:B------:R-:W3:Y:S04]  /*b890*/  LDL.LU.64 R28, [R1+0x190] ;  /* 0x00019000011c7983 */ /* 0x000ee80000300a00 */
[----:B------:R-:W5:Y:S04]  /*b8a0*/  LDL.LU.64 R26, [R1+0x188] ;  /* 0x00018800011a7983 */ /* 0x000f680000300a00 */
[----:B------:R-:W5:Y:S04]  /*b8b0*/  LDL.LU.64 R12, [R1+0x180] ;  /* 0x00018000010c7983 */ /* 0x000f680000300a00 */
[----:B------:R-:W5:Y:S01]  /*b8c0*/  LDL.LU.64 R14, [R1+0x1a0] ;  /* 0x0001a000010e7983 */ /* 0x000f620000300a00 */
[----:B------:R-:W-:-:S02]  /*b8d0*/  VIADD R3, R8, 0xffffffa0 ;  /* 0xffffffa008037836 */ /* 0x000fc40000000000 */
[----:B------:R-:W1:Y:S03]  /*b8e0*/  LDC R8, c[0x0][0x3a0] ;  /* 0x0000e800ff087b82 */ /* 0x000e660000000800 */
[----:B------:R-:W-:Y:S01]  /*b8f0*/  ISETP.GE.U32.AND P3, PT, R3, 0x7fffff61, PT ;  /* 0x7fffff610300780c */ /* 0x000fe20003f66070 */
[----:B------:R-:W-:-:S04]  /*b900*/  VIADD R3, R9, 0xffffff9c ;  /* 0xffffff9c09037836 */ /* 0x000fc80000000000 */
[----:B------:R-:W1:Y:S01]  /*b910*/  LDC R9, c[0x0][0x3a0] ;  /* 0x0000e800ff097b82 */ /* 0x000e620000000800 */
[----:B------:R-:W-:-:S07]  /*b920*/  ISETP.GE.U32.AND P6, PT, R3, 0x7fffff5d, PT ;  /* 0x7fffff5d0300780c */ /* 0x000fce0003fc6070 */
[----:B------:R1:W-:Y:S02]  /*b930*/  LDGSTS.E [R0+0x2f800], desc[UR40][R6.64], !P3 ;  /* 0x2f80000006007fae */ /* 0x0003e4000d9a1028 */
[----:B-1----:R-:W-:Y:S02]  /*b940*/  VIADD R3, R8, 0xffffff98 ;  /* 0xffffff9808037836 */ /* 0x002fe40000000000 */
[----:B------:R-:W1:Y:S03]  /*b950*/  LDC R8, c[0x0][0x3a0] ;  /* 0x0000e800ff087b82 */ /* 0x000e660000000800 */
[----:B------:R-:W-:Y:S01]  /*b960*/  ISETP.GE.U32.AND P0, PT, R3, 0x7fffff59, PT ;  /* 0x7fffff590300780c */ /* 0x000fe20003f06070 */
[----:B------:R-:W-:-:S04]  /*b970*/  VIADD R3, R9, 0xffffff94 ;  /* 0xffffff9409037836 */ /* 0x000fc80000000000 */
[----:B------:R-:W4:Y:S01]  /*b980*/  LDC R9, c[0x0][0x3a0] ;  /* 0x0000e800ff097b82 */ /* 0x000f220000000800 */
[----:B------:R-:W-:Y:S01]  /*b990*/  ISETP.GE.U32.AND P2, PT, R3, 0x7fffff55, PT ;  /* 0x7fffff550300780c */ /* 0x000fe20003f46070 */
[----:B-1----:R-:W-:-:S06]  /*b9a0*/  VIADD R3, R8, 0xffffff90 ;  /* 0xffffff9008037836 */ /* 0x002fcc0000000000 */
[----:B------:R-:W1:Y:S01]  /*b9b0*/  LDC R8, c[0x0][0x3a0] ;  /* 0x0000e800ff087b82 */ /* 0x000e620000000800 */
[----:B------:R-:W-:Y:S01]  /*b9c0*/  ISETP.GE.U32.AND P4, PT, R3, 0x7fffff51, PT ;  /* 0x7fffff510300780c */ /* 0x000fe20003f86070 */
[----:B----4-:R-:W-:Y:S02]  /*b9d0*/  VIADD R3, R9, 0xffffff8c ;  /* 0xffffff8c09037836 */ /* 0x010fe40000000000 */
[----:B------:R-:W-:Y:S02]  /*b9e0*/  IMAD.WIDE R6, R24, 0x4, R16 ;  /* 0x0000000418067825 */ /* 0x000fe400078e0210 */
[----:B------:R-:W4:Y:S01]  /*b9f0*/  LDL.LU.64 R16, [R1+0x1e0] ;  /* 0x0001e00001107983 */ /* 0x000f220000300a00 */
[----:B------:R-:W-:-:S03]  /*ba00*/  ISETP.GE.U32.AND P3, PT, R3, 0x7fffff4d, PT ;  /* 0x7fffff4d0300780c */ /* 0x000fc60003f66070 */
[----:B------:R1:W-:Y:S02]  /*ba10*/  LDGSTS.E [R0+0x31800], desc[UR40][R6.64], !P6 ;  /* 0x3180000006007fae */ /* 0x0003e4000f1a1028 */
[----:B-1----:R-:W-:Y:S02]  /*ba20*/  VIADD R3, R8, 0xffffff88 ;  /* 0xffffff8808037836 */ /* 0x002fe40000000000 */
[----:B------:R-:W-:Y:S02]  /*ba30*/  IMAD.WIDE R8, R24, 0x4, R18 ;  /* 0x0000000418087825 */ /* 0x000fe400078e0212 */
[----:B------:R-:W4:Y:S01]  /*ba40*/  LDL.LU.64 R18, [R1+0x1e8] ;  /* 0x0001e80001127983 */ /* 0x000f220000300a00 */
[----:B------:R-:W-:Y:S01]  /*ba50*/  ISETP.GE.U32.AND P6, PT, R3, 0x7fffff49, PT ;  /* 0x7fffff490300780c */ /* 0x000fe20003fc6070 */
[----:B------:R-:W-:Y:S01]  /*ba60*/  VIADD R3, R10, 0xffffff84 ;  /* 0xffffff840a037836 */ /* 0x000fe20000000000 */
[----:B------:R-:W-:Y:S01]  /*ba70*/  SEL R10, RZ, 0x4, P1 ;  /* 0x00000004ff0a7807 */ /* 0x000fe20000800000 */
[----:B------:R2:W-:Y:S01]  /*ba80*/  LDGSTS.E [R0+0x33800], desc[UR40][R8.64], !P0 ;  /* 0x3380000008007fae */ /* 0x0005e2000c1a1028 */
[----:B------:R-:W-:Y:S01]  /*ba90*/  ISETP.GT.AND P1, PT, R25, 0x7f, PT ;  /* 0x0000007f1900780c */ /* 0x000fe20003f24270 */
[----:B------:R-:W-:Y:S01]  /*baa0*/  IMAD.WIDE R6, R24, 0x4, R20 ;  /* 0x0000000418067825 */ /* 0x000fe200078e0214 */
[----:B------:R-:W-:Y:S01]  /*bab0*/  ISETP.GE.U32.AND P0, PT, R3, 0x7fffff45, PT ;  /* 0x7fffff450300780c */ /* 0x000fe20003f06070 */
[----:B------:R-:W4:Y:S01]  /*bac0*/  LDL.LU.64 R20, [R1+0x1f0] ;  /* 0x0001f00001147983 */ /* 0x000f220000300a00 */
[----:B------:R-:W-:-:S03]  /*bad0*/  SEL R10, R10, RZ, P1 ;  /* 0x000000ff0a0a7207 */ /* 0x000fc60000800000 */
[----:B------:R3:W-:Y:S01]  /*bae0*/  LDGSTS.E [R0+0x35800], desc[UR40][R6.64], !P2 ;  /* 0x3580000006007fae */ /* 0x0007e2000d1a1028 */
[----:B------:R-:W-:Y:S01]  /*baf0*/  VIADD R3, R11, 0xffffff80 ;  /* 0xffffff800b037836 */ /* 0x000fe20000000000 */
[----:B------:R-:W-:Y:S01]  /*bb00*/  ISETP.NE.U32.AND P2, PT, R10, RZ, PT ;  /* 0x000000ff0a00720c */ /* 0x000fe20003f45070 */
[C---:B--2---:R-:W-:Y:S02]  /*bb10*/  IMAD.WIDE R8, R24.reuse, 0x4, R22 ;  /* 0x0000000418087825 */ /* 0x044fe400078e0216 */
[----:B------:R-:W2:Y:S04]  /*bb20*/  LDL.LU.64 R22, [R1+0x208] ;  /* 0x0002080001167983 */ /* 0x000ea80000300a00 */
[----:B------:R5:W-:Y:S01]  /*bb30*/  LDGSTS.E [R0+0x37800], desc[UR40][R8.64], !P4 ;  /* 0x3780000008007fae */ /* 0x000be2000e1a1028 */
[----:B---3--:R-:W-:-:S03]  /*bb40*/  IMAD.WIDE R6, R24, 0x4, R28 ;  /* 0x0000000418067825 */ /* 0x008fc600078e021c */
[----:B------:R-:W3:Y:S01]  /*bb50*/  LDL.LU.64 R28, [R1+0x210] ;  /* 0x00021000011c7983 */ /* 0x000ee20000300a00 */
[----:B-----5:R-:W-:-:S03]  /*bb60*/  IMAD.WIDE R8, R24, 0x4, R26 ;  /* 0x0000000418087825 */ /* 0x020fc600078e021a */
[----:B------:R-:W5:Y:S01]  /*bb70*/  LDL.LU.64 R26, [R1+0x228] ;  /* 0x00022800011a7983 */ /* 0x000f620000300a00 */
[----:B------:R-:W-:-:S03]  /*bb80*/  IMAD.WIDE R10, R24, 0x4, R12 ;  /* 0x00000004180a7825 */ /* 0x000fc600078e020c */
[----:B------:R4:W-:Y:S01]  /*bb90*/  LDGSTS.E [R0+0x39800], desc[UR40][R6.64], !P3 ;  /* 0x3980000006007fae */ /* 0x0009e2000d9a1028 */
[----:B------:R-:W-:-:S03]  /*bba0*/  IMAD.WIDE R12, R24, 0x4, R14 ;  /* 0x00000004180c7825 */ /* 0x000fc600078e020e */
[----:B------:R-:W2:Y:S04]  /*bbb0*/  LDL.LU.64 R14, [R1+0x230] ;  /* 0x00023000010e7983 */ /* 0x000ea80000300a00 */
[----:B------:R-:W-:Y:S04]  /*bbc0*/  LDGSTS.E [R0+0x3b800], desc[UR40][R8.64], !P6 ;  /* 0x3b80000008007fae */ /* 0x000fe8000f1a1028 */
[----:B------:R-:W-:Y:S04]  /*bbd0*/  LDGSTS.E [R0+0x3d800], desc[UR40][R10.64], !P0 ;  /* 0x3d8000000a007fae */ /* 0x000fe8000c1a1028 */
[----:B------:R-:W2:Y:S04]  /*bbe0*/  LDL.LU.64 R8, [R1+0x1d8] ;  /* 0x0001d80001087983 */ /* 0x000ea80000300a00 */
[----:B------:R-:W3:Y:S01]  /*bbf0*/  LDL.LU.64 R10, [R1+0x1d0] ;  /* 0x0001d000010a7983 */ /* 0x000ee20000300a00 */
[----:B------:R-:W-:Y:S01]  /*bc00*/  ISETP.GE.U32.AND P1, PT, R3, 0x7fffff41, PT ;  /* 0x7fffff410300780c */ /* 0x000fe20003f26070 */
[----:B------:R-:W-:-:S12]  /*bc10*/  IMAD.SHL.U32 R5, R5, 0x40, RZ ;  /* 0x0000004005057824 */ /* 0x000fd800078e00ff */
[----:B------:R-:W-:Y:S04]  /*bc20*/  LDGSTS.E [R0+0x3f800], desc[UR40][R12.64], !P1 ;  /* 0x3f8000000c007fae */ /* 0x000fe8000c9a1028 */
[----:B------:R-:W0:Y:S01]  /*bc30*/  LDGDEPBAR ;  /* 0x00000000000079af */ /* 0x000e220000000000 */
[----:B----4-:R-:W-:-:S03]  /*bc40*/  IMAD.WIDE R6, R5, 0x4, R16 ;  /* 0x0000000405067825 */ /* 0x010fc600078e0210 */
[----:B------:R-:W4:Y:S04]  /*bc50*/  LDL.LU.64 R16, [R1+0x238] ;  /* 0x0002380001107983 */ /* 0x000f280000300a00 */
[----:B------:R1:W-:Y:S04]  /*bc60*/  LDGSTS.E [R2+0x60000], desc[UR40][R6.64], P2 ;  /* 0x6000000006027fae */ /* 0x0003e800091a1028 */
[----:B------:R-:W4:Y:S01]  /*bc70*/  LDL.LU.64 R12, [R1+0x220] ;  /* 0x00022000010c7983 */ /* 0x000f220000300a00 */
[----:B-1----:R-:W-:-:S03]  /*bc80*/  IMAD.WIDE R6, R5, 0x4, R18 ;  /* 0x0000000405067825 */ /* 0x002fc600078e0212 */
[----:B------:R-:W4:Y:S01]  /*bc90*/  LDL.LU.64 R18, [R1+0x248] ;  /* 0x0002480001127983 */ /* 0x000f220000300a00 */
[----:B--2---:R-:W-:-:S04]  /*bca0*/  IMAD.WIDE R8, R5, 0x4, R8 ;  /* 0x0000000405087825 */ /* 0x004fc800078e0208 */
[C---:B---3--:R-:W-:Y:S01]  /*bcb0*/  IMAD.WIDE R10, R5.reuse, 0x4, R10 ;  /* 0x00000004050a7825 */ /* 0x048fe200078e020a */
[----:B------:R1:W-:Y:S04]  /*bcc0*/  LDGSTS.E [R2+0x60800], desc[UR40][R8.64], P2 ;  /* 0x6080000008027fae */ /* 0x0003e800091a1028 */
[----:B------:R-:W-:Y:S04]  /*bcd0*/  LDGSTS.E [R2+0x61000], desc[UR40][R10.64], P2 ;  /* 0x610000000a027fae */ /* 0x000fe800091a1028 */
[----:B------:R-:W-:Y:S01]  /*bce0*/  LDGSTS.E [R2+0x61800], desc[UR40][R6.64], P2 ;  /* 0x6180000006027fae */ /* 0x000fe200091a1028 */
[----:B-1----:R-:W-:-:S03]  /*bcf0*/  IMAD.WIDE R8, R5, 0x4, R20 ;  /* 0x0000000405087825 */ /* 0x002fc600078e0214 */
[----:B------:R-:W2:Y:S04]  /*bd00*/  LDL.LU.64 R20, [R1+0x250] ;  /* 0x0002500001147983 */ /* 0x000ea80000300a00 */
[----:B------:R-:W3:Y:S04]  /*bd10*/  LDL.LU.64 R10, [R1+0x1f8] ;  /* 0x0001f800010a7983 */ /* 0x000ee80000300a00 */
[----:B------:R-:W2:Y:S04]  /*bd20*/  LDL.LU.64 R6, [R1+0x200] ;  /* 0x0002000001067983 */ /* 0x000ea80000300a00 */
[----:B------:R1:W-:Y:S02]  /*bd30*/  LDGSTS.E [R2+0x62000], desc[UR40][R8.64], P2 ;  /* 0x6200000008027fae */ /* 0x0003e400091a1028 */
[----:B-1----:R-:W-:-:S02]  /*bd40*/  IMAD.WIDE R8, R5, 0x4, R22 ;  /* 0x0000000405087825 */ /* 0x002fc400078e0216 */
[----:B------:R-:W4:Y:S02]  /*bd50*/  LDL.LU.64 R22, [R1+0x268] ;  /* 0x0002680001167983 */ /* 0x000f240000300a00 */
[----:B---3--:R-:W-:-:S04]  /*bd60*/  IMAD.WIDE R10, R5, 0x4, R10 ;  /* 0x00000004050a7825 */ /* 0x008fc800078e020a */
[C---:B--2---:R-:W-:Y:S01]  /*bd70*/  IMAD.WIDE R6, R5.reuse, 0x4, R6 ;  /* 0x0000000405067825 */ /* 0x044fe200078e0206 */
[----:B------:R1:W-:Y:S04]  /*bd80*/  LDGSTS.E [R2+0x62800], desc[UR40][R10.64], P2 ;  /* 0x628000000a027fae */ /* 0x0003e800091a1028 */
[----:B------:R-:W-:Y:S04]  /*bd90*/  LDGSTS.E [R2+0x63000], desc[UR40][R6.64], P2 ;  /* 0x6300000006027fae */ /* 0x000fe800091a1028 */
[----:B------:R4:W-:Y:S01]  /*bda0*/  LDGSTS.E [R2+0x63800], desc[UR40][R8.64], P2 ;  /* 0x6380000008027fae */ /* 0x0009e200091a1028 */
[----:B-1----:R-:W-:-:S03]  /*bdb0*/  IMAD.WIDE R10, R5, 0x4, R28 ;  /* 0x00000004050a7825 */ /* 0x002fc600078e021c */
[----:B------:R-:W2:Y:S04]  /*bdc0*/  LDL.LU.64 R28, [R1+0x270] ;  /* 0x00027000011c7983 */ /* 0x000ea80000300a00 */
[----:B------:R-:W3:Y:S01]  /*bdd0*/  LDL.LU.64 R6, [R1+0x218] ;  /* 0x0002180001067983 */ /* 0x000ee20000300a00 */
[----:B----4-:R-:W-:-:S03]  /*bde0*/  IMAD.WIDE R8, R5, 0x4, R12 ;  /* 0x0000000405087825 */ /* 0x010fc600078e020c */
[----:B------:R5:W-:Y:S04]  /*bdf0*/  LDGSTS.E [R2+0x64000], desc[UR40][R10.64], P2 ;  /* 0x640000000a027fae */ /* 0x000be800091a1028 */
[----:B------:R-:W4:Y:S01]  /*be00*/  LDL.LU.64 R12, [R1+0x290] ;  /* 0x00029000010c7983 */ /* 0x000f220000300a00 */
[----:B-----5:R-:W-:-:S03]  /*be10*/  IMAD.WIDE R10, R5, 0x4, R26 ;  /* 0x00000004050a7825 */ /* 0x020fc600078e021a */
[----:B------:R-:W5:Y:S01]  /*be20*/  LDL.LU.64 R26, [R1+0x298] ;  /* 0x00029800011a7983 */ /* 0x000f620000300a00 */
[----:B---3--:R-:W-:-:S05]  /*be30*/  IMAD.WIDE R6, R5, 0x4, R6 ;  /* 0x0000000405067825 */ /* 0x008fca00078e0206 */
[----:B------:R1:W-:Y:S04]  /*be40*/  LDGSTS.E [R2+0x64800], desc[UR40][R6.64], P2 ;  /* 0x6480000006027fae */ /* 0x0003e800091a1028 */
[----:B------:R3:W-:Y:S04]  /*be50*/  LDGSTS.E [R2+0x65000], desc[UR40][R8.64], P2 ;  /* 0x6500000008027fae */ /* 0x0007e800091a1028 */
[----:B------:R-:W-:Y:S01]  /*be60*/  LDGSTS.E [R2+0x65800], desc[UR40][R10.64], P2 ;  /* 0x658000000a027fae */ /* 0x000fe200091a1028 */
[----:B-1----:R-:W-:-:S03]  /*be70*/  IMAD.WIDE R6, R5, 0x4, R14 ;  /* 0x0000000405067825 */ /* 0x002fc600078e020e */
[----:B------:R-:W2:Y:S01]  /*be80*/  LDL.LU.64 R14, [R1+0x2a0] ;  /* 0x0002a000010e7983 */ /* 0x000ea20000300a00 */
[----:B---3--:R-:W-:-:S03]  /*be90*/  IMAD.WIDE R8, R5, 0x4, R16 ;  /* 0x0000000405087825 */ /* 0x008fc600078e0210 */
[----:B------:R-:W3:Y:S04]  /*bea0*/  LDL.LU.64 R16, [R1+0x2a8] ;  /* 0x0002a80001107983 */ /* 0x000ee80000300a00 */
[----:B------:R-:W2:Y:S04]  /*beb0*/  LDL.LU.64 R10, [R1+0x240] ;  /* 0x00024000010a7983 */ /* 0x000ea80000300a00 */
[----:B------:R1:W-:Y:S04]  /*bec0*/  LDGSTS.E [R2+0x66000], desc[UR40][R6.64], P2 ;  /* 0x6600000006027fae */ /* 0x0003e800091a1028 */
[----:B------:R4:W-:Y:S01]  /*bed0*/  LDGSTS.E [R2+0x66800], desc[UR40][R8.64], P2 ;  /* 0x6680000008027fae */ /* 0x0009e200091a1028 */
[----:B-1----:R-:W-:-:S03]  /*bee0*/  IMAD.WIDE R6, R5, 0x4, R18 ;  /* 0x0000000405067825 */ /* 0x002fc600078e0212 */
[----:B------:R-:W3:Y:S01]  /*bef0*/  LDL.LU.64 R18, [R1+0x2b0] ;  /* 0x0002b00001127983 */ /* 0x000ee20000300a00 */
[----:B----4-:R-:W-:-:S03]  /*bf00*/  IMAD.WIDE R8, R5, 0x4, R20 ;  /* 0x0000000405087825 */ /* 0x010fc600078e0214 */
[----:B------:R-:W4:Y:S01]  /*bf10*/  LDL.LU.64 R20, [R1+0x2b8] ;  /* 0x0002b80001147983 */ /* 0x000f220000300a00 */
[----:B--2---:R-:W-:-:S05]  /*bf20*/  IMAD.WIDE R10, R5, 0x4, R10 ;  /* 0x00000004050a7825 */ /* 0x004fca00078e020a */
[----:B------:R-:W-:Y:S04]  /*bf30*/  LDGSTS.E [R2+0x67000], desc[UR40][R10.64], P2 ;  /* 0x670000000a027fae */ /* 0x000fe800091a1028 */
[----:B------:R-:W-:Y:S04]  /*bf40*/  LDGSTS.E [R2+0x67800], desc[UR40][R6.64], P2 ;  /* 0x6780000006027fae */ /* 0x000fe800091a1028 */
[----:B------:R1:W-:Y:S04]  /*bf50*/  LDGSTS.E [R2+0x68000], desc[UR40][R8.64], P2 ;  /* 0x6800000008027fae */ /* 0x0003e800091a1028 */
[----:B------:R-:W2:Y:S04]  /*bf60*/  LDL.LU.64 R10, [R1+0x258] ;  /* 0x00025800010a7983 */ /* 0x000ea80000300a00 */
[----:B------:R-:W3:Y:S01]  /*bf70*/  LDL.LU.64 R6, [R1+0x260] ;  /* 0x0002600001067983 */ /* 0x000ee20000300a00 */
[----:B-1----:R-:W-:-:S03]  /*bf80*/  IMAD.WIDE R8, R5, 0x4, R22 ;  /* 0x0000000405087825 */ /* 0x002fc600078e0216 */
[----:B------:R-:W4:Y:S01]  /*bf90*/  LDL.LU.64 R22, [R1+0x2c8] ;  /* 0x0002c80001167983 */ /* 0x000f220000300a00 */
[----:B--2---:R-:W-:-:S04]  /*bfa0*/  IMAD.WIDE R10, R5, 0x4, R10 ;  /* 0x00000004050a7825 */ /* 0x004fc800078e020a */
[C---:B---3--:R-:W-:Y:S01]  /*bfb0*/  IMAD.WIDE R6, R5.reuse, 0x4, R6 ;  /* 0x0000000405067825 */ /* 0x048fe200078e0206 */
[----:B------:R1:W-:Y:S04]  /*bfc0*/  LDGSTS.E [R2+0x68800], desc[UR40][R10.64], P2 ;  /* 0x688000000a027fae */ /* 0x0003e800091a1028 */
[----:B------:R2:W-:Y:S04]  /*bfd0*/  LDGSTS.E [R2+0x69000], desc[UR40][R6.64], P2 ;  /* 0x6900000006027fae */ /* 0x0005e800091a1028 */
[----:B------:R3:W-:Y:S01]  /*bfe0*/  LDGSTS.E [R2+0x69800], desc[UR40][R8.64], P2 ;  /* 0x6980000008027fae */ /* 0x0007e200091a1028 */
[----:B-1----:R-:W-:-:S03]  /*bff0*/  IMAD.WIDE R10, R5, 0x4, R28 ;  /* 0x00000004050a7825 */ /* 0x002fc600078e021c */
[----:B------:R-:W2:Y:S04]  /*c000*/  LDL.LU.64 R28, [R1+0x2d0] ;  /* 0x0002d000011c7983 */ /* 0x000ea80000300a00 */
[----:B------:R-:W2:Y:S04]  /*c010*/  LDL.LU.64 R6, [R1+0x278] ;  /* 0x0002780001067983 */ /* 0x000ea80000300a00 */
[----:B------:R-:W3:Y:S04]  /*c020*/  LDL.LU.64 R8, [R1+0x280] ;  /* 0x0002800001087983 */ /* 0x000ee80000300a00 */
[----:B------:R-:W-:Y:S04]  /*c030*/  LDGSTS.E [R2+0x6a000], desc[UR40][R10.64], P2 ;  /* 0x6a0000000a027fae */ /* 0x000fe800091a1028 */
[----:B------:R-:W4:Y:S01]  /*c040*/  LDL.LU.64 R10, [R1+0x288] ;  /* 0x00028800010a7983 */ /* 0x000f220000300a00 */
[----:B--2---:R-:W-:-:S04]  /*c050*/  IMAD.WIDE R6, R5, 0x4, R6 ;  /* 0x0000000405067825 */ /* 0x004fc800078e0206 */
[C---:B---3--:R-:W-:Y:S01]  /*c060*/  IMAD.WIDE R8, R5.reuse, 0x4, R8 ;  /* 0x0000000405087825 */ /* 0x048fe200078e0208 */
[----:B------:R1:W-:Y:S04]  /*c070*/  LDGSTS.E [R2+0x6a800], desc[UR40][R6.64], P2 ;  /* 0x6a80000006027fae */ /* 0x0003e800091a1028 */
[----:B------:R5:W-:Y:S01]  /*c080*/  LDGSTS.E [R2+0x6b000], desc[UR40][R8.64], P2 ;  /* 0x6b00000008027fae */ /* 0x000be200091a1028 */
[----:B-1----:R-:W-:-:S03]  /*c090*/  IMAD.WIDE R6, R5, 0x4, R12 ;  /* 0x0000000405067825 */ /* 0x002fc600078e020c */
[----:B------:R-:W2:Y:S01]  /*c0a0*/  LDL.LU.64 R12, [R1+0x308] ;  /* 0x00030800010c7983 */ /* 0x000ea20000300a00 */
[----:B----4-:R-:W-:-:S04]  /*c0b0*/  IMAD.WIDE R10, R5, 0x4, R10 ;  /* 0x00000004050a7825 */ /* 0x010fc800078e020a */
[C---:B-----5:R-:W-:Y:S01]  /*c0c0*/  IMAD.WIDE R8, R5.reuse, 0x4, R26 ;  /* 0x0000000405087825 */ /* 0x060fe200078e021a */
[----:B------:R1:W-:Y:S04]  /*c0d0*/  LDGSTS.E [R2+0x6b800], desc[UR40][R10.64], P2 ;  /* 0x6b8000000a027fae */ /* 0x0003e800091a1028 */
[----:B------:R3:W-:Y:S04]  /*c0e0*/  LDGSTS.E [R2+0x6c000], desc[UR40][R6.64], P2 ;  /* 0x6c00000006027fae */ /* 0x0007e800091a1028 */
[----:B------:R-:W4:Y:S01]  /*c0f0*/  LDL.LU.64 R26, [R1+0x310] ;  /* 0x00031000011a7983 */ /* 0x000f220000300a00 */
[----:B-1----:R-:W-:-:S03]  /*c100*/  IMAD.WIDE R10, R5, 0x4, R14 ;  /* 0x00000004050a7825 */ /* 0x002fc600078e020e */
[----:B------:R1:W-:Y:S01]  /*c110*/  LDGSTS.E [R2+0x6c800], desc[UR40][R8.64], P2 ;  /* 0x6c80000008027fae */ /* 0x0003e200091a1028 */
[----:B---3--:R-:W-:-:S03]  /*c120*/  IMAD.WIDE R6, R5, 0x4, R16 ;  /* 0x0000000405067825 */ /* 0x008fc600078e0210 */
[----:B------:R-:W3:Y:S04]  /*c130*/  LDL.LU.64 R14, [R1+0x318] ;  /* 0x00031800010e7983 */ /* 0x000ee80000300a00 */
[----:B------:R-:W5:Y:S01]  /*c140*/  LDL.LU.64 R16, [R1+0x320] ;  /* 0x0003200001107983 */ /* 0x000f620000300a00 */
[----:B-1----:R-:W-:-:S03]  /*c150*/  IMAD.WIDE R8, R5, 0x4, R18 ;  /* 0x0000000405087825 */ /* 0x002fc600078e0212 */
[----:B------:R1:W-:Y:S04]  /*c160*/  LDGSTS.E [R2+0x6d000], desc[UR40][R10.64], P2 ;  /* 0x6d0000000a027fae */ /* 0x0003e800091a1028 */
[----:B------:R-:W2:Y:S04]  /*c170*/  LDL.LU.64 R18, [R1+0x328] ;  /* 0x0003280001127983 */ /* 0x000ea80000300a00 */
[----:B------:R-:W-:Y:S01]  /*c180*/  LDGSTS.E [R2+0x6d800], desc[UR40][R6.64], P2 ;  /* 0x6d80000006027fae */ /* 0x000fe200091a1028 */
[----:B-1----:R-:W-:-:S03]  /*c190*/  IMAD.WIDE R10, R5, 0x4, R20 ;  /* 0x00000004050a7825 */ /* 0x002fc600078e0214 */
[----:B------:R1:W-:Y:S04]  /*c1a0*/  LDGSTS.E [R2+0x6e000], desc[UR40][R8.64], P2 ;  /* 0x6e00000008027fae */ /* 0x0003e800091a1028 */
[----:B------:R-:W2:Y:S04]  /*c1b0*/  LDL.LU.64 R20, [R1+0x330] ;  /* 0x0003300001147983 */ /* 0x000ea80000300a00 */
[----:B------:R-:W2:Y:S01]  /*c1c0*/  LDL.LU.64 R6, [R1+0x2c0] ;  /* 0x0002c00001067983 */ /* 0x000ea20000300a00 */
[----:B-1----:R-:W-:-:S03]  /*c1d0*/  IMAD.WIDE R8, R5, 0x4, R22 ;  /* 0x0000000405087825 */ /* 0x002fc600078e0216 */
[----:B------:R1:W-:Y:S04]  /*c1e0*/  LDGSTS.E [R2+0x6e800], desc[UR40][R10.64], P2 ;  /* 0x6e8000000a027fae */ /* 0x0003e800091a1028 */
[----:B------:R-:W3:Y:S01]  /*c1f0*/  LDL.LU.64 R22, [R1+0x338] ;  /* 0x0003380001167983 */ /* 0x000ee20000300a00 */
[----:B-1----:R-:W-:-:S03]  /*c200*/  IMAD.WIDE R10, R5, 0x4, R28 ;  /* 0x00000004050a7825 */ /* 0x002fc600078e021c */
[----:B------:R-:W3:Y:S01]  /*c210*/  LDL.LU.64 R28, [R1+0x340] ;  /* 0x00034000011c7983 */ /* 0x000ee20000300a00 */
[----:B--2---:R-:W-:-:S05]  /*c220*/  IMAD.WIDE R6, R5, 0x4, R6 ;  /* 0x0000000405067825 */ /* 0x004fca00078e0206 */
[----:B------:R1:W-:Y:S04]  /*c230*/  LDGSTS.E [R2+0x6f000], desc[UR40][R6.64], P2 ;  /* 0x6f00000006027fae */ /* 0x0003e800091a1028 */
[----:B------:R2:W-:Y:S04]  /*c240*/  LDGSTS.E [R2+0x6f800], desc[UR40][R8.64], P2 ;  /* 0x6f80000008027fae */ /* 0x0005e800091a1028 */
[----:B------:R1:W-:Y:S04]  /*c250*/  LDGSTS.E [R2+0x70000], desc[UR40][R10.64], P2 ;  /* 0x700000000a027fae */ /* 0x0003e800091a1028 */
[----:B------:R-:W1:Y:S04]  /*c260*/  LDL.LU.64 R6, [R1+0x2d8] ;  /* 0x0002d80001067983 */ /* 0x000e680000300a00 */
[----:B------:R-:W2:Y:S04]  /*c270*/  LDL.LU.64 R8, [R1+0x2e0] ;  /* 0x0002e00001087983 */ /* 0x000ea80000300a00 */
[----:B------:R-:W3:Y:S01]  /*c280*/  LDL.LU.64 R10, [R1+0x2e8] ;  /* 0x0002e800010a7983 */ /* 0x000ee20000300a00 */
[----:B-1----:R-:W-:-:S04]  /*c290*/  IMAD.WIDE R6, R5, 0x4, R6 ;  /* 0x0000000405067825 */ /* 0x002fc800078e0206 */
[C---:B--2---:R-:W-:Y:S01]  /*c2a0*/  IMAD.WIDE R8, R5.reuse, 0x4, R8 ;  /* 0x0000000405087825 */ /* 0x044fe200078e0208 */
[----:B------:R1:W-:Y:S03]  /*c2b0*/  LDGSTS.E [R2+0x70800], desc[UR40][R6.64], P2 ;  /* 0x7080000006027fae */ /* 0x0003e600091a1028 */
[C---:B---3--:R-:W-:Y:S01]  /*c2c0*/  IMAD.WIDE R10, R5.reuse, 0x4, R10 ;  /* 0x00000004050a7825 */ /* 0x048fe200078e020a */
        /* <DEDUP_REMOVED lines=10> */
[----:B------:R2:W-:Y:S01]  /*c370*/  LDGSTS.E [R2+0x73000], desc[UR40][R10.64], P2 ;  /* 0x730000000a027fae */ /* 0x0005e200091a1028 */
[----:B-1----:R-:W-:-:S03]  /*c380*/  IMAD.WIDE R6, R5, 0x4, R12 ;  /* 0x0000000405067825 */ /* 0x002fc600078e020c */
[----:B------:R-:W3:Y:S01]  /*c390*/  LDL.LU.64 R12, [R1+0x390] ;  /* 0x00039000010c7983 */ /* 0x000ee20000300a00 */
[----:B----4-:R-:W-:-:S03]  /*c3a0*/  IMAD.WIDE R8, R5, 0x4, R26 ;  /* 0x0000000405087825 */ /* 0x010fc600078e021a */
[----:B------:R5:W-:Y:S01]  /*c3b0*/  LDGSTS.E [R2+0x73800], desc[UR40][R6.64], P2 ;  /* 0x7380000006027fae */ /* 0x000be200091a1028 */
[----:B--2---:R-:W-:-:S03]  /*c3c0*/  IMAD.WIDE R10, R5, 0x4, R14 ;  /* 0x00000004050a7825 */ /* 0x004fc600078e020e */
[----:B------:R1:W-:Y:S04]  /*c3d0*/  LDGSTS.E [R2+0x74000], desc[UR40][R8.64], P2 ;  /* 0x7400000008027fae */ /* 0x0003e800091a1028 */
[----:B------:R2:W-:Y:S01]  /*c3e0*/  LDGSTS.E [R2+0x74800], desc[UR40][R10.64], P2 ;  /* 0x748000000a027fae */ /* 0x0005e200091a1028 */
[----:B-----5:R-:W-:-:S03]  /*c3f0*/  IMAD.WIDE R6, R5, 0x4, R16 ;  /* 0x0000000405067825 */ /* 0x020fc600078e0210 */
[----:B------:R-:W4:Y:S01]  /*c400*/  LDL.LU.64 R26, [R1+0x398] ;  /* 0x00039800011a7983 */ /* 0x000f220000300a00 */
[----:B-1----:R-:W-:-:S03]  /*c410*/  IMAD.WIDE R8, R5, 0x4, R18 ;  /* 0x0000000405087825 */ /* 0x002fc600078e0212 */
[----:B------:R1:W-:Y:S01]  /*c420*/  LDGSTS.E [R2+0x75000], desc[UR40][R6.64], P2 ;  /* 0x7500000006027fae */ /* 0x0003e200091a1028 */
[----:B--2---:R-:W-:-:S03]  /*c430*/  IMAD.WIDE R10, R5, 0x4, R20 ;  /* 0x00000004050a7825 */ /* 0x004fc600078e0214 */
[----:B------:R-:W2:Y:S04]  /*c440*/  LDL.LU.64 R14, [R1+0x3a0] ;  /* 0x0003a000010e7983 */ /* 0x000ea80000300a00 */
[----:B------:R-:W5:Y:S01]  /*c450*/  LDL.LU.64 R16, [R1+0x1c8] ;  /* 0x0001c80001107983 */ /* 0x000f620000300a00 */
[----:B-1----:R-:W-:-:S03]  /*c460*/  IMAD.WIDE R6, R5, 0x4, R22 ;  /* 0x0000000405067825 */ /* 0x002fc600078e0216 */
[----:B------:R1:W-:Y:S04]  /*c470*/  LDGSTS.E [R2+0x75800], desc[UR40][R8.64], P2 ;  /* 0x7580000008027fae */ /* 0x0003e800091a1028 */
[----:B------:R-:W2:Y:S04]  /*c480*/  LDL.LU.64 R18, [R1+0x1c0] ;  /* 0x0001c00001127983 */ /* 0x000ea80000300a00 */
[----:B------:R-:W2:Y:S01]  /*c490*/  LDL.LU.64 R20, [R1+0x1b8] ;  /* 0x0001b80001147983 */ /* 0x000ea20000300a00 */
[----:B-1----:R-:W-:-:S03]  /*c4a0*/  IMAD.WIDE R8, R5, 0x4, R28 ;  /* 0x0000000405087825 */ /* 0x002fc600078e021c */
[----:B------:R-:W2:Y:S04]  /*c4b0*/  LDL.LU.64 R22, [R1+0x1b0] ;  /* 0x0001b00001167983 */ /* 0x000ea80000300a00 */
[----:B------:R-:W2:Y:S04]  /*c4c0*/  LDL.LU.64 R28, [R1+0x1a8] ;  /* 0x0001a800011c7983 */ /* 0x000ea80000300a00 */
        /* <DEDUP_REMOVED lines=30> */
[----:B-1----:R-:W-:-:S04]  /*c6b0*/  IMAD.WIDE R10, R5, 0x4, R12 ;  /* 0x00000004050a7825 */ /* 0x002fc800078e020c */
[C---:B----4-:R-:W-:Y:S01]  /*c6c0*/  IMAD.WIDE R6, R5.reuse, 0x4, R26 ;  /* 0x0000000405067825 */ /* 0x050fe200078e021a */
[----:B------:R5:W-:Y:S03]  /*c6d0*/  LDGSTS.E [R2+0x7c000], desc[UR40][R10.64], P2 ;  /* 0x7c0000000a027fae */ /* 0x000be600091a1028 */
[C---:B--2---:R-:W-:Y:S01]  /*c6e0*/  IMAD.WIDE R8, R5.reuse, 0x4, R14 ;  /* 0x0000000405087825 */ /* 0x044fe200078e020e */
[----:B------:R1:W-:Y:S03]  /*c6f0*/  LDGSTS.E [R2+0x7c800], desc[UR40][R6.64], P2 ;  /* 0x7c80000006027fae */ /* 0x0003e600091a1028 */
[C---:B------:R-:W-:Y:S01]  /*c700*/  IMAD.WIDE R14, R5.reuse, 0x4, R28 ;  /* 0x00000004050e7825 */ /* 0x040fe200078e021c */
[----:B------:R2:W-:Y:S01]  /*c710*/  LDGSTS.E [R2+0x7d000], desc[UR40][R8.64], P2 ;  /* 0x7d00000008027fae */ /* 0x0005e200091a1028 */
[----:B------:R-:W3:Y:S02]  /*c720*/  S2R R29, SR_TID.X ;  /* 0x00000000001d7919 */ /* 0x000ee40000002100 */
[----:B-----5:R-:W-:-:S04]  /*c730*/  IMAD.WIDE R10, R5, 0x4, R16 ;  /* 0x00000004050a7825 */ /* 0x020fc800078e0210 */
[C---:B-1----:R-:W-:Y:S01]  /*c740*/  IMAD.WIDE R6, R5.reuse, 0x4, R18 ;  /* 0x0000000405067825 */ /* 0x042fe200078e0212 */
[----:B------:R1:W-:Y:S03]  /*c750*/  LDGSTS.E [R2+0x7d800], desc[UR40][R10.64], P2 ;  /* 0x7d8000000a027fae */ /* 0x0003e600091a1028 */
[C---:B--2---:R-:W-:Y:S01]  /*c760*/  IMAD.WIDE R8, R5.reuse, 0x4, R20 ;  /* 0x0000000405087825 */ /* 0x044fe200078e0214 */
[----:B------:R1:W-:Y:S03]  /*c770*/  LDGSTS.E [R2+0x7e000], desc[UR40][R6.64], P2 ;  /* 0x7e00000006027fae */ /* 0x0003e600091a1028 */
[----:B------:R-:W-:Y:S01]  /*c780*/  IMAD.WIDE R12, R5, 0x4, R22 ;  /* 0x00000004050c7825 */ /* 0x000fe200078e0216 */
[----:B------:R1:W-:Y:S04]  /*c790*/  LDGSTS.E [R2+0x7e800], desc[UR40][R8.64], P2 ;  /* 0x7e80000008027fae */ /* 0x0003e800091a1028 */
[----:B------:R1:W-:Y:S04]  /*c7a0*/  LDGSTS.E [R2+0x7f000], desc[UR40][R12.64], P2 ;  /* 0x7f0000000c027fae */ /* 0x0003e800091a1028 */
[----:B------:R1:W-:Y:S04]  /*c7b0*/  LDGSTS.E [R2+0x7f800], desc[UR40][R14.64], P2 ;  /* 0x7f8000000e027fae */ /* 0x0003e800091a1028 */
[----:B------:R-:W0:Y:S01]  /*c7c0*/  LDGDEPBAR ;  /* 0x00000000000079af */ /* 0x000e220000000000 */
[----:B------:R-:W-:Y:S05]  /*c7d0*/  @P5 BRA `(.L_x_0) ;  /* 0x0000002000145947 */ /* 0x000fea0003800000 */
[C---:B-1-3--:R-:W-:Y:S02]  /*c7e0*/  IMAD.SHL.U32 R2, R29.reuse, 0x2, RZ ;  /* 0x000000021d027824 */ /* 0x04afe400078e00ff */
[----:B------:R-:W-:-:S03]  /*c7f0*/  IMAD.SHL.U32 R0, R29, 0x40, RZ ;  /* 0x000000401d007824 */ /* 0x000fc600078e00ff */
[----:B------:R2:W-:Y:S04]  /*c800*/  STL [R1+0x1308], R2 ;  /* 0x0013080201007387 */ /* 0x0005e80000100800 */
[----:B------:R2:W-:Y:S04]  /*c810*/  STL [R1+0x6e0], RZ ;  /* 0x0006e0ff01007387 */ /* 0x0005e80000100800 */
[----:B------:R2:W-:Y:S04]  /*c820*/  STL [R1+0x1304], R0 ;  /* 0x0013040001007387 */ /* 0x0005e80000100800 */
[----:B------:R2:W-:Y:S04]  /*c830*/  STL [R1+0x6e4], RZ ;  /* 0x0006e4ff01007387 */ /* 0x0005e80000100800 */
        /* <DEDUP_REMOVED lines=509> */
[----:B------:R2:W-:Y:S01]  /*e810*/  STL [R1+0xdc], RZ ;  /* 0x0000dcff01007387 */ /* 0x0005e20000100800 */
[----:B------:R-:W-:Y:S05]  /*e820*/  BRA `(.L_x_1) ;  /* 0x0000047400ec7947 */ /* 0x000fea0003800000 */
.L_x_0:
[----:B-1----:R-:W2:Y:S04]  /*e830*/  LDL.LU R8, [R1+0x464] ;  /* 0x0004640001087983 */ /* 0x002ea80000300800 */
[----:B------:R-:W4:Y:S04]  /*e840*/  LDL.LU R7, [R1+0x4b0] ;  /* 0x0004b00001077983 */ /* 0x000f280000300800 */
[----:B---3--:R-:W3:Y:S04]  /*e850*/  LDL.LU R12, [R1+0x3a8] ;  /* 0x0003a800010c7983 */ /* 0x008ee80000300800 */
[----:B------:R-:W3:Y:S04]  /*e860*/  LDL.LU R11, [R1+0x3ac] ;  /* 0x0003ac00010b7983 */ /* 0x000ee80000300800 */
[----:B------:R-:W3:Y:S01]  /*e870*/  LDL.LU R10, [R1+0x3b0] ;  /* 0x0003b000010a7983 */ /* 0x000ee20000300800 */
[----:B------:R-:W-:-:S03]  /*e880*/  SHF.R.S32.HI R2, RZ, 0x1f, R4 ;  /* 0x0000001fff027819 */ /* 0x000fc60000011404 */
[----:B------:R-:W-:Y:S01]  /*e890*/  STL [R1+0x1bb4], R29 ;  /* 0x001bb41d01007387 */ /* 0x000fe20000100800 */
[----:B------:R-:W-:-:S03]  /*e8a0*/  SHF.L.U64.HI R2, R4, 0x2, R2 ;  /* 0x0000000204027819 */ /* 0x000fc60000010202 */
[----:B------:R1:W-:Y:S01]  /*e8b0*/  STL [R1+0x1a84], R3 ;  /* 0x001a840301007387 */ /* 0x0003e20000100800 */
[----:B------:R-:W-:Y:S01]  /*e8c0*/  IMAD.SHL.U32 R22, R5, 0x8, RZ ;  /* 0x0000000805167824 */ /* 0x000fe200078e00ff */
[----:B------:R-:W-:Y:S02]  /*e8d0*/  SHF.R.S32.HI R4, RZ, 0x1f, R25 ;  /* 0x0000001fff047819 */ /* 0x000fe40000011419 */
[----:B--2---:R-:W-:-:S04]  /*e8e0*/  SHF.R.S32.HI R0, RZ, 0x1f, R8 ;  /* 0x0000001fff007819 */ /* 0x004fc80000011408 */
[----:B-1----:R-:W-:Y:S02]  /*e8f0*/  SHF.L.U64.HI R3, R8, 0x2, R0 ;  /* 0x0000000208037819 */ /* 0x002fe40000010200 */
[----:B----4-:R-:W-:-:S03]  /*e900*/  SHF.R.S32.HI R6, RZ, 0x1f, R7 ;  /* 0x0000001fff067819 */ /* 0x010fc60000011407 */
[----:B------:R1:W-:Y:S01]  /*e910*/  STL [R1+0x1ac], R3 ;  /* 0x0001ac0301007387 */ /* 0x0003e20000100800 */
[----:B------:R-:W-:-:S03]  /*e920*/  SHF.L.U64.HI R0, R7, 0x2, R6 ;  /* 0x0000000207007819 */ /* 0x000fc60000010206 */
[----:B------:R-:W2:Y:S04]  /*e930*/  LDL.LU R23, [R1+0x3b4] ;  /* 0x0003b40001177983 */ /* 0x000ea80000300800 */
[----:B------:R-:W-:Y:S04]  /*e940*/  STL [R1+0x1200], R2 ;  /* 0x0012000201007387 */ /* 0x000fe80000100800 */
[----:B------:R-:W4:Y:S01]  /*e950*/  LDL.LU R15, [R1+0x3b8] ;  /* 0x0003b800010f7983 */ /* 0x000f220000300800 */
[----:B---3--:R-:W-:-:S03]  /*e960*/  LEA R16, P0, R12, R22, 0x2 ;  /* 0x000000160c107211 */ /* 0x008fc600078010ff */
[----:B------:R3:W-:Y:S01]  /*e970*/  STL [R1+0x8d4], R0 ;  /* 0x0008d40001007387 */ /* 0x0007e20000100800 */
[-C--:B------:R-:W-:Y:S02]  /*e980*/  LEA R17, P1, R11, R22.reuse, 0x2 ;  /* 0x000000160b117211 */ /* 0x080fe400078210ff */
[----:B------:R-:W-:Y:S01]  /*e990*/  LEA R18, P2, R10, R22, 0x2 ;  /* 0x000000160a127211 */ /* 0x000fe200078410ff */
[----:B------:R-:W4:Y:S01]  /*e9a0*/  LDL.LU R13, [R1+0x3bc] ;  /* 0x0003bc00010d7983 */ /* 0x000f220000300800 */
[----:B-1----:R-:W-:-:S03]  /*e9b0*/  LEA.HI R3, R4, R25, RZ, 0x6 ;  /* 0x0000001904037211 */ /* 0x002fc600078f30ff */
[----:B------:R-:W4:Y:S01]  /*e9c0*/  LDL.LU R9, [R1+0x3c0] ;  /* 0x0003c00001097983 */ /* 0x000f220000300800 */
[----:B------:R-:W-:Y:S02]  /*e9d0*/  SHF.R.S32.HI R21, RZ, 0x1f, R12 ;  /* 0x0000001fff157819 */ /* 0x000fe4000001140c */
[----:B---3--:R-:W-:Y:S01]  /*e9e0*/  SHF.R.S32.HI R0, RZ, 0x1f, R5 ;  /* 0x0000001fff007819 */ /* 0x008fe20000011405 */
[----:B------:R-:W-:Y:S01]  /*e9f0*/  STL [R1+0x1b9c], R5 ;  /* 0x001b9c0501007387 */ /* 0x000fe20000100800 */
[----:B------:R-:W-:Y:S02]  /*ea00*/  SHF.R.S32.HI R7, RZ, 0x1f, R11 ;  /* 0x0000001fff077819 */ /* 0x000fe4000001140b */
[----:B------:R-:W-:Y:S01]  /*ea10*/  SHF.L.U64.HI R2, R5, 0x3, R0 ;  /* 0x0000000305027819 */ /* 0x000fe20000010200 */
[----:B------:R1:W-:Y:S01]  /*ea20*/  STL [R1+0x1b98], R0 ;  /* 0x001b980001007387 */ /* 0x0003e20000100800 */
[----:B------:R-:W-:Y:S02]  /*ea30*/  SHF.R.S32.HI R8, RZ, 0x1f, R10 ;  /* 0x0000001fff087819 */ /* 0x000fe4000001140a */
[-C--:B------:R-:W-:Y:S01]  /*ea40*/  LEA.HI.X R21, R12, R2.reuse, R21, 0x2, P0 ;  /* 0x000000020c157211 */ /* 0x080fe200000f1415 */
[----:B------:R-:W-:Y:S04]  /*ea50*/  STL [R1+0x1bb0], R16 ;  /* 0x001bb01001007387 */ /* 0x000fe80000100800 */
[----:B------:R-:W-:Y:S04]  /*ea60*/  STL [R1+0x1bac], R17 ;  /* 0x001bac1101007387 */ /* 0x000fe80000100800 */
[----:B------:R-:W-:Y:S04]  /*ea70*/  STL [R1+0x1bb8], R18 ;  /* 0x001bb81201007387 */ /* 0x000fe80000100800 */
[----:B-1----:R-:W3:Y:S04]  /*ea80*/  LDL.LU R0, [R1+0x3c4] ;  /* 0x0003c40001007983 */ /* 0x002ee80000300800 */
[----:B------:R1:W-:Y:S04]  /*ea90*/  STL [R1+0x210], R3 ;  /* 0x0002100301007387 */ /* 0x0003e80000100800 */
[----:B------:R-:W3:Y:S04]  /*eaa0*/  LDL.LU R29, [R1+0x3c8] ;  /* 0x0003c800011d7983 */ /* 0x000ee80000300800 */
[----:B------:R-:W3:Y:S04]  /*eab0*/  LDL.LU R27, [R1+0x3cc] ;  /* 0x0003cc00011b7983 */ /* 0x000ee80000300800 */
[----:B------:R-:W3:Y:S01]  /*eac0*/  LDL.LU R25, [R1+0x3d0] ;  /* 0x0003d00001197983 */ /* 0x000ee20000300800 */
[----:B------:R-:W-:-:S02]  /*ead0*/  LEA.HI.X R7, R11, R2, R7, 0x2, P1 ;  /* 0x000000020b077211 */ /* 0x000fc400008f1407 */
[----:B------:R-:W-:Y:S01]  /*eae0*/  LEA.HI.X R8, R10, R2, R8, 0x2, P2 ;  /* 0x000000020a087211 */ /* 0x000fe200010f1408 */
[----:B------:R-:W-:Y:S04]  /*eaf0*/  STL [R1+0x1bbc], R21 ;  /* 0x001bbc1501007387 */ /* 0x000fe80000100800 */
[----:B------:R-:W-:Y:S04]  /*eb00*/  STL [R1+0x1bc0], R7 ;  /* 0x001bc00701007387 */ /* 0x000fe80000100800 */
[----:B------:R-:W3:Y:S04]  /*eb10*/  LDL.LU R5, [R1+0x3d4] ;  /* 0x0003d40001057983 */ /* 0x000ee80000300800 */
[----:B-1----:R-:W3:Y:S04]  /*eb20*/  LDL.LU R3, [R1+0x3d8] ;  /* 0x0003d80001037983 */ /* 0x002ee80000300800 */
[----:B------:R-:W3:Y:S04]  /*eb30*/  LDL.LU R28, [R1+0x3dc] ;  /* 0x0003dc00011c7983 */ /* 0x000ee80000300800 */
[----:B------:R-:W3:Y:S04]  /*eb40*/  LDL.LU R26, [R1+0x3e0] ;  /* 0x0003e000011a7983 */ /* 0x000ee80000300800 */
[----:B------:R1:W-:Y:S01]  /*eb50*/  STL [R1+0x1bc4], R8 ;  /* 0x001bc40801007387 */ /* 0x0003e20000100800 */
[----:B--2---:R-:W-:-:S02]  /*eb60*/  LEA R19, P0, R23, R22, 0x2 ;  /* 0x0000001617137211 */ /* 0x004fc400078010ff */
[----:B------:R-:W-:-:S03]  /*eb70*/  SHF.R.S32.HI R10, RZ, 0x1f, R23 ;  /* 0x0000001fff0a7819 */ /* 0x000fc60000011417 */
[----:B------:R2:W-:Y:S01]  /*eb80*/  STL [R1+0x1bc8], R19 ;  /* 0x001bc81301007387 */ /* 0x0005e20000100800 */
[----:B------:R-:W-:Y:S02]  /*eb90*/  LEA.HI.X R10, R23, R2, R10, 0x2, P0 ;  /* 0x00000002170a7211 */ /* 0x000fe400000f140a */
[----:B----4-:R-:W-:Y:S02]  /*eba0*/  LEA R20, P1, R15, R22, 0x2 ;  /* 0x000000160f147211 */ /* 0x010fe400078210ff */
[----:B------:R-:W-:-:S03]  /*ebb0*/  SHF.R.S32.HI R11, RZ, 0x1f, R15 ;  /* 0x0000001fff0b7819 */ /* 0x000fc6000001140f */
[----:B------:R-:W-:Y:S01]  /*ebc0*/  STL [R1+0x1bcc], R20 ;  /* 0x001bcc1401007387 */ /* 0x000fe20000100800 */
[----:B------:R-:W-:Y:S02]  /*ebd0*/  LEA.HI.X R11, R15, R2, R11, 0x2, P1 ;  /* 0x000000020f0b7211 */ /* 0x000fe400008f140b */
[----:B------:R-:W-:Y:S01]  /*ebe0*/  SHF.R.S32.HI R12, RZ, 0x1f, R13 ;  /* 0x0000001fff0c7819 */ /* 0x000fe2000001140d */
[----:B-1----:R-:W4:Y:S01]  /*ebf0*/  LDL.LU R8, [R1+0x3e4] ;  /* 0x0003e40001087983 */ /* 0x002f220000300800 */
[-C--:B------:R-:W-:Y:S02]  /*ec00*/  LEA R4, P2, R13, R22.reuse, 0x2 ;  /* 0x000000160d047211 */ /* 0x080fe400078410ff */
[----:B------:R-:W-:Y:S01]  /*ec10*/  SHF.R.S32.HI R14, RZ, 0x1f, R9 ;  /* 0x0000001fff0e7819 */ /* 0x000fe20000011409 */
[----:B------:R-:W4:Y:S01]  /*ec20*/  LDL.LU R7, [R1+0x3e8] ;  /* 0x0003e80001077983 */ /* 0x000f220000300800 */
[----:B------:R-:W-:Y:S02]  /*ec30*/  LEA R6, P3, R9, R22, 0x2 ;  /* 0x0000001609067211 */ /* 0x000fe400078610ff */
[-C--:B------:R-:W-:Y:S01]  /*ec40*/  LEA.HI.X R12, R13, R2.reuse, R12, 0x2, P2 ;  /* 0x000000020d0c7211 */ /* 0x080fe200010f140c */
[----:B------:R-:W4:Y:S01]  /*ec50*/  LDL.LU R21, [R1+0x3ec] ;  /* 0x0003ec0001157983 */ /* 0x000f220000300800 */
[----:B------:R-:W-:-:S03]  /*ec60*/  LEA.HI.X R14, R9, R2, R14, 0x2, P3 ;  /* 0x00000002090e7211 */ /* 0x000fc600018f140e */
[----:B------:R-:W4:Y:S01]  /*ec70*/  LDL.LU R17, [R1+0x3f0] ;  /* 0x0003f00001117983 */ /* 0x000f220000300800 */
[----:B---3--:R-:W-:Y:S02]  /*ec80*/  SHF.R.S32.HI R13, RZ, 0x1f, R0 ;  /* 0x0000001fff0d7819 */ /* 0x008fe40000011400 */
[-C--:B------:R-:W-:Y:S02]  /*ec90*/  LEA R9, P0, R0, R22.reuse, 0x2 ;  /* 0x0000001600097211 */ /* 0x080fe400078010ff */
[-C--:B--2---:R-:W-:Y:S02]  /*eca0*/  LEA R19, P1, R29, R22.reuse, 0x2 ;  /* 0x000000161d137211 */ /* 0x084fe400078210ff */
[----:B------:R-:W-:Y:S02]  /*ecb0*/  SHF.R.S32.HI R24, RZ, 0x1f, R29 ;  /* 0x0000001fff187819 */ /* 0x000fe4000001141d */
[----:B------:R-:W-:Y:S01]  /*ecc0*/  LEA R18, P2, R27, R22, 0x2 ;  /* 0x000000161b127211 */ /* 0x000fe200078410ff */
[----:B------:R-:W-:Y:S01]  /*ecd0*/  STL [R1+0xf0], R19 ;  /* 0x0000f01301007387 */ /* 0x000fe20000100800 */
[----:B------:R-:W-:-:S02]  /*ece0*/  SHF.R.S32.HI R23, RZ, 0x1f, R27 ;  /* 0x0000001fff177819 */ /* 0x000fc4000001141b */
[C---:B------:R-:W-:Y:S01]  /*ecf0*/  LEA R16, P3, R25.reuse, R22, 0x2 ;  /* 0x0000001619107211 */ /* 0x040fe200078610ff */
[----:B------:R1:W-:Y:S01]  /*ed00*/  STL [R1+0x10c], R18 ;  /* 0x00010c1201007387 */ /* 0x0003e20000100800 */
[----:B------:R-:W-:Y:S02]  /*ed10*/  SHF.R.S32.HI R15, RZ, 0x1f, R25 ;  /* 0x0000001fff0f7819 */ /* 0x000fe40000011419 */
[-C--:B------:R-:W-:Y:S01]  /*ed20*/  LEA.HI.X R13, R0, R2.reuse, R13, 0x2, P0 ;  /* 0x00000002000d7211 */ /* 0x080fe200000f140d */
[----:B------:R2:W-:Y:S01]  /*ed30*/  STL [R1+0x110], R16 ;  /* 0x0001101001007387 */ /* 0x0005e20000100800 */
[-C--:B------:R-:W-:Y:S02]  /*ed40*/  LEA.HI.X R0, R25, R2.reuse, R15, 0x2, P3 ;  /* 0x0000000219007211 */ /* 0x080fe400018f140f */
[-C--:B-1----:R-:W-:Y:S02]  /*ed50*/  LEA.HI.X R18, R29, R2.reuse, R24, 0x2, P1 ;  /* 0x000000021d127211 */ /* 0x082fe400008f1418 */
[----:B--2---:R-:W-:-:S03]  /*ed60*/  LEA.HI.X R16, R27, R2, R23, 0x2, P2 ;  /* 0x000000021b107211 */ /* 0x004fc600010f1417 */
[----:B------:R1:W-:Y:S04]  /*ed70*/  STL [R1+0xec], R18 ;  /* 0x0000ec1201007387 */ /* 0x0003e80000100800 */
[----:B------:R2:W-:Y:S04]  /*ed80*/  STL [R1+0xf4], R16 ;  /* 0x0000f41001007387 */ /* 0x0005e80000100800 */
[----:B------:R3:W-:Y:S04]  /*ed90*/  STL [R1+0xf8], R0 ;  /* 0x0000f80001007387 */ /* 0x0007e80000100800 */
[----:B-1----:R-:W4:Y:S04]  /*eda0*/  LDL.LU R18, [R1+0x3f4] ;  /* 0x0003f40001127983 */ /* 0x002f280000300800 */
[----:B--2---:R-:W2:Y:S01]  /*edb0*/  LDL.LU R16, [R1+0x3f8] ;  /* 0x0003f80001107983 */ /* 0x004ea20000300800 */
[----:B---3--:R-:W-:-:S02]  /*edc0*/  LEA R0, P0, R5, R22, 0x2 ;  /* 0x0000001605007211 */ /* 0x008fc400078010ff */
[----:B------:R-:W-:-:S03]  /*edd0*/  LEA R20, P1, R3, R22, 0x2 ;  /* 0x0000001603147211 */ /* 0x000fc600078210ff */
[----:B------:R1:W-:Y:S04]  /*ede0*/  STL [R1+0xfc], R0 ;  /* 0x0000fc0001007387 */ /* 0x0003e80000100800 */
[----:B------:R-:W3:Y:S04]  /*edf0*/  LDL.LU R29, [R1+0x3fc] ;  /* 0x0003fc00011d7983 */ /* 0x000ee80000300800 */
[----:B------:R-:W3:Y:S01]  /*ee00*/  LDL.LU R27, [R1+0x400] ;  /* 0x00040000011b7983 */ /* 0x000ee20000300800 */
[-C--:B-1----:R-:W-:Y:S02]  /*ee10*/  LEA R0, P2, R28, R22.reuse, 0x2 ;  /* 0x000000161c007211 */ /* 0x082fe400078410ff */
[----:B------:R-:W-:Y:S01]  /*ee20*/  SHF.R.S32.HI R25, RZ, 0x1f, R3 ;  /* 0x0000001fff197819 */ /* 0x000fe20000011403 */
[----:B------:R-:W-:Y:S01]  /*ee30*/  STL [R1+0x100], R20 ;  /* 0x0001001401007387 */ /* 0x000fe20000100800 */
[----:B------:R-:W-:-:S03]  /*ee40*/  LEA R19, P3, R26, R22, 0x2 ;  /* 0x000000161a137211 */ /* 0x000fc600078610ff */
[----:B------:R1:W-:Y:S04]  /*ee50*/  STL [R1+0x104], R0 ;  /* 0x0001040001007387 */ /* 0x0003e80000100800 */
[----:B------:R-:W-:Y:S01]  /*ee60*/  STL [R1+0x108], R19 ;  /* 0x0001081301007387 */ /* 0x000fe20000100800 */
[----:B-1----:R-:W-:-:S05]  /*ee70*/  LEA.HI.X R0, R3, R2, R25, 0x2, P1 ;  /* 0x0000000203007211 */ /* 0x002fca00008f1419 */
[----:B------:R1:W-:Y:S01]  /*ee80*/  STL [R1+0xd0], R0 ;  /* 0x0000d00001007387 */ /* 0x0003e20000100800 */
[----:B------:R-:W-:Y:S02]  /*ee90*/  SHF.R.S32.HI R15, RZ, 0x1f, R5 ;  /* 0x0000001fff0f7819 */ /* 0x000fe40000011405 */
[----:B------:R-:W-:Y:S01]  /*eea0*/  SHF.R.S32.HI R24, RZ, 0x1f, R28 ;  /* 0x0000001fff187819 */ /* 0x000fe2000001141c */
[----:B-1----:R-:W3:Y:S01]  /*eeb0*/  LDL.LU R0, [R1+0x408] ;  /* 0x0004080001007983 */ /* 0x002ee20000300800 */
[----:B------:R-:W-:Y:S02]  /*eec0*/  SHF.R.S32.HI R23, RZ, 0x1f, R26 ;  /* 0x0000001fff177819 */ /* 0x000fe4000001141a */
[-C--:B------:R-:W-:Y:S02]  /*eed0*/  LEA.HI.X R15, R5, R2.reuse, R15, 0x2, P0 ;  /* 0x00000002050f7211 */ /* 0x080fe400000f140f */
[-C--:B------:R-:W-:Y:S02]  /*eee0*/  LEA.HI.X R5, R28, R2.reuse, R24, 0x2, P2 ;  /* 0x000000021c057211 */ /* 0x080fe400010f1418 */
[----:B------:R-:W-:-:S03]  /*eef0*/  LEA.HI.X R3, R26, R2, R23, 0x2, P3 ;  /* 0x000000021a037211 */ /* 0x000fc600018f1417 */
[----:B------:R1:W-:Y:S04]  /*ef00*/  STL [R1+0xd4], R5 ;  /* 0x0000d40501007387 */ /* 0x0003e80000100800 */
[----:B-1----:R-:W3:Y:S04]  /*ef10*/  LDL.LU R5, [R1+0x40c] ;  /* 0x00040c0001057983 */ /* 0x002ee80000300800 */
[----:B------:R1:W-:Y:S04]  /*ef20*/  STL [R1+0xd8], R3 ;  /* 0x0000d80301007387 */ /* 0x0003e80000100800 */
[----:B-1----:R-:W3:Y:S04]  /*ef30*/  LDL.LU R3, [R1+0x410] ;  /* 0x0004100001037983 */ /* 0x002ee80000300800 */
[----:B------:R-:W3:Y:S01]  /*ef40*/  LDL.LU R28, [R1+0x414] ;  /* 0x00041400011c7983 */ /* 0x000ee20000300800 */
[----:B----4-:R-:W-:-:S02]  /*ef50*/  LEA R19, P0, R8, R22, 0x2 ;  /* 0x0000001608137211 */ /* 0x010fc400078010ff */
[----:B------:R-:W-:-:S03]  /*ef60*/  LEA R20, P1, R7, R22, 0x2 ;  /* 0x0000001607147211 */ /* 0x000fc600078210ff */
[----:B------:R1:W-:Y:S01]  /*ef70*/  STL [R1+0xdc], R19 ;  /* 0x0000dc1301007387 */ /* 0x0003e20000100800 */
[----:B------:R-:W-:Y:S02]  /*ef80*/  SHF.R.S32.HI R26, RZ, 0x1f, R8 ;  /* 0x0000001fff1a7819 */ /* 0x000fe40000011408 */
[----:B------:R-:W-:Y:S01]  /*ef90*/  SHF.R.S32.HI R25, RZ, 0x1f, R7 ;  /* 0x0000001fff197819 */ /* 0x000fe20000011407 */
[----:B------:R4:W-:Y:S01]  /*efa0*/  STL [R1+0xe0], R20 ;  /* 0x0000e01401007387 */ /* 0x0009e20000100800 */
[----:B------:R-:W-:Y:S02]  /*efb0*/  SHF.R.S32.HI R24, RZ, 0x1f, R21 ;  /* 0x0000001fff187819 */ /* 0x000fe40000011415 */
[-C--:B-1----:R-:W-:Y:S02]  /*efc0*/  LEA R19, P2, R21, R22.reuse, 0x2 ;  /* 0x0000001615137211 */ /* 0x082fe400078410ff */
[----:B------:R-:W-:Y:S02]  /*efd0*/  SHF.R.S32.HI R23, RZ, 0x1f, R17 ;  /* 0x0000001fff177819 */ /* 0x000fe40000011411 */
[C---:B----4-:R-:W-:Y:S01]  /*efe0*/  LEA R20, P3, R17.reuse, R22, 0x2 ;  /* 0x0000001611147211 */ /* 0x050fe200078610ff */
[----:B------:R1:W-:Y:S03]  /*eff0*/  STL [R1+0xe4], R19 ;  /* 0x0000e41301007387 */ /* 0x0003e60000100800 */
[-C--:B------:R-:W-:Y:S01]  /*f000*/  LEA.HI.X R17, R17, R2.reuse, R23, 0x2, P3 ;  /* 0x0000000211117211 */ /* 0x080fe200018f1417 */
[----:B------:R-:W-:Y:S01]  /*f010*/  STL [R1+0xe8], R20 ;  /* 0x0000e81401007387 */ /* 0x000fe20000100800 */
[----:B-1----:R-:W-:-:S02]  /*f020*/  LEA.HI.X R19, R8, R2, R26, 0x2, P0 ;  /* 0x0000000208137211 */ /* 0x002fc400000f141a */
[-C--:B------:R-:W-:Y:S02]  /*f030*/  LEA.HI.X R8, R7, R2.reuse, R25, 0x2, P1 ;  /* 0x0000000207087211 */ /* 0x080fe400008f1419 */
[----:B------:R-:W-:Y:S01]  /*f040*/  LEA.HI.X R7, R21, R2, R24, 0x2, P2 ;  /* 0x0000000215077211 */ /* 0x000fe200010f1418 */
[----:B------:R-:W-:Y:S04]  /*f050*/  STL [R1+0xb0], R19 ;  /* 0x0000b01301007387 */ /* 0x000fe80000100800 */
[----:B------:R1:W-:Y:S04]  /*f060*/  STL [R1+0xb4], R8 ;  /* 0x0000b40801007387 */ /* 0x0003e80000100800 */
[----:B-1----:R-:W4:Y:S04]  /*f070*/  LDL.LU R8, [R1+0x418] ;  /* 0x0004180001087983 */ /* 0x002f280000300800 */
[----:B------:R1:W-:Y:S04]  /*f080*/  STL [R1+0xb8], R7 ;  /* 0x0000b80701007387 */ /* 0x0003e80000100800 */
[----:B-1----:R-:W4:Y:S04]  /*f090*/  LDL.LU R7, [R1+0x41c] ;  /* 0x00041c0001077983 */ /* 0x002f280000300800 */
[----:B------:R1:W-:Y:S04]  /*f0a0*/  STL [R1+0xbc], R17 ;  /* 0x0000bc1101007387 */ /* 0x0003e80000100800 */
[----:B------:R-:W4:Y:S04]  /*f0b0*/  LDL.LU R21, [R1+0x420] ;  /* 0x0004200001157983 */ /* 0x000f280000300800 */
[----:B-1----:R-:W4:Y:S01]  /*f0c0*/  LDL.LU R17, [R1+0x424] ;  /* 0x0004240001117983 */ /* 0x002f220000300800 */
[----:B------:R-:W-:-:S02]  /*f0d0*/  LEA R20, P0, R18, R22, 0x2 ;  /* 0x0000001612147211 */ /* 0x000fc400078010ff */
[----:B--2---:R-:W-:-:S03]  /*f0e0*/  LEA R19, P1, R16, R22, 0x2 ;  /* 0x0000001610137211 */ /* 0x004fc600078210ff */
[----:B------:R3:W-:Y:S01]  /*f0f0*/  STL [R1+0xc0], R20 ;  /* 0x0000c01401007387 */ /* 0x0007e20000100800 */
[----:B------:R-:W-:-:S03]  /*f100*/  SHF.R.S32.HI R26, RZ, 0x1f, R18 ;  /* 0x0000001fff1a7819 */ /* 0x000fc60000011412 */
[----:B------:R1:W-:Y:S01]  /*f110*/  STL [R1+0xc4], R19 ;  /* 0x0000c41301007387 */ /* 0x0003e20000100800 */
[----:B------:R-:W-:Y:S02]  /*f120*/  SHF.R.S32.HI R25, RZ, 0x1f, R16 ;  /* 0x0000001fff197819 */ /* 0x000fe40000011410 */
[-C--:B---3--:R-:W-:Y:S02]  /*f130*/  LEA R20, P2, R29, R22.reuse, 0x2 ;  /* 0x000000161d147211 */ /* 0x088fe400078410ff */
[----:B-1----:R-:W-:-:S03]  /*f140*/  LEA R19, P3, R27, R22, 0x2 ;  /* 0x000000161b137211 */ /* 0x002fc600078610ff */
[----:B------:R1:W-:Y:S01]  /*f150*/  STL [R1+0xc8], R20 ;  /* 0x0000c81401007387 */ /* 0x0003e20000100800 */
[----:B------:R-:W-:Y:S02]  /*f160*/  SHF.R.S32.HI R24, RZ, 0x1f, R29 ;  /* 0x0000001fff187819 */ /* 0x000fe4000001141d */
[----:B------:R-:W-:Y:S01]  /*f170*/  SHF.R.S32.HI R23, RZ, 0x1f, R27 ;  /* 0x0000001fff177819 */ /* 0x000fe2000001141b */
[----:B------:R2:W-:Y:S01]  /*f180*/  STL [R1+0xcc], R19 ;  /* 0x0000cc1301007387 */ /* 0x0005e20000100800 */
[-C--:B-1----:R-:W-:Y:S02]  /*f190*/  LEA.HI.X R20, R18, R2.reuse, R26, 0x2, P0 ;  /* 0x0000000212147211 */ /* 0x082fe400000f141a */
[-C--:B------:R-:W-:Y:S02]  /*f1a0*/  LEA.HI.X R18, R29, R2.reuse, R24, 0x2, P2 ;  /* 0x000000021d127211 */ /* 0x080fe400010f1418 */
[-C--:B--2---:R-:W-:Y:S02]  /*f1b0*/  LEA.HI.X R19, R16, R2.reuse, R25, 0x2, P1 ;  /* 0x0000000210137211 */ /* 0x084fe400008f1419 */
[----:B------:R-:W-:Y:S01]  /*f1c0*/  LEA.HI.X R16, R27, R2, R23, 0x2, P3 ;  /* 0x000000021b107211 */ /* 0x000fe200018f1417 */
[----:B------:R-:W-:Y:S04]  /*f1d0*/  STL [R1+0x90], R20 ;  /* 0x0000901401007387 */ /* 0x000fe80000100800 */
[----:B------:R1:W-:Y:S04]  /*f1e0*/  STL [R1+0x94], R19 ;  /* 0x0000941301007387 */ /* 0x0003e80000100800 */
[----:B------:R2:W-:Y:S04]  /*f1f0*/  STL [R1+0x98], R18 ;  /* 0x0000981201007387 */ /* 0x0005e80000100800 */
[----:B------:R3:W-:Y:S01]  /*f200*/  STL [R1+0x9c], R16 ;  /* 0x00009c1001007387 */ /* 0x0007e20000100800 */
[----:B-1----:R-:W-:-:S03]  /*f210*/  LEA R19, P0, R0, R22, 0x2 ;  /* 0x0000001600137211 */ /* 0x002fc600078010ff */
[----:B--2---:R-:W2:Y:S04]  /*f220*/  LDL.LU R18, [R1+0x428] ;  /* 0x0004280001127983 */ /* 0x004ea80000300800 */
[----:B---3--:R-:W3:Y:S04]  /*f230*/  LDL.LU R16, [R1+0x42c] ;  /* 0x00042c0001107983 */ /* 0x008ee80000300800 */
[----:B------:R1:W-:Y:S04]  /*f240*/  STL [R1+0xa0], R19 ;  /* 0x0000a01301007387 */ /* 0x0003e80000100800 */
[----:B------:R-:W3:Y:S04]  /*f250*/  LDL.LU R29, [R1+0x430] ;  /* 0x00043000011d7983 */ /* 0x000ee80000300800 */
[----:B------:R-:W3:Y:S01]  /*f260*/  LDL.LU R27, [R1+0x434] ;  /* 0x00043400011b7983 */ /* 0x000ee20000300800 */
[----:B-1----:R-:W-:-:S02]  /*f270*/  LEA R19, P1, R5, R22, 0x2 ;  /* 0x0000001605137211 */ /* 0x002fc400078210ff */
[----:B------:R-:W-:-:S03]  /*f280*/  SHF.R.S32.HI R26, RZ, 0x1f, R0 ;  /* 0x0000001fff1a7819 */ /* 0x000fc60000011400 */
[----:B------:R1:W-:Y:S01]  /*f290*/  STL [R1+0xa4], R19 ;  /* 0x0000a41301007387 */ /* 0x0003e20000100800 */
[----:B------:R-:W-:Y:S02]  /*f2a0*/  LEA R20, P2, R3, R22, 0x2 ;  /* 0x0000001603147211 */ /* 0x000fe400078410ff */
[----:B------:R-:W-:Y:S02]  /*f2b0*/  SHF.R.S32.HI R25, RZ, 0x1f, R5 ;  /* 0x0000001fff197819 */ /* 0x000fe40000011405 */
[----:B------:R-:W-:Y:S02]  /*f2c0*/  LEA.HI.X R0, R0, R2, R26, 0x2, P0 ;  /* 0x0000000200007211 */ /* 0x000fe400000f141a */
[----:B------:R-:W-:Y:S02]  /*f2d0*/  SHF.R.S32.HI R24, RZ, 0x1f, R3 ;  /* 0x0000001fff187819 */ /* 0x000fe40000011403 */
[----:B-1----:R-:W-:Y:S01]  /*f2e0*/  LEA R19, P3, R28, R22, 0x2 ;  /* 0x000000161c137211 */ /* 0x002fe200078610ff */
[----:B------:R-:W-:Y:S01]  /*f2f0*/  STL [R1+0xa8], R20 ;  /* 0x0000a81401007387 */ /* 0x000fe20000100800 */
[----:B------:R-:W-:-:S02]  /*f300*/  SHF.R.S32.HI R23, RZ, 0x1f, R28 ;  /* 0x0000001fff177819 */ /* 0x000fc4000001141c */
[-C--:B------:R-:W-:Y:S01]  /*f310*/  LEA.HI.X R5, R5, R2.reuse, R25, 0x2, P1 ;  /* 0x0000000205057211 */ /* 0x080fe200008f1419 */
[----:B------:R-:W-:Y:S01]  /*f320*/  STL [R1+0xac], R19 ;  /* 0x0000ac1301007387 */ /* 0x000fe20000100800 */
[----:B------:R-:W-:-:S03]  /*f330*/  LEA.HI.X R3, R3, R2, R24, 0x2, P2 ;  /* 0x0000000203037211 */ /* 0x000fc600010f1418 */
[----:B------:R1:W-:Y:S04]  /*f340*/  STL [R1+0x70], R0 ;  /* 0x0000700001007387 */ /* 0x0003e80000100800 */
[----:B------:R-:W-:Y:S01]  /*f350*/  STL [R1+0x74], R5 ;  /* 0x0000740501007387 */ /* 0x000fe20000100800 */
[----:B-1----:R-:W-:-:S03]  /*f360*/  LEA.HI.X R0, R28, R2, R23, 0x2, P3 ;  /* 0x000000021c007211 */ /* 0x002fc600018f1417 */
[----:B------:R-:W-:Y:S04]  /*f370*/  STL [R1+0x78], R3 ;  /* 0x0000780301007387 */ /* 0x000fe80000100800 */
[----:B------:R1:W-:Y:S04]  /*f380*/  STL [R1+0x7c], R0 ;  /* 0x00007c0001007387 */ /* 0x0003e80000100800 */
[----:B-1----:R-:W3:Y:S04]  /*f390*/  LDL.LU R0, [R1+0x438] ;  /* 0x0004380001007983 */ /* 0x002ee80000300800 */
[----:B------:R-:W3:Y:S01]  /*f3a0*/  LDL.LU R5, [R1+0x43c] ;  /* 0x00043c0001057983 */ /* 0x000ee20000300800 */
[----:B----4-:R-:W-:-:S02]  /*f3b0*/  LEA R3, P0, R8, R22, 0x2 ;  /* 0x0000001608037211 */ /* 0x010fc400078010ff */
[----:B------:R-:W-:-:S03]  /*f3c0*/  SHF.R.S32.HI R26, RZ, 0x1f, R8 ;  /* 0x0000001fff1a7819 */ /* 0x000fc60000011408 */
[----:B------:R1:W-:Y:S01]  /*f3d0*/  STL [R1+0x80], R3 ;  /* 0x0000800301007387 */ /* 0x0003e20000100800 */
[----:B------:R-:W-:-:S03]  /*f3e0*/  LEA R20, P1, R7, R22, 0x2 ;  /* 0x0000001607147211 */ /* 0x000fc600078210ff */
[----:B-1----:R-:W4:Y:S01]  /*f3f0*/  LDL.LU R3, [R1+0x440] ;  /* 0x0004400001037983 */ /* 0x002f220000300800 */
[----:B------:R-:W-:-:S03]  /*f400*/  SHF.R.S32.HI R25, RZ, 0x1f, R7 ;  /* 0x0000001fff197819 */ /* 0x000fc60000011407 */
[----:B------:R-:W4:Y:S01]  /*f410*/  LDL.LU R28, [R1+0x444] ;  /* 0x00044400011c7983 */ /* 0x000f220000300800 */
[----:B------:R-:W-:-:S03]  /*f420*/  LEA R19, P2, R21, R22, 0x2 ;  /* 0x0000001615137211 */ /* 0x000fc600078410ff */
[----:B------:R1:W-:Y:S04]  /*f430*/  STL [R1+0x84], R20 ;  /* 0x0000841401007387 */ /* 0x0003e80000100800 */
[----:B------:R1:W-:Y:S01]  /*f440*/  STL [R1+0x88], R19 ;  /* 0x0000881301007387 */ /* 0x0003e20000100800 */
[----:B------:R-:W-:Y:S02]  /*f450*/  SHF.R.S32.HI R24, RZ, 0x1f, R21 ;  /* 0x0000001fff187819 */ /* 0x000fe40000011415 */
[----:B-1----:R-:W-:Y:S02]  /*f460*/  LEA R20, P3, R17, R22, 0x2 ;  /* 0x0000001611147211 */ /* 0x002fe400078610ff */
[-C--:B------:R-:W-:Y:S02]  /*f470*/  LEA.HI.X R19, R8, R2.reuse, R26, 0x2, P0 ;  /* 0x0000000208137211 */ /* 0x080fe400000f141a */
[-C--:B------:R-:W-:Y:S01]  /*f480*/  LEA.HI.X R8, R7, R2.reuse, R25, 0x2, P1 ;  /* 0x0000000207087211 */ /* 0x080fe200008f1419 */
[----:B------:R-:W-:Y:S01]  /*f490*/  STL [R1+0x8c], R20 ;  /* 0x00008c1401007387 */ /* 0x000fe20000100800 */
[----:B------:R-:W-:-:S03]  /*f4a0*/  LEA.HI.X R7, R21, R2, R24, 0x2, P2 ;  /* 0x0000000215077211 */ /* 0x000fc600010f1418 */
[----:B------:R-:W-:Y:S04]  /*f4b0*/  STL [R1+0x50], R19 ;  /* 0x0000501301007387 */ /* 0x000fe80000100800 */
[----:B------:R1:W-:Y:S04]  /*f4c0*/  STL [R1+0x54], R8 ;  /* 0x0000540801007387 */ /* 0x0003e80000100800 */
[----:B-1----:R-:W4:Y:S04]  /*f4d0*/  LDL.LU R8, [R1+0x448] ;  /* 0x0004480001087983 */ /* 0x002f280000300800 */
[----:B------:R1:W-:Y:S04]  /*f4e0*/  STL [R1+0x58], R7 ;  /* 0x0000580701007387 */ /* 0x0003e80000100800 */
[----:B-1----:R-:W4:Y:S01]  /*f4f0*/  LDL.LU R7, [R1+0x44c] ;  /* 0x00044c0001077983 */ /* 0x002f220000300800 */
[----:B------:R-:W-:-:S04]  /*f500*/  SHF.R.S32.HI R23, RZ, 0x1f, R17 ;  /* 0x0000001fff177819 */ /* 0x000fc80000011411 */
[----:B------:R-:W-:-:S05]  /*f510*/  LEA.HI.X R17, R17, R2, R23, 0x2, P3 ;  /* 0x0000000211117211 */ /* 0x000fca00018f1417 */
[----:B------:R1:W-:Y:S04]  /*f520*/  STL [R1+0x5c], R17 ;  /* 0x00005c1101007387 */ /* 0x0003e80000100800 */
[----:B------:R-:W4:Y:S01]  /*f530*/  LDL.LU R21, [R1+0x450] ;  /* 0x0004500001157983 */ /* 0x000f220000300800 */
[----:B--2---:R-:W-:-:S03]  /*f540*/  LEA R19, P0, R18, R22, 0x2 ;  /* 0x0000001612137211 */ /* 0x004fc600078010ff */
[----:B-1----:R-:W2:Y:S01]  /*f550*/  LDL.LU R17, [R1+0x454] ;  /* 0x0004540001117983 */ /* 0x002ea20000300800 */
[----:B---3--:R-:W-:-:S03]  /*f560*/  LEA R20, P1, R16, R22, 0x2 ;  /* 0x0000001610147211 */ /* 0x008fc600078210ff */
[----:B------:R1:W-:Y:S01]  /*f570*/  STL [R1+0x60], R19 ;  /* 0x0000601301007387 */ /* 0x0003e20000100800 */
[----:B------:R-:W-:Y:S02]  /*f580*/  SHF.R.S32.HI R26, RZ, 0x1f, R18 ;  /* 0x0000001fff1a7819 */ /* 0x000fe40000011412 */
[----:B------:R-:W-:Y:S01]  /*f590*/  SHF.R.S32.HI R25, RZ, 0x1f, R16 ;  /* 0x0000001fff197819 */ /* 0x000fe20000011410 */
[----:B------:R3:W-:Y:S01]  /*f5a0*/  STL [R1+0x64], R20 ;  /* 0x0000641401007387 */ /* 0x0007e20000100800 */
[-C--:B-1----:R-:W-:Y:S02]  /*f5b0*/  LEA R19, P2, R29, R22.reuse, 0x2 ;  /* 0x000000161d137211 */ /* 0x082fe400078410ff */
[----:B---3--:R-:W-:-:S03]  /*f5c0*/  LEA R20, P3, R27, R22, 0x2 ;  /* 0x000000161b147211 */ /* 0x008fc600078610ff */
[----:B------:R1:W-:Y:S04]  /*f5d0*/  STL [R1+0x68], R19 ;  /* 0x0000681301007387 */ /* 0x0003e80000100800 */
[----:B------:R-:W-:Y:S01]  /*f5e0*/  STL [R1+0x6c], R20 ;  /* 0x00006c1401007387 */ /* 0x000fe20000100800 */
[-C--:B-1----:R-:W-:Y:S02]  /*f5f0*/  LEA.HI.X R19, R18, R2.reuse, R26, 0x2, P0 ;  /* 0x0000000212137211 */ /* 0x082fe400000f141a */
[----:B------:R-:W-:-:S03]  /*f600*/  LEA.HI.X R18, R16, R2, R25, 0x2, P1 ;  /* 0x0000000210127211 */ /* 0x000fc600008f1419 */
[----:B------:R-:W-:Y:S04]  /*f610*/  STL [R1+0x30], R19 ;  /* 0x0000301301007387 */ /* 0x000fe80000100800 */
[----:B------:R1:W-:Y:S01]  /*f620*/  STL [R1+0x34], R18 ;  /* 0x0000341201007387 */ /* 0x0003e20000100800 */
[----:B------:R-:W-:Y:S02]  /*f630*/  SHF.R.S32.HI R24, RZ, 0x1f, R29 ;  /* 0x0000001fff187819 */ /* 0x000fe4000001141d */
[----:B------:R-:W-:Y:S01]  /*f640*/  SHF.R.S32.HI R23, RZ, 0x1f, R27 ;  /* 0x0000001fff177819 */ /* 0x000fe2000001141b */
[----:B-1----:R-:W3:Y:S01]  /*f650*/  LDL.LU R18, [R1+0x458] ;  /* 0x0004580001127983 */ /* 0x002ee20000300800 */
[-C--:B------:R-:W-:Y:S02]  /*f660*/  LEA.HI.X R16, R29, R2.reuse, R24, 0x2, P2 ;  /* 0x000000021d107211 */ /* 0x080fe400010f1418 */
[----:B------:R-:W-:-:S03]  /*f670*/  LEA.HI.X R19, R27, R2, R23, 0x2, P3 ;  /* 0x000000021b137211 */ /* 0x000fc600018f1417 */
[----:B------:R1:W-:Y:S01]  /*f680*/  STL [R1+0x38], R16 ;  /* 0x0000381001007387 */ /* 0x0003e20000100800 */
[----:B------:R-:W-:-:S03]  /*f690*/  LEA R20, P0, R0, R22, 0x2 ;  /* 0x0000001600147211 */ /* 0x000fc600078010ff */
[----:B-1----:R-:W3:Y:S04]  /*f6a0*/  LDL.LU R16, [R1+0x45c] ;  /* 0x00045c0001107983 */ /* 0x002ee80000300800 */
[----:B------:R1:W-:Y:S01]  /*f6b0*/  STL [R1+0x3c], R19 ;  /* 0x00003c1301007387 */ /* 0x0003e20000100800 */
[----:B------:R-:W-:-:S03]  /*f6c0*/  SHF.R.S32.HI R26, RZ, 0x1f, R0 ;  /* 0x0000001fff1a7819 */ /* 0x000fc60000011400 */
[----:B------:R-:W3:Y:S01]  /*f6d0*/  LDL.LU R29, [R1+0x460] ;  /* 0x00046000011d7983 */ /* 0x000ee20000300800 */
[----:B------:R-:W-:-:S03]  /*f6e0*/  SHF.R.S32.HI R25, RZ, 0x1f, R5 ;  /* 0x0000001fff197819 */ /* 0x000fc60000011405 */
[----:B------:R-:W3:Y:S01]  /*f6f0*/  LDL.LU R27, [R1+0x468] ;  /* 0x00046800011b7983 */ /* 0x000ee20000300800 */
[----:B-1----:R-:W-:-:S03]  /*f700*/  LEA R19, P1, R5, R22, 0x2 ;  /* 0x0000001605137211 */ /* 0x002fc600078210ff */
[----:B------:R4:W-:Y:S01]  /*f710*/  STL [R1+0x40], R20 ;  /* 0x0000401401007387 */ /* 0x0009e20000100800 */
[----:B------:R-:W-:-:S03]  /*f720*/  LEA.HI.X R0, R0, R2, R26, 0x2, P0 ;  /* 0x0000000200007211 */ /* 0x000fc600000f141a */
[----:B------:R1:W-:Y:S01]  /*f730*/  STL [R1+0x44], R19 ;  /* 0x0000441301007387 */ /* 0x0003e20000100800 */
[----:B------:R-:W-:Y:S02]  /*f740*/  LEA.HI.X R5, R5, R2, R25, 0x2, P1 ;  /* 0x0000000205057211 */ /* 0x000fe400008f1419 */
[CC--:B----4-:R-:W-:Y:S02]  /*f750*/  LEA R20, P2, R3.reuse, R22.reuse, 0x2 ;  /* 0x0000001603147211 */ /* 0x0d0fe400078410ff */
[----:B------:R-:W-:Y:S02]  /*f760*/  SHF.R.S32.HI R24, RZ, 0x1f, R3 ;  /* 0x0000001fff187819 */ /* 0x000fe40000011403 */
[C---:B-1----:R-:W-:Y:S01]  /*f770*/  LEA R19, P3, R28.reuse, R22, 0x2 ;  /* 0x000000161c137211 */ /* 0x042fe200078610ff */
[----:B------:R-:W-:Y:S01]  /*f780*/  STL [R1+0x48], R20 ;  /* 0x0000481401007387 */ /* 0x000fe20000100800 */
[----:B------:R-:W-:Y:S02]  /*f790*/  SHF.R.S32.HI R23, RZ, 0x1f, R28 ;  /* 0x0000001fff177819 */ /* 0x000fe4000001141c */
[-C--:B------:R-:W-:Y:S01]  /*f7a0*/  LEA.HI.X R3, R3, R2.reuse, R24, 0x2, P2 ;  /* 0x0000000203037211 */ /* 0x080fe200010f1418 */
[----:B------:R-:W-:Y:S04]  /*f7b0*/  STL [R1+0x4c], R19 ;  /* 0x00004c1301007387 */ /* 0x000fe80000100800 */
[----:B------:R1:W-:Y:S04]  /*f7c0*/  STL [R1+0x10], R0 ;  /* 0x0000100001007387 */ /* 0x0003e80000100800 */
[----:B------:R-:W-:Y:S01]  /*f7d0*/  STL [R1+0x14], R5 ;  /* 0x0000140501007387 */ /* 0x000fe20000100800 */
[----:B-1----:R-:W-:-:S03]  /*f7e0*/  LEA.HI.X R0, R28, R2, R23, 0x2, P3 ;  /* 0x000000021c007211 */ /* 0x002fc600018f1417 */
[----:B------:R-:W-:Y:S04]  /*f7f0*/  STL [R1+0x18], R3 ;  /* 0x0000180301007387 */ /* 0x000fe80000100800 */
[----:B------:R1:W-:Y:S04]  /*f800*/  STL [R1+0x1c], R0 ;  /* 0x00001c0001007387 */ /* 0x0003e80000100800 */
[----:B-1----:R-:W4:Y:S01]  /*f810*/  LDL.LU R0, [R1+0x46c] ;  /* 0x00046c0001007983 */ /* 0x002f220000300800 */
[----:B------:R-:W-:-:S05]  /*f820*/  LEA R5, P0, R8, R22, 0x2 ;  /* 0x0000001608057211 */ /* 0x000fca00078010ff */
[----:B------:R1:W-:Y:S01]  /*f830*/  STL [R1+0x20], R5 ;  /* 0x0000200501007387 */ /* 0x0003e20000100800 */
[----:B------:R-:W-:-:S03]  /*f840*/  LEA R3, P1, R7, R22, 0x2 ;  /* 0x0000001607037211 */ /* 0x000fc600078210ff */
[----:B-1----:R-:W4:Y:S04]  /*f850*/  LDL.LU R5, [R1+0x470] ;  /* 0x0004700001057983 */ /* 0x002f280000300800 */
[----:B------:R1:W-:Y:S04]  /*f860*/  STL [R1+0x24], R3 ;  /* 0x0000240301007387 */ /* 0x0003e80000100800 */
[----:B-1----:R-:W4:Y:S04]  /*f870*/  LDL.LU R3, [R1+0x474] ;  /* 0x0004740001037983 */ /* 0x002f280000300800 */
[----:B------:R-:W4:Y:S01]  /*f880*/  LDL.LU R20, [R1+0x478] ;  /* 0x0004780001147983 */ /* 0x000f220000300800 */
[----:B------:R-:W-:-:S02]  /*f890*/  SHF.R.S32.HI R28, RZ, 0x1f, R8 ;  /* 0x0000001fff1c7819 */ /* 0x000fc40000011408 */
[----:B------:R-:W-:Y:S02]  /*f8a0*/  LEA R26, P2, R21, R22, 0x2 ;  /* 0x00000016151a7211 */ /* 0x000fe400078410ff */
[----:B------:R-:W-:Y:S02]  /*f8b0*/  LEA.HI.X R28, R8, R2, R28, 0x2, P0 ;  /* 0x00000002081c7211 */ /* 0x000fe400000f141c */
[----:B--2---:R-:W-:Y:S01]  /*f8c0*/  LEA R19, P3, R17, R22, 0x2 ;  /* 0x0000001611137211 */ /* 0x004fe200078610ff */
[----:B------:R-:W-:Y:S01]  /*f8d0*/  STL [R1+0x28], R26 ;  /* 0x0000281a01007387 */ /* 0x000fe20000100800 */
[----:B------:R-:W-:Y:S02]  /*f8e0*/  SHF.R.S32.HI R25, RZ, 0x1f, R7 ;  /* 0x0000001fff197819 */ /* 0x000fe40000011407 */
[----:B------:R-:W-:Y:S01]  /*f8f0*/  SHF.R.S32.HI R23, RZ, 0x1f, R21 ;  /* 0x0000001fff177819 */ /* 0x000fe20000011415 */
[----:B------:R-:W-:Y:S01]  /*f900*/  STL [R1+0x1ba8], R28 ;  /* 0x001ba81c01007387 */ /* 0x000fe20000100800 */
[----:B------:R-:W-:-:S03]  /*f910*/  SHF.R.S32.HI R24, RZ, 0x1f, R17 ;  /* 0x0000001fff187819 */ /* 0x000fc60000011411 */
[----:B------:R1:W-:Y:S01]  /*f920*/  STL [R1+0x2c], R19 ;  /* 0x00002c1301007387 */ /* 0x0003e20000100800 */
[-C--:B------:R-:W-:Y:S02]  /*f930*/  LEA.HI.X R8, R21, R2.reuse, R23, 0x2, P2 ;  /* 0x0000000215087211 */ /* 0x080fe400010f1417 */
[-C--:B-1----:R-:W-:Y:S02]  /*f940*/  LEA.HI.X R19, R7, R2.reuse, R25, 0x2, P1 ;  /* 0x0000000207137211 */ /* 0x082fe400008f1419 */
[----:B------:R-:W-:-:S03]  /*f950*/  LEA.HI.X R7, R17, R2, R24, 0x2, P3 ;  /* 0x0000000211077211 */ /* 0x000fc600018f1418 */
[----:B------:R1:W-:Y:S04]  /*f960*/  STL [R1], R19 ;  /* 0x0000001301007387 */ /* 0x0003e80000100800 */
[----:B------:R-:W-:Y:S04]  /*f970*/  STL [R1+0x114], R8 ;  /* 0x0001140801007387 */ /* 0x000fe80000100800 */
[----:B------:R3:W-:Y:S04]  /*f980*/  STL [R1+0x120], R7 ;  /* 0x0001200701007387 */ /* 0x0007e80000100800 */
[----:B-1----:R-:W2:Y:S04]  /*f990*/  LDL.LU R19, [R1+0x47c] ;  /* 0x00047c0001137983 */ /* 0x002ea80000300800 */
[----:B------:R-:W2:Y:S01]  /*f9a0*/  LDL.LU R17, [R1+0x480] ;  /* 0x0004800001117983 */ /* 0x000ea20000300800 */
[----:B---3--:R-:W-:-:S05]  /*f9b0*/  LEA R7, P0, R18, R22, 0x2 ;  /* 0x0000001612077211 */ /* 0x008fca00078010ff */
[----:B------:R1:W-:Y:S04]  /*f9c0*/  STL [R1+0x4], R7 ;  /* 0x0000040701007387 */ /* 0x0003e80000100800 */
[----:B------:R-:W3:Y:S04]  /*f9d0*/  LDL.LU R8, [R1+0x484] ;  /* 0x0004840001087983 */ /* 0x000ee80000300800 */
[----:B-1----:R-:W2:Y:S01]  /*f9e0*/  LDL.LU R7, [R1+0x488] ;  /* 0x0004880001077983 */ /* 0x002ea20000300800 */
[----:B------:R-:W-:Y:S02]  /*f9f0*/  LEA R28, P1, R16, R22, 0x2 ;  /* 0x00000016101c7211 */ /* 0x000fe400078210ff */
[----:B------:R-:W-:-:S02]  /*fa00*/  SHF.R.S32.HI R23, RZ, 0x1f, R18 ;  /* 0x0000001fff177819 */ /* 0x000fc40000011412 */
[----:B------:R-:W-:Y:S01]  /*fa10*/  SHF.R.S32.HI R24, RZ, 0x1f, R16 ;  /* 0x0000001fff187819 */ /* 0x000fe20000011410 */
[----:B------:R1:W-:Y:S01]  /*fa20*/  STL [R1+0x8], R28 ;  /* 0x0000081c01007387 */ /* 0x0003e20000100800 */
[----:B------:R-:W-:Y:S02]  /*fa30*/  LEA R21, P2, R29, R22, 0x2 ;  /* 0x000000161d157211 */ /* 0x000fe400078410ff */
[----:B------:R-:W-:Y:S02]  /*fa40*/  LEA.HI.X R23, R18, R2, R23, 0x2, P0 ;  /* 0x0000000212177211 */ /* 0x000fe400000f1417 */
[----:B------:R-:W-:Y:S01]  /*fa50*/  SHF.R.S32.HI R25, RZ, 0x1f, R29 ;  /* 0x0000001fff197819 */ /* 0x000fe2000001141d */
[----:B------:R1:W-:Y:S02]  /*fa60*/  STL [R1+0xc], R21 ;  /* 0x00000c1501007387 */ /* 0x0003e40000100800 */
[----:B-1----:R-:W-:Y:S02]  /*fa70*/  LEA R28, P3, R27, R22, 0x2 ;  /* 0x000000161b1c7211 */ /* 0x002fe400078610ff */
[----:B------:R-:W-:-:S02]  /*fa80*/  SHF.R.S32.HI R26, RZ, 0x1f, R27 ;  /* 0x0000001fff1a7819 */ /* 0x000fc4000001141b */
[-C--:B------:R-:W-:Y:S01]  /*fa90*/  LEA.HI.X R18, R29, R2.reuse, R25, 0x2, P2 ;  /* 0x000000021d127211 */ /* 0x080fe200010f1419 */
[----:B------:R-:W-:Y:S01]  /*faa0*/  STL [R1+0x118], R28 ;  /* 0x0001181c01007387 */ /* 0x000fe20000100800 */
[----:B------:R-:W-:-:S03]  /*fab0*/  LEA.HI.X R21, R16, R2, R24, 0x2, P1 ;  /* 0x0000000210157211 */ /* 0x000fc600008f1418 */
[----:B------:R-:W-:Y:S01]  /*fac0*/  STL [R1+0x124], R23 ;  /* 0x0001241701007387 */ /* 0x000fe20000100800 */
[----:B------:R-:W-:-:S03]  /*fad0*/  LEA.HI.X R16, R27, R2, R26, 0x2, P3 ;  /* 0x000000021b107211 */ /* 0x000fc600018f141a */
[----:B------:R1:W-:Y:S04]  /*fae0*/  STL [R1+0x130], R21 ;  /* 0x0001301501007387 */ /* 0x0003e80000100800 */
[----:B-1----:R-:W3:Y:S04]  /*faf0*/  LDL.LU R21, [R1+0x48c] ;  /* 0x00048c0001157983 */ /* 0x002ee80000300800 */
[----:B------:R1:W-:Y:S04]  /*fb00*/  STL [R1+0x134], R18 ;  /* 0x0001341201007387 */ /* 0x0003e80000100800 */
[----:B-1----:R-:W3:Y:S04]  /*fb10*/  LDL.LU R18, [R1+0x490] ;  /* 0x0004900001127983 */ /* 0x002ee80000300800 */
[----:B------:R1:W-:Y:S04]  /*fb20*/  STL [R1+0x140], R16 ;  /* 0x0001401001007387 */ /* 0x0003e80000100800 */
[----:B------:R-:W3:Y:S04]  /*fb30*/  LDL.LU R28, [R1+0x494] ;  /* 0x00049400011c7983 */ /* 0x000ee80000300800 */
[----:B------:R-:W3:Y:S01]  /*fb40*/  LDL.LU R29, [R1+0x498] ;  /* 0x00049800011d7983 */ /* 0x000ee20000300800 */
[----:B----4-:R-:W-:-:S02]  /*fb50*/  SHF.R.S32.HI R23, RZ, 0x1f, R0 ;  /* 0x0000001fff177819 */ /* 0x010fc40000011400 */
[-C--:B------:R-:W-:Y:S02]  /*fb60*/  LEA R27, P0, R0, R22.reuse, 0x2 ;  /* 0x00000016001b7211 */ /* 0x080fe400078010ff */
[----:B-1----:R-:W-:-:S05]  /*fb70*/  LEA R16, P1, R5, R22, 0x2 ;  /* 0x0000001605107211 */ /* 0x002fca00078210ff */
[----:B------:R1:W-:Y:S02]  /*fb80*/  STL [R1+0x11c], R16 ;  /* 0x00011c1001007387 */ /* 0x0003e40000100800 */
[----:B-1----:R-:W-:-:S05]  /*fb90*/  LEA R16, P2, R3, R22, 0x2 ;  /* 0x0000001603107211 */ /* 0x002fca00078410ff */
[----:B------:R1:W-:Y:S01]  /*fba0*/  STL [R1+0x128], R16 ;  /* 0x0001281001007387 */ /* 0x0003e20000100800 */
[----:B------:R-:W-:Y:S02]  /*fbb0*/  SHF.R.S32.HI R24, RZ, 0x1f, R5 ;  /* 0x0000001fff187819 */ /* 0x000fe40000011405 */
[----:B-1----:R-:W-:-:S05]  /*fbc0*/  LEA R16, P3, R20, R22, 0x2 ;  /* 0x0000001614107211 */ /* 0x002fca00078610ff */
[----:B------:R1:W-:Y:S01]  /*fbd0*/  STL [R1+0x138], R16 ;  /* 0x0001381001007387 */ /* 0x0003e20000100800 */
[----:B------:R-:W-:Y:S02]  /*fbe0*/  SHF.R.S32.HI R25, RZ, 0x1f, R3 ;  /* 0x0000001fff197819 */ /* 0x000fe40000011403 */
[-C--:B-1----:R-:W-:Y:S02]  /*fbf0*/  LEA.HI.X R16, R0, R2.reuse, R23, 0x2, P0 ;  /* 0x0000000200107211 */ /* 0x082fe400000f1417 */
[----:B------:R-:W-:-:S03]  /*fc00*/  LEA.HI.X R0, R5, R2, R24, 0x2, P1 ;  /* 0x0000000205007211 */ /* 0x000fc600008f1418 */
[----:B------:R-:W-:Y:S04]  /*fc10*/  STL [R1+0x144], R16 ;  /* 0x0001441001007387 */ /* 0x000fe80000100800 */
[----:B------:R-:W4:Y:S01]  /*fc20*/  LDL.LU R5, [R1+0x49c] ;  /* 0x00049c0001057983 */ /* 0x000f220000300800 */
[----:B------:R-:W-:-:S03]  /*fc30*/  LEA.HI.X R3, R3, R2, R25, 0x2, P2 ;  /* 0x0000000203037211 */ /* 0x000fc600010f1419 */
[----:B------:R1:W-:Y:S04]  /*fc40*/  STL [R1+0x150], R0 ;  /* 0x0001500001007387 */ /* 0x0003e80000100800 */
[----:B-1----:R-:W4:Y:S04]  /*fc50*/  LDL.LU R0, [R1+0x4a0] ;  /* 0x0004a00001007983 */ /* 0x002f280000300800 */
[----:B------:R1:W-:Y:S04]  /*fc60*/  STL [R1+0x154], R3 ;  /* 0x0001540301007387 */ /* 0x0003e80000100800 */
[----:B------:R-:W4:Y:S04]  /*fc70*/  LDL.LU R16, [R1+0x4a4] ;  /* 0x0004a40001107983 */ /* 0x000f280000300800 */
[----:B-1----:R-:W4:Y:S01]  /*fc80*/  LDL.LU R3, [R1+0x4a8] ;  /* 0x0004a80001037983 */ /* 0x002f220000300800 */
[----:B------:R-:W-:-:S04]  /*fc90*/  SHF.R.S32.HI R26, RZ, 0x1f, R20 ;  /* 0x0000001fff1a7819 */ /* 0x000fc80000011414 */
[----:B------:R-:W-:-:S05]  /*fca0*/  LEA.HI.X R20, R20, R2, R26, 0x2, P3 ;  /* 0x0000000214147211 */ /* 0x000fca00018f141a */
[----:B------:R2:W-:Y:S02]  /*fcb0*/  STL [R1+0x160], R20 ;  /* 0x0001601401007387 */ /* 0x0005e40000100800 */
[----:B--2---:R-:W-:-:S05]  /*fcc0*/  LEA R20, P0, R19, R22, 0x2 ;  /* 0x0000001613147211 */ /* 0x004fca00078010ff */
[----:B------:R1:W-:Y:S02]  /*fcd0*/  STL [R1+0x12c], R20 ;  /* 0x00012c1401007387 */ /* 0x0003e40000100800 */
[----:B-1----:R-:W-:-:S05]  /*fce0*/  LEA R20, P1, R17, R22, 0x2 ;  /* 0x0000001611147211 */ /* 0x002fca00078210ff */
[----:B------:R3:W-:Y:S01]  /*fcf0*/  STL [R1+0x13c], R20 ;  /* 0x00013c1401007387 */ /* 0x0007e20000100800 */
[----:B------:R-:W-:Y:S02]  /*fd00*/  SHF.R.S32.HI R23, RZ, 0x1f, R19 ;  /* 0x0000001fff177819 */ /* 0x000fe40000011413 */
[----:B---3--:R-:W-:-:S05]  /*fd10*/  LEA R20, P2, R8, R22, 0x2 ;  /* 0x0000001608147211 */ /* 0x008fca00078410ff */
[----:B------:R1:W-:Y:S01]  /*fd20*/  STL [R1+0x148], R20 ;  /* 0x0001481401007387 */ /* 0x0003e20000100800 */
[----:B------:R-:W-:Y:S02]  /*fd30*/  LEA.HI.X R23, R19, R2, R23, 0x2, P0 ;  /* 0x0000000213177211 */ /* 0x000fe400000f1417 */
[----:B------:R-:W-:Y:S02]  /*fd40*/  SHF.R.S32.HI R24, RZ, 0x1f, R17 ;  /* 0x0000001fff187819 */ /* 0x000fe40000011411 */
[----:B-1----:R-:W-:Y:S02]  /*fd50*/  LEA R20, P3, R7, R22, 0x2 ;  /* 0x0000001607147211 */ /* 0x002fe400078610ff */
[----:B------:R-:W-:-:S03]  /*fd60*/  SHF.R.S32.HI R25, RZ, 0x1f, R8 ;  /* 0x0000001fff197819 */ /* 0x000fc60000011408 */
[----:B------:R1:W-:Y:S01]  /*fd70*/  STL [R1+0x158], R20 ;  /* 0x0001581401007387 */ /* 0x0003e20000100800 */
[----:B------:R-:W-:-:S03]  /*fd80*/  SHF.R.S32.HI R26, RZ, 0x1f, R7 ;  /* 0x0000001fff1a7819 */ /* 0x000fc60000011407 */
[----:B-1----:R-:W2:Y:S04]  /*fd90*/  LDL.LU R20, [R1+0x1bcc] ;  /* 0x001bcc0001147983 */ /* 0x002ea80000300800 */
[----:B------:R-:W3:Y:S04]  /*fda0*/  LDL.LU R19, [R1+0x1bc8] ;  /* 0x001bc80001137983 */ /* 0x000ee80000300800 */
[----:B------:R1:W-:Y:S01]  /*fdb0*/  STL [R1+0x164], R23 ;  /* 0x0001641701007387 */ /* 0x0003e20000100800 */
[-C--:B------:R-:W-:Y:S02]  /*fdc0*/  LEA.HI.X R7, R7, R2.reuse, R26, 0x2, P3 ;  /* 0x0000000207077211 */ /* 0x080fe400018f141a */
[----:B-1----:R-:W-:-:S02]  /*fdd0*/  LEA.HI.X R23, R17, R2, R24, 0x2, P1 ;  /* 0x0000000211177211 */ /* 0x002fc400008f1418 */
[----:B------:R-:W-:Y:S01]  /*fde0*/  LEA.HI.X R24, R8, R2, R25, 0x2, P2 ;  /* 0x0000000208187211 */ /* 0x000fe200010f1419 */
[----:B------:R-:W2:Y:S04]  /*fdf0*/  LDL.LU R17, [R1+0x4ac] ;  /* 0x0004ac0001117983 */ /* 0x000ea80000300800 */
[----:B------:R-:W-:Y:S04]  /*fe00*/  STL [R1+0x170], R23 ;  /* 0x0001701701007387 */ /* 0x000fe80000100800 */
[----:B------:R-:W3:Y:S04]  /*fe10*/  LDL.LU R8, [R1+0x1bc4] ;  /* 0x001bc40001087983 */ /* 0x000ee80000300800 */
[----:B------:R-:W-:Y:S04]  /*fe20*/  STL [R1+0x174], R24 ;  /* 0x0001741801007387 */ /* 0x000fe80000100800 */
[----:B------:R1:W-:Y:S02]  /*fe30*/  STL [R1+0x180], R7 ;  /* 0x0001800701007387 */ /* 0x0003e40000100800 */
        /* <DEDUP_REMOVED lines=8> */
[----:B------:R-:W-:Y:S02]  /*fec0*/  LEA.HI.X R23, R21, R2, R23, 0x2, P0 ;  /* 0x0000000215177211 */ /* 0x000fe400000f1417 */
[----:B-1----:R-:W-:Y:S02]  /*fed0*/  LEA R7, P3, R29, R22, 0x2 ;  /* 0x000000161d077211 */ /* 0x002fe400078610ff */
[----:B------:R-:W-:-:S03]  /*fee0*/  SHF.R.S32.HI R25, RZ, 0x1f, R28 ;  /* 0x0000001fff197819 */ /* 0x000fc6000001141c */
[----:B------:R1:W-:Y:S01]  /*fef0*/  STL [R1+0x178], R7 ;  /* 0x0001780701007387 */ /* 0x0003e20000100800 */
[----:B------:R-:W-:Y:S02]  /*ff00*/  SHF.R.S32.HI R26, RZ, 0x1f, R29 ;  /* 0x0000001fff1a7819 */ /* 0x000fe4000001141d */
[-C--:B------:R-:W-:Y:S01]  /*ff10*/  LEA.HI.X R24, R18, R2.reuse, R24, 0x2, P1 ;  /* 0x0000000212187211 */ /* 0x080fe200008f1418 */
[----:B-1----:R-:W3:Y:S04]  /*ff20*/  LDL.LU R7, [R1+0x1bc0] ;  /* 0x001bc00001077983 */ /* 0x002ee80000300800 */
[----:B------:R-:W3:Y:S04]  /*ff30*/  LDL.LU R21, [R1+0x1bbc] ;  /* 0x001bbc0001157983 */ /* 0x000ee80000300800 */
[----:B------:R-:W3:Y:S04]  /*ff40*/  LDL.LU R18, [R1+0x1bb8] ;  /* 0x001bb80001127983 */ /* 0x000ee80000300800 */
[----:B------:R1:W-:Y:S02]  /*ff50*/  STL [R1+0x184], R23 ;  /* 0x0001841701007387 */ /* 0x0003e40000100800 */
[----:B-1----:R-:W-:-:S02]  /*ff60*/  LEA.HI.X R23, R28, R2, R25, 0x2, P2 ;  /* 0x000000021c177211 */ /* 0x002fc400010f1419 */
[----:B------:R-:W-:Y:S01]  /*ff70*/  LEA.HI.X R25, R29, R2, R26, 0x2, P3 ;  /* 0x000000021d197211 */ /* 0x000fe200018f141a */
[----:B------:R-:W3:Y:S04]  /*ff80*/  LDL R28, [R1+0xeec] ;  /* 0x000eec00011c7983 */ /* 0x000ee80000100800 */
[----:B------:R-:W-:Y:S04]  /*ff90*/  STL [R1+0x18c], R24 ;  /* 0x00018c1801007387 */ /* 0x000fe80000100800 */
[----:B------:R-:W-:Y:S04]  /*ffa0*/  STL [R1+0x190], R23 ;  /* 0x0001901701007387 */ /* 0x000fe80000100800 */
[----:B------:R-:W-:Y:S01]  /*ffb0*/  STL [R1+0x198], R25 ;  /* 0x0001981901007387 */ /* 0x000fe20000100800 */
[----:B----4-:R-:W-:-:S05]  /*ffc0*/  LEA R29, P0, R5, R22, 0x2 ;  /* 0x00000016051d7211 */ /* 0x010fca00078010ff */
[----:B------:R1:W-:Y:S02]  /*ffd0*/  STL [R1+0x16c], R29 ;  /* 0x00016c1d01007387 */ /* 0x0003e40000100800 */
[----:B-1----:R-:W-:-:S05]  /*ffe0*/  LEA R29, P1, R0, R22, 0x2 ;  /* 0x00000016001d7211 */ /* 0x002fca00078210ff */
[----:B------:R1:W-:Y:S02]  /*fff0*/  STL [R1+0x17c], R29 ;  /* 0x00017c1d01007387 */ /* 0x0003e40000100800 */
[----:B-1----:R-:W-:-:S05]  /*10000*/  LEA R29, P2, R16, R22, 0x2 ;  /* 0x00000016101d7211 */ /* 0x002fca00078410ff */
[----:B------:R1:W-:Y:S02]  /*10010*/  STL [R1+0x188], R29 ;  /* 0x0001881d01007387 */ /* 0x0003e40000100800 */
[----:B-1----:R-:W-:-:S05]  /*10020*/  LEA R29, P3, R3, R22, 0x2 ;  /* 0x00000016031d7211 */ /* 0x002fca00078610ff */
[----:B------:R1:W-:Y:S04]  /*10030*/  STL [R1+0x194], R29 ;  /* 0x0001941d01007387 */ /* 0x0003e80000100800 */
[----:B-1----:R-:W4:Y:S01]  /*10040*/  LDL.LU R29, [R1+0x1bb4] ;  /* 0x001bb400011d7983 */ /* 0x002f220000300800 */
[----:B------:R-:W-:Y:S02]  /*10050*/  SHF.R.S32.HI R23, RZ, 0x1f, R5 ;  /* 0x0000001fff177819 */ /* 0x000fe40000011405 */
[----:B------:R-:W-:Y:S02]  /*10060*/  SHF.R.S32.HI R25, RZ, 0x1f, R16 ;  /* 0x0000001fff197819 */ /* 0x000fe40000011410 */
[----:B------:R-:W-:Y:S02]  /*10070*/  SHF.R.S32.HI R26, RZ, 0x1f, R3 ;  /* 0x0000001fff1a7819 */ /* 0x000fe40000011403 */
[----:B------:R-:W-:-:S02]  /*10080*/  LEA.HI.X R5, R5, R2, R23, 0x2, P0 ;  /* 0x0000000205057211 */ /* 0x000fc400000f1417 */
[-C--:B------:R-:W-:Y:S02]  /*10090*/  LEA.HI.X R23, R16, R2.reuse, R25, 0x2, P2 ;  /* 0x0000000210177211 */ /* 0x080fe400010f1419 */
[----:B------:R-:W-:Y:S02]  /*100a0*/  LEA.HI.X R16, R3, R2, R26, 0x2, P3 ;  /* 0x0000000203107211 */ /* 0x000fe400018f141a */
[----:B------:R-:W1:Y:S01]  /*100b0*/  S2R R26, SR_TID.X ;  /* 0x00000000001a7919 */ /* 0x000e620000002100 */
[----:B------:R1:W-:Y:S04]  /*100c0*/  STL [R1+0x1ba4], R5 ;  /* 0x001ba40501007387 */ /* 0x0003e80000100800 */
[----:B-1----:R-:W3:Y:S04]  /*100d0*/  LDL.LU R5, [R1+0x4b4] ;  /* 0x0004b40001057983 */ /* 0x002ee80000300800 */
[----:B------:R1:W-:Y:S04]  /*100e0*/  STL [R1+0x1a4], R23 ;  /* 0x0001a41701007387 */ /* 0x0003e80000100800 */
[----:B------:R1:W-:Y:S01]  /*100f0*/  STL [R1+0x1a8], R16 ;  /* 0x0001a81001007387 */ /* 0x0003e20000100800 */
[----:B------:R-:W-:-:S04]  /*10100*/  SHF.R.S32.HI R24, RZ, 0x1f, R0 ;  /* 0x0000001fff187819 */ /* 0x000fc80000011400 */
[----:B------:R-:W-:Y:S02]  /*10110*/  LEA.HI.X R0, R0, R2, R24, 0x2, P1 ;  /* 0x0000000200007211 */ /* 0x000fe400008f1418 */
[----:B--2---:R-:W-:Y:S01]  /*10120*/  SHF.R.S32.HI R24, RZ, 0x1f, R17 ;  /* 0x0000001fff187819 */ /* 0x004fe20000011411 */
[C---:B----4-:R-:W-:Y:S01]  /*10130*/  IMAD.SHL.U32 R3, R29.reuse, 0x40, RZ ;  /* 0x000000401d037824 */ /* 0x050fe200078e00ff */
[----:B------:R-:W-:-:S04]  /*10140*/  LOP3.LUT R25, R29, 0x7, RZ, 0xc0, !PT ;  /* 0x000000071d197812 */ /* 0x000fc800078ec0ff */
[----:B-1----:R-:W-:Y:S01]  /*10150*/  LOP3.LUT R23, R3, 0x1800, RZ, 0xc0, !PT ;  /* 0x0000180003177812 */ /* 0x002fe200078ec0ff */
[----:B------:R1:W-:Y:S01]  /*10160*/  STL [R1+0x1304], R3 ;  /* 0x0013040301007387 */ /* 0x0003e20000100800 */
[----:B------:R-:W-:-:S03]  /*10170*/  IMAD.SHL.U32 R16, R29, 0x2, RZ ;  /* 0x000000021d107824 */ /* 0x000fc600078e00ff */
[----:B------:R-:W-:Y:S01]  /*10180*/  IMAD R23, R25, 0x100, R23 ;  /* 0x0000010019177824 */ /* 0x000fe200078e0217 */
[----:B-1----:R-:W-:Y:S01]  /*10190*/  LOP3.LUT R3, R29, 0x3, RZ, 0xc0, !PT ;  /* 0x000000031d037812 */ /* 0x002fe200078ec0ff */
[----:B------:R-:W-:Y:S01]  /*101a0*/  IMAD.SHL.U32 R29, R25, 0x10, RZ ;  /* 0x00000010191d7824 */ /* 0x000fe200078e00ff */
[----:B------:R-:W-:Y:S02]  /*101b0*/  SHF.R.U32.HI R25, RZ, 0x1, R26 ;  /* 0x00000001ff197819 */ /* 0x000fe4000001161a */
[----:B------:R-:W-:Y:S02]  /*101c0*/  LEA R26, P0, R17, R22, 0x2 ;  /* 0x00000016111a7211 */ /* 0x000fe400078010ff */
[----:B------:R-:W1:Y:S01]  /*101d0*/  S2R R22, SR_TID.X ;  /* 0x0000000000167919 */ /* 0x000e620000002100 */
[----:B------:R-:W-:Y:S01]  /*101e0*/  LOP3.LUT R25, R25, 0xc0, RZ, 0xc0, !PT ;  /* 0x000000c019197812 */ /* 0x000fe200078ec0ff */
[----:B------:R-:W-:Y:S01]  /*101f0*/  IMAD R3, R3, 0x820, RZ ;  /* 0x0000082003037824 */ /* 0x000fe200078e02ff */
[----:B------:R-:W-:Y:S01]  /*10200*/  LEA.HI.X R24, R17, R2, R24, 0x2, P0 ;  /* 0x0000000211187211 */ /* 0x000fe200000f1418 */
[----:B------:R2:W-:Y:S01]  /*10210*/  STL [R1+0x1308], R16 ;  /* 0x0013081001007387 */ /* 0x0005e20000100800 */
[----:B-1----:R-:W-:-:S02]  /*10220*/  LOP3.LUT R25, R25, 0x1c, R22, 0xf8, !PT ;  /* 0x0000001c19197812 */ /* 0x002fc400078ef816 */
[----:B------:R-:W-:Y:S02]  /*10230*/  LOP3.LUT R22, R29, 0x30, R16, 0x78, !PT ;  /* 0x000000301d167812 */ /* 0x000fe400078e7810 */
[----:B------:R-:W-:Y:S01]  /*10240*/  LOP3.LUT R2, R3, R25, RZ, 0x3c, !PT ;  /* 0x0000001903027212 */ /* 0x000fe200078e3cff */
[----:B--2---:R-:W2:Y:S02]  /*10250*/  LDL.LU R16, [R1+0x1bb0] ;  /* 0x001bb00001107983 */ /* 0x004ea40000300800 */
[----:B------:R-:W-:Y:S02]  /*10260*/  IMAD.IADD R3, R23, 0x1, R22 ;  /* 0x0000000117037824 */ /* 0x000fe400078e0216 */
[----:B------:R-:W4:Y:S04]  /*10270*/  LDL.LU R17, [R1+0x1bac] ;  /* 0x001bac0001117983 */ /* 0x000f280000300800 */
[----:B------:R-:W-:Y:S04]  /*10280*/  STL [R1+0x1ba0], R24 ;  /* 0x001ba01801007387 */ /* 0x000fe80000100800 */
[----:B------:R1:W-:Y:S04]  /*10290*/  STL [R1+0x1a88], R2 ;  /* 0x001a880201007387 */ /* 0x0003e80000100800 */
[----:B------:R-:W4:Y:S01]  /*102a0*/  LDL R22, [R1+0xeec] ;  /* 0x000eec0001167983 */ /* 0x000f220000100800 */
[----:B---3--:R-:W-:-:S04]  /*102b0*/  LEA R29, P1, R28, R5, 0x3 ;  /* 0x000000051c1d7211 */ /* 0x008fc800078218ff */
[----:B------:R-:W-:-:S05]  /*102c0*/  IADD3 R29, P0, PT, R29, UR8, RZ ;  /* 0x000000081d1d7c10 */ /* 0x000fca000ff1e0ff */
[----:B------:R3:W-:Y:S04]  /*102d0*/  STL [R1+0x1a8c], R29 ;  /* 0x001a8c1d01007387 */ /* 0x0007e80000100800 */
[----:B-1----:R-:W4:Y:S04]  /*102e0*/  LDL.LU R2, [R1+0x100] ;  /* 0x0001000001027983 */ /* 0x002f280000300800 */
[----:B------:R-:W4:Y:S01]  /*102f0*/  LDL.LU R25, [R1+0x104] ;  /* 0x0001040001197983 */ /* 0x000f220000300800 */
[----:B---3--:R-:W-:Y:S02]  /*10300*/  IADD3 R29, P3, PT, R18, UR10, RZ ;  /* 0x0000000a121d7c10 */ /* 0x008fe4000ff7e0ff */
[----:B--2---:R-:W-:-:S05]  /*10310*/  IADD3 R5, P5, PT, R16, UR10, RZ ;  /* 0x0000000a10057c10 */ /* 0x004fca000ffbe0ff */
[----:B------:R1:W-:Y:S01]  /*10320*/  STL [R1+0x10f4], R5 ;  /* 0x0010f40501007387 */ /* 0x0003e20000100800 */
[----:B----4-:R-:W-:-:S03]  /*10330*/  IADD3 R23, P4, PT, R17, UR10, RZ ;  /* 0x0000000a11177c10 */ /* 0x010fc6000ff9e0ff */
[----:B-1----:R-:W2:Y:S01]  /*10340*/  LDL.LU R5, [R1+0x108] ;  /* 0x0001080001057983 */ /* 0x002ea20000300800 */
[----:B------:R-:W-:-:S03]  /*10350*/  SHF.R.S32.HI R24, RZ, 0x1f, R22 ;  /* 0x0000001fff187819 */ /* 0x000fc60000011416 */
[----:B------:R-:W3:Y:S04]  /*10360*/  LDL.LU R28, [R1+0xf8] ;  /* 0x0000f800011c7983 */ /* 0x000ee80000300800 */
[----:B------:R-:W-:Y:S04]  /*10370*/  STL [R1+0x214], R24 ;  /* 0x0002141801007387 */ /* 0x000fe80000100800 */
[----:B------:R-:W-:Y:S04]  /*10380*/  STL [R1+0xee4], R3 ;  /* 0x000ee40301007387 */ /* 0x000fe80000100800 */
[----:B------:R1:W-:Y:S04]  /*10390*/  STL [R1+0x1a90], R3 ;  /* 0x001a900301007387 */ /* 0x0003e80000100800 */
[----:B-1----:R-:W4:Y:S04]  /*103a0*/  LDL.LU R3, [R1+0xf4] ;  /* 0x0000f40001037983 */ /* 0x002f280000300800 */
[----:B------:R-:W2:Y:S04]  /*103b0*/  LDL.LU R17, [R1+0xec] ;  /* 0x0000ec0001117983 */ /* 0x000ea80000300800 */
[----:B------:R-:W2:Y:S04]  /*103c0*/  LDL.LU R16, [R1+0xdc] ;  /* 0x0000dc0001107983 */ /* 0x000ea80000300800 */
[----:B------:R1:W-:Y:S04]  /*103d0*/  STL [R1+0x10f0], R23 ;  /* 0x0010f01701007387 */ /* 0x0003e80000100800 */
[----:B------:R-:W2:Y:S04]  /*103e0*/  LDL.LU R18, [R1+0xfc] ;  /* 0x0000fc0001127983 */ /* 0x000ea80000300800 */
[----:B------:R1:W-:Y:S02]  /*103f0*/  STL [R1+0x10ec], R29 ;  /* 0x0010ec1d01007387 */ /* 0x0003e40000100800 */
[----:B-1----:R-:W-:-:S02]  /*10400*/  IADD3 R23, P2, PT, R19, UR10, RZ ;  /* 0x0000000a13177c10 */ /* 0x002fc4000ff5e0ff */
[----:B------:R-:W2:Y:S01]  /*10410*/  LDL.LU R19, [R1+0x110] ;  /* 0x0001100001137983 */ /* 0x000ea20000300800 */
[----:B------:R-:W-:-:S03]  /*10420*/  IADD3 R29, P6, PT, R20, UR10, RZ ;  /* 0x0000000a141d7c10 */ /* 0x000fc6000ffde0ff */
[----:B------:R1:W-:Y:S04]  /*10430*/  STL [R1+0x10e8], R23 ;  /* 0x0010e81701007387 */ /* 0x0003e80000100800 */
[----:B------:R-:W2:Y:S04]  /*10440*/  LDL.LU R20, [R1+0x10c] ;  /* 0x00010c0001147983 */ /* 0x000ea80000300800 */
[----:B------:R1:W-:Y:S02]  /*10450*/  STL [R1+0x10e4], R29 ;  /* 0x0010e41d01007387 */ /* 0x0003e40000100800 */
[----:B-1----:R-:W-:-:S02]  /*10460*/  IADD3.X R23, PT, PT, R21, UR11, RZ, P5, !PT ;  /* 0x0000000b15177c10 */ /* 0x002fc4000affe4ff */
[----:B------:R-:W3:Y:S01]  /*10470*/  LDL.LU R21, [R1+0xf0] ;  /* 0x0000f00001157983 */ /* 0x000ee20000300800 */
[----:B------:R-:W-:Y:S02]  /*10480*/  IADD3 R4, P5, PT, R4, UR10, RZ ;  /* 0x0000000a04047c10 */ /* 0x000fe4000ffbe0ff */
[----:B------:R-:W-:Y:S01]  /*10490*/  IADD3.X R7, PT, PT, R7, UR11, RZ, P4, !PT ;  /* 0x0000000b07077c10 */ /* 0x000fe2000a7fe4ff */
[----:B------:R-:W-:Y:S01]  /*104a0*/  STL [R1+0x10e0], R23 ;  /* 0x0010e01701007387 */ /* 0x000fe20000100800 */
[----:B------:R-:W-:-:S03]  /*104b0*/  IADD3 R6, P4, PT, R6, UR10, RZ ;  /* 0x0000000a06067c10 */ /* 0x000fc6000ff9e0ff */
[----:B------:R1:W-:Y:S04]  /*104c0*/  STL [R1+0x10dc], R4 ;  /* 0x0010dc0401007387 */ /* 0x0003e80000100800 */
[----:B------:R-:W-:Y:S04]  /*104d0*/  STL [R1+0x10d8], R7 ;  /* 0x0010d80701007387 */ /* 0x000fe80000100800 */
[----:B------:R-:W4:Y:S01]  /*104e0*/  LDL.LU R29, [R1+0xe0] ;  /* 0x0000e000011d7983 */ /* 0x000f220000300800 */
[----:B-1----:R-:W-:-:S03]  /*104f0*/  IADD3.X R4, PT, PT, R8, UR11, RZ, P3, !PT ;  /* 0x0000000b08047c10 */ /* 0x002fc60009ffe4ff */
[----:B------:R1:W-:Y:S04]  /*10500*/  STL [R1+0x10d4], R6 ;  /* 0x0010d40601007387 */ /* 0x0003e80000100800 */
[----:B------:R-:W4:Y:S04]  /*10510*/  LDL.LU R23, [R1+0xd0] ;  /* 0x0000d00001177983 */ /* 0x000f280000300800 */
[----:B------:R1:W-:Y:S02]  /*10520*/  STL [R1+0x10d0], R4 ;  /* 0x0010d00401007387 */ /* 0x0003e40000100800 */
[----:B-1----:R-:W-:-:S02]  /*10530*/  IADD3.X R6, PT, PT, R10, UR11, RZ, P2, !PT ;  /* 0x0000000b0a067c10 */ /* 0x002fc400097fe4ff */
[----:B------:R-:W-:-:S05]  /*10540*/  IADD3 R4, P3, PT, R9, UR10, RZ ;  /* 0x0000000a09047c10 */ /* 0x000fca000ff7e0ff */
[----:B------:R1:W-:Y:S04]  /*10550*/  STL [R1+0x10cc], R4 ;  /* 0x0010cc0401007387 */ /* 0x0003e80000100800 */
[----:B------:R2:W-:Y:S01]  /*10560*/  STL [R1+0x10c8], R6 ;  /* 0x0010c80601007387 */ /* 0x0005e20000100800 */
[----:B-1----:R-:W-:Y:S02]  /*10570*/  IADD3.X R4, PT, PT, R11, UR11, RZ, P6, !PT ;  /* 0x0000000b0b047c10 */ /* 0x002fe4000b7fe4ff */
[----:B--2---:R-:W-:Y:S02]  /*10580*/  IADD3 R6, P6, PT, R20, UR10, RZ ;  /* 0x0000000a14067c10 */ /* 0x004fe4000ffde0ff */
[----:B---3--:R-:W-:-:S05]  /*10590*/  IADD3 R7, P2, PT, R21, UR10, RZ ;  /* 0x0000000a15077c10 */ /* 0x008fca000ff5e0ff */
[----:B------:R1:W-:Y:S04]  /*105a0*/  STL [R1+0x10c4], R7 ;  /* 0x0010c40701007387 */ /* 0x0003e80000100800 */
[----:B------:R2:W-:Y:S01]  /*105b0*/  STL [R1+0x10c0], R4 ;  /* 0x0010c00401007387 */ /* 0x0005e20000100800 */
[----:B-1----:R-:W-:-:S03]  /*105c0*/  IADD3.X R7, PT, PT, R12, UR11, RZ, P5, !PT ;  /* 0x0000000b0c077c10 */ /* 0x002fc6000affe4ff */
[----:B------:R1:W-:Y:S01]  /*105d0*/  STL [R1+0x10bc], R6 ;  /* 0x0010bc0601007387 */ /* 0x0003e20000100800 */
[----:B--2---:R-:W-:-:S03]  /*105e0*/  IADD3 R4, P5, PT, R19, UR10, RZ ;  /* 0x0000000a13047c10 */ /* 0x004fc6000ffbe0ff */
[----:B------:R2:W-:Y:S01]  /*105f0*/  STL [R1+0x10b8], R7 ;  /* 0x0010b80701007387 */ /* 0x0005e20000100800 */
[----:B-1----:R-:W-:-:S03]  /*10600*/  IADD3.X R6, PT, PT, R14, UR11, RZ, P4, !PT ;  /* 0x0000000b0e067c10 */ /* 0x002fc6000a7fe4ff */
[----:B------:R1:W-:Y:S01]  /*10610*/  STL [R1+0x10b4], R4 ;  /* 0x0010b40401007387 */ /* 0x0003e20000100800 */
[----:B--2---:R-:W-:-:S03]  /*10620*/  IADD3 R7, P4, PT, R18, UR10, RZ ;  /* 0x0000000a12077c10 */ /* 0x004fc6000ff9e0ff */
[----:B------:R2:W-:Y:S01]  /*10630*/  STL [R1+0x10b0], R6 ;  /* 0x0010b00601007387 */ /* 0x0005e20000100800 */
[----:B-1----:R-:W-:-:S03]  /*10640*/  IADD3.X R4, PT, PT, R13, UR11, RZ, P3, !PT ;  /* 0x0000000b0d047c10 */ /* 0x002fc60009ffe4ff */
[----:B------:R-:W-:Y:S01]  /*10650*/  STL [R1+0x10ac], R7 ;  /* 0x0010ac0701007387 */ /* 0x000fe20000100800 */
[----:B--2---:R-:W-:-:S03]  /*10660*/  IADD3 R6, P3, PT, R2, UR10, RZ ;  /* 0x0000000a02067c10 */ /* 0x004fc6000ff7e0ff */
[----:B------:R-:W2:Y:S04]  /*10670*/  LDL.LU R2, [R1+0xe4] ;  /* 0x0000e40001027983 */ /* 0x000ea80000300800 */
[----:B------:R1:W-:Y:S04]  /*10680*/  STL [R1+0x10a8], R4 ;  /* 0x0010a80401007387 */ /* 0x0003e80000100800 */
[----:B------:R3:W-:Y:S01]  /*10690*/  STL [R1+0x10a4], R6 ;  /* 0x0010a40601007387 */ /* 0x0007e20000100800 */
[----:B-1----:R-:W-:Y:S02]  /*106a0*/  IADD3.X R4, PT, PT, R17, UR11, RZ, P2, !PT ;  /* 0x0000000b11047c10 */ /* 0x002fe400097fe4ff */
[----:B---3--:R-:W-:-:S02]  /*106b0*/  IADD3 R6, P2, PT, R25, UR10, RZ ;  /* 0x0000000a19067c10 */ /* 0x008fc4000ff5e0ff */
[----:B------:R-:W3:Y:S04]  /*106c0*/  LDL.LU R25, [R1+0xd4] ;  /* 0x0000d40001197983 */ /* 0x000ee80000300800 */
[----:B------:R4:W-:Y:S04]  /*106d0*/  STL [R1+0x10a0], R4 ;  /* 0x0010a00401007387 */ /* 0x0009e80000100800 */
[----:B------:R-:W-:Y:S01]  /*106e0*/  STL [R1+0x109c], R6 ;  /* 0x00109c0601007387 */ /* 0x000fe20000100800 */
[----:B----4-:R-:W-:Y:S02]  /*106f0*/  IADD3.X R4, PT, PT, R3, UR11, RZ, P6, !PT ;  /* 0x0000000b03047c10 */ /* 0x010fe4000b7fe4ff */
[----:B------:R-:W-:-:S02]  /*10700*/  IADD3 R3, P6, PT, R5, UR10, RZ ;  /* 0x0000000a05037c10 */ /* 0x000fc4000ffde0ff */
[----:B------:R-:W4:Y:S04]  /*10710*/  LDL.LU R5, [R1+0xe8] ;  /* 0x0000e80001057983 */ /* 0x000f280000300800 */
[----:B------:R1:W-:Y:S04]  /*10720*/  STL [R1+0x1098], R4 ;  /* 0x0010980401007387 */ /* 0x0003e80000100800 */
[----:B------:R1:W-:Y:S02]  /*10730*/  STL [R1+0x1094], R3 ;  /* 0x0010940301007387 */ /* 0x0003e40000100800 */
[----:B-1----:R-:W-:-:S02]  /*10740*/  IADD3.X R4, PT, PT, R28, UR11, RZ, P5, !PT ;  /* 0x0000000b1c047c10 */ /* 0x002fc4000affe4ff */
[----:B------:R-:W4:Y:S01]  /*10750*/  LDL.LU R28, [R1+0xd8] ;  /* 0x0000d800011c7983 */ /* 0x000f220000300800 */
[----:B------:R-:W-:-:S03]  /*10760*/  IADD3 R3, P5, PT, R16, UR10, RZ ;  /* 0x0000000a10037c10 */ /* 0x000fc6000ffbe0ff */
[----:B------:R-:W-:Y:S04]  /*10770*/  STL [R1+0x1090], R4 ;  /* 0x0010900401007387 */ /* 0x000fe80000100800 */
[----:B------:R-:W4:Y:S04]  /*10780*/  LDL.LU R13, [R1+0xb0] ;  /* 0x0000b000010d7983 */ /* 0x000f280000300800 */
[----:B------:R-:W4:Y:S04]  /*10790*/  LDL.LU R14, [R1+0xc4] ;  /* 0x0000c400010e7983 */ /* 0x000f280000300800 */
[----:B------:R1:W-:Y:S04]  /*107a0*/  STL [R1+0x108c], R3 ;  /* 0x00108c0301007387 */ /* 0x0003e80000100800 */
[----:B------:R-:W4:Y:S01]  /*107b0*/  LDL.LU R17, [R1+0xb4] ;  /* 0x0000b40001117983 */ /* 0x000f220000300800 */
[----:B-1----:R-:W-:-:S03]  /*107c0*/  IADD3.X R3, PT, PT, R15, UR11, RZ, P4, !PT ;  /* 0x0000000b0f037c10 */ /* 0x002fc6000a7fe4ff */
[----:B------:R-:W4:Y:S04]  /*107d0*/  LDL.LU R15, [R1+0xc0] ;  /* 0x0000c000010f7983 */ /* 0x000f280000300800 */
[----:B------:R-:W4:Y:S01]  /*107e0*/  LDL.LU R12, [R1+0xc8] ;  /* 0x0000c800010c7983 */ /* 0x000f220000300800 */
[----:B------:R-:W-:-:S03]  /*107f0*/  IADD3 R6, P4, PT, R29, UR10, RZ ;  /* 0x0000000a1d067c10 */ /* 0x000fc6000ff9e0ff */
[----:B------:R1:W-:Y:S01]  /*10800*/  STL [R1+0x1088], R3 ;  /* 0x0010880301007387 */ /* 0x0003e20000100800 */
[----:B------:R-:W-:-:S03]  /*10810*/  IADD3.X R4, PT, PT, R23, UR11, RZ, P3, !PT ;  /* 0x0000000b17047c10 */ /* 0x000fc60009ffe4ff */
[----:B-1----:R-:W4:Y:S04]  /*10820*/  LDL.LU R3, [R1+0xb8] ;  /* 0x0000b80001037983 */ /* 0x002f280000300800 */
[----:B------:R-:W4:Y:S04]  /*10830*/  LDL.LU R16, [R1+0xcc] ;  /* 0x0000cc0001107983 */ /* 0x000f280000300800 */
[----:B------:R-:W4:Y:S04]  /*10840*/  LDL.LU R11, [R1+0xbc] ;  /* 0x0000bc00010b7983 */ /* 0x000f280000300800 */
[----:B------:R1:W-:Y:S04]  /*10850*/  STL [R1+0x1084], R6 ;  /* 0x0010840601007387 */ /* 0x0003e80000100800 */
[----:B------:R-:W4:Y:S04]  /*10860*/  LDL.LU R10, [R1+0xa0] ;  /* 0x0000a000010a7983 */ /* 0x000f280000300800 */
[----:B------:R1:W-:Y:S04]  /*10870*/  STL [R1+0x1080], R4 ;  /* 0x0010800401007387 */ /* 0x0003e80000100800 */
[----:B------:R-:W4:Y:S04]  /*10880*/  LDL.LU R9, [R1+0x90] ;  /* 0x0000900001097983 */ /* 0x000f280000300800 */
[----:B------:R-:W4:Y:S04]  /*10890*/  LDL.LU R8, [R1+0xa4] ;  /* 0x0000a40001087983 */ /* 0x000f280000300800 */
[----:B-1----:R-:W4:Y:S04]  /*108a0*/  LDL.LU R6, [R1+0x94] ;  /* 0x0000940001067983 */ /* 0x002f280000300800 */
[----:B------:R-:W4:Y:S04]  /*108b0*/  LDL.LU R7, [R1+0xa8] ;  /* 0x0000a80001077983 */ /* 0x000f280000300800 */
[----:B------:R-:W4:Y:S04]  /*108c0*/  LDL.LU R4, [R1+0x98] ;  /* 0x0000980001047983 */ /* 0x000f280000300800 */
[----:B------:R-:W4:Y:S04]  /*108d0*/  LDL.LU R21, [R1+0xac] ;  /* 0x0000ac0001157983 */ /* 0x000f280000300800 */
[----:B------:R-:W4:Y:S04]  /*108e0*/  LDL.LU R20, [R1+0x9c] ;  /* 0x00009c0001147983 */ /* 0x000f280000300800 */
[----:B------:R-:W4:Y:S04]  /*108f0*/  LDL.LU R19, [R1+0x80] ;  /* 0x0000800001137983 */ /* 0x000f280000300800 */
[----:B------:R-:W4:Y:S04]  /*10900*/  LDL.LU R29, [R1+0x70] ;  /* 0x00007000011d7983 */ /* 0x000f280000300800 */
[----:B------:R-:W4:Y:S04]  /*10910*/  LDL.LU R18, [R1+0x84] ;  /* 0x0000840001127983 */ /* 0x000f280000300800 */
[----:B------:R-:W4:Y:S01]  /*10920*/  LDL.LU R23, [R1+0x74] ;  /* 0x0000740001177983 */ /* 0x000f220000300800 */
[----:B--2---:R-:W-:-:S05]  /*10930*/  IADD3 R2, P3, PT, R2, UR10, RZ ;  /* 0x0000000a02027c10 */ /* 0x004fca000ff7e0ff */
[----:B------:R1:W-:Y:S04]  /*10940*/  STL [R1+0x107c], R2 ;  /* 0x00107c0201007387 */ /* 0x0003e80000100800 */
[----:B-1----:R-:W2:Y:S01]  /*10950*/  LDL.LU R2, [R1+0x88] ;  /* 0x0000880001027983 */ /* 0x002ea20000300800 */
[----:B---3--:R-:W-:-:S05]  /*10960*/  IADD3.X R25, PT, PT, R25, UR11, RZ, P2, !PT ;  /* 0x0000000b19197c10 */ /* 0x008fca00097fe4ff */
[----:B------:R1:W-:Y:S04]  /*10970*/  STL [R1+0x1078], R25 ;  /* 0x0010781901007387 */ /* 0x0003e80000100800 */
[----:B-1----:R-:W3:Y:S01]  /*10980*/  LDL.LU R25, [R1+0x78] ;  /* 0x0000780001197983 */ /* 0x002ee20000300800 */
[----:B----4-:R-:W-:-:S05]  /*10990*/  IADD3 R5, P2, PT, R5, UR10, RZ ;  /* 0x0000000a05057c10 */ /* 0x010fca000ff5e0ff */
[----:B------:R1:W-:Y:S04]  /*109a0*/  STL [R1+0x1074], R5 ;  /* 0x0010740501007387 */ /* 0x0003e80000100800 */
[----:B-1----:R-:W4:Y:S01]  /*109b0*/  LDL.LU R5, [R1+0x8c] ;  /* 0x00008c0001057983 */ /* 0x002f220000300800 */
[----:B------:R-:W-:-:S05]  /*109c0*/  IADD3.X R28, PT, PT, R28, UR11, RZ, P6, !PT ;  /* 0x0000000b1c1c7c10 */ /* 0x000fca000b7fe4ff */
[----:B------:R1:W-:Y:S04]  /*109d0*/  STL [R1+0x1070], R28 ;  /* 0x0010701c01007387 */ /* 0x0003e80000100800 */
[----:B-1----:R-:W4:Y:S01]  /*109e0*/  LDL.LU R28, [R1+0x7c] ;  /* 0x00007c00011c7983 */ /* 0x002f220000300800 */
[----:B------:R-:W-:-:S05]  /*109f0*/  IADD3 R15, P6, PT, R15, UR10, RZ ;  /* 0x0000000a0f0f7c10 */ /* 0x000fca000ffde0ff */
[----:B------:R1:W-:Y:S02]  /*10a00*/  STL [R1+0x106c], R15 ;  /* 0x00106c0f01007387 */ /* 0x0003e40000100800 */
[----:B-1----:R-:W-:Y:S02]  /*10a10*/  IADD3.X R15, PT, PT, R13, UR11, RZ, P5, !PT ;  /* 0x0000000b0d0f7c10 */ /* 0x002fe4000affe4ff */
[----:B------:R-:W-:Y:S02]  /*10a20*/  IADD3 R14, P5, PT, R14, UR10, RZ ;  /* 0x0000000a0e0e7c10 */ /* 0x000fe4000ffbe0ff */
[----:B------:R-:W-:Y:S01]  /*10a30*/  IADD3.X R13, PT, PT, R17, UR11, RZ, P4, !PT ;  /* 0x0000000b110d7c10 */ /* 0x000fe2000a7fe4ff */
[----:B------:R-:W-:Y:S04]  /*10a40*/  STL [R1+0x1068], R15 ;  /* 0x0010680f01007387 */ /* 0x000fe80000100800 */
[----:B------:R-:W4:Y:S04]  /*10a50*/  LDL.LU R17, [R1+0x60] ;  /* 0x0000600001117983 */ /* 0x000f280000300800 */
[----:B------:R1:W-:Y:S04]  /*10a60*/  STL [R1+0x1064], R14 ;  /* 0x0010640e01007387 */ /* 0x0003e80000100800 */
[----:B------:R1:W-:Y:S02]  /*10a70*/  STL [R1+0x1060], R13 ;  /* 0x0010600d01007387 */ /* 0x0003e40000100800 */
[----:B-1----:R-:W-:-:S02]  /*10a80*/  IADD3 R14, P4, PT, R12, UR10, RZ ;  /* 0x0000000a0c0e7c10 */ /* 0x002fc4000ff9e0ff */
[----:B------:R-:W-:-:S03]  /*10a90*/  IADD3.X R13, PT, PT, R3, UR11, RZ, P3, !PT ;  /* 0x0000000b030d7c10 */ /* 0x000fc60009ffe4ff */
[----:B------:R-:W-:Y:S01]  /*10aa0*/  STL [R1+0x105c], R14 ;  /* 0x00105c0e01007387 */ /* 0x000fe20000100800 */
[----:B------:R-:W-:-:S03]  /*10ab0*/  IADD3 R12, P3, PT, R16, UR10, RZ ;  /* 0x0000000a100c7c10 */ /* 0x000fc6000ff7e0ff */
[----:B------:R-:W4:Y:S04]  /*10ac0*/  LDL.LU R3, [R1+0x50] ;  /* 0x0000500001037983 */ /* 0x000f280000300800 */
[----:B------:R-:W-:Y:S04]  /*10ad0*/  STL [R1+0x1058], R13 ;  /* 0x0010580d01007387 */ /* 0x000fe80000100800 */
[----:B------:R-:W4:Y:S04]  /*10ae0*/  LDL.LU R16, [R1+0x64] ;  /* 0x0000640001107983 */ /* 0x000f280000300800 */
[----:B------:R1:W-:Y:S02]  /*10af0*/  STL [R1+0x1054], R12 ;  /* 0x0010540c01007387 */ /* 0x0003e40000100800 */
[----:B-1----:R-:W-:-:S02]  /*10b00*/  IADD3.X R12, PT, PT, R11, UR11, RZ, P2, !PT ;  /* 0x0000000b0b0c7c10 */ /* 0x002fc400097fe4ff */
[----:B------:R-:W-:Y:S02]  /*10b10*/  IADD3 R11, P2, PT, R10, UR10, RZ ;  /* 0x0000000a0a0b7c10 */ /* 0x000fe4000ff5e0ff */
[----:B------:R-:W-:Y:S02]  /*10b20*/  IADD3.X R10, PT, PT, R9, UR11, RZ, P6, !PT ;  /* 0x0000000b090a7c10 */ /* 0x000fe4000b7fe4ff */
[----:B------:R-:W-:Y:S01]  /*10b30*/  IADD3 R9, P6, PT, R8, UR10, RZ ;  /* 0x0000000a08097c10 */ /* 0x000fe2000ffde0ff */
[----:B------:R-:W-:Y:S01]  /*10b40*/  STL [R1+0x1050], R12 ;  /* 0x0010500c01007387 */ /* 0x000fe20000100800 */
[----:B------:R-:W-:Y:S02]  /*10b50*/  IADD3.X R8, PT, PT, R6, UR11, RZ, P5, !PT ;  /* 0x0000000b06087c10 */ /* 0x000fe4000affe4ff */
[----:B------:R-:W-:Y:S01]  /*10b60*/  IADD3 R7, P5, PT, R7, UR10, RZ ;  /* 0x0000000a07077c10 */ /* 0x000fe2000ffbe0ff */
[----:B------:R-:W-:Y:S01]  /*10b70*/  STL [R1+0x104c], R11 ;  /* 0x00104c0b01007387 */ /* 0x000fe20000100800 */
[----:B------:R-:W-:-:S03]  /*10b80*/  IADD3.X R6, PT, PT, R4, UR11, RZ, P4, !PT ;  /* 0x0000000b04067c10 */ /* 0x000fc6000a7fe4ff */
[----:B------:R-:W-:Y:S01]  /*10b90*/  STL [R1+0x1048], R10 ;  /* 0x0010480a01007387 */ /* 0x000fe20000100800 */
[----:B------:R-:W-:-:S03]  /*10ba0*/  IADD3 R4, P4, PT, R21, UR10, RZ ;  /* 0x0000000a15047c10 */ /* 0x000fc6000ff9e0ff */
[----:B------:R-:W-:Y:S04]  /*10bb0*/  STL [R1+0x1044], R9 ;  /* 0x0010440901007387 */ /* 0x000fe80000100800 */
[----:B------:R-:W-:Y:S04]  /*10bc0*/  STL [R1+0x1040], R8 ;  /* 0x0010400801007387 */ /* 0x000fe80000100800 */
[----:B------:R1:W-:Y:S04]  /*10bd0*/  STL [R1+0x103c], R7 ;  /* 0x00103c0701007387 */ /* 0x0003e80000100800 */
[----:B------:R1:W-:Y:S02]  /*10be0*/  STL [R1+0x1038], R6 ;  /* 0x0010380601007387 */ /* 0x0003e40000100800 */
[----:B-1----:R-:W-:-:S02]  /*10bf0*/  IADD3.X R7, PT, PT, R20, UR11, RZ, P3, !PT ;  /* 0x0000000b14077c10 */ /* 0x002fc40009ffe4ff */
[----:B------:R1:W-:Y:S01]  /*10c00*/  STL [R1+0x1034], R4 ;  /* 0x0010340401007387 */ /* 0x0003e20000100800 */
[----:B------:R-:W-:-:S03]  /*10c10*/  IADD3 R6, P3, PT, R19, UR10, RZ ;  /* 0x0000000a13067c10 */ /* 0x000fc6000ff7e0ff */
[----:B------:R-:W-:Y:S01]  /*10c20*/  STL [R1+0x1030], R7 ;  /* 0x0010300701007387 */ /* 0x000fe20000100800 */
[----:B-1----:R-:W-:-:S03]  /*10c30*/  IADD3.X R4, PT, PT, R29, UR11, RZ, P2, !PT ;  /* 0x0000000b1d047c10 */ /* 0x002fc600097fe4ff */
[----:B------:R-:W4:Y:S04]  /*10c40*/  LDL.LU R29, [R1+0x54] ;  /* 0x00005400011d7983 */ /* 0x000f280000300800 */
[----:B------:R1:W-:Y:S04]  /*10c50*/  STL [R1+0x102c], R6 ;  /* 0x00102c0601007387 */ /* 0x0003e80000100800 */
[----:B------:R1:W-:Y:S02]  /*10c60*/  STL [R1+0x1028], R4 ;  /* 0x0010280401007387 */ /* 0x0003e40000100800 */
[----:B-1----:R-:W-:-:S02]  /*10c70*/  IADD3 R6, P2, PT, R18, UR10, RZ ;  /* 0x0000000a12067c10 */ /* 0x002fc4000ff5e0ff */
[----:B------:R-:W-:Y:S02]  /*10c80*/  IADD3.X R4, PT, PT, R23, UR11, RZ, P6, !PT ;  /* 0x0000000b17047c10 */ /* 0x000fe4000b7fe4ff */
[----:B------:R-:W4:Y:S04]  /*10c90*/  LDL.LU R23, [R1+0x68] ;  /* 0x0000680001177983 */ /* 0x000f280000300800 */
[----:B------:R2:W-:Y:S04]  /*10ca0*/  STL [R1+0x1024], R6 ;  /* 0x0010240601007387 */ /* 0x0005e80000100800 */
[----:B------:R3:W-:Y:S01]  /*10cb0*/  STL [R1+0x1020], R4 ;  /* 0x0010200401007387 */ /* 0x0007e20000100800 */
[----:B--2---:R-:W-:-:S03]  /*10cc0*/  IADD3 R6, P6, PT, R2, UR10, RZ ;  /* 0x0000000a02067c10 */ /* 0x004fc6000ffde0ff */
[----:B------:R-:W2:Y:S04]  /*10cd0*/  LDL.LU R2, [R1+0x58] ;  /* 0x0000580001027983 */ /* 0x000ea80000300800 */
[----:B------:R4:W-:Y:S01]  /*10ce0*/  STL [R1+0x101c], R6 ;  /* 0x00101c0601007387 */ /* 0x0009e20000100800 */
[----:B---3--:R-:W-:-:S05]  /*10cf0*/  IADD3.X R4, PT, PT, R25, UR11, RZ, P5, !PT ;  /* 0x0000000b19047c10 */ /* 0x008fca000affe4ff */
[----:B------:R1:W-:Y:S01]  /*10d00*/  STL [R1+0x1018], R4 ;  /* 0x0010180401007387 */ /* 0x0003e20000100800 */
[----:B----4-:R-:W-:-:S03]  /*10d10*/  IADD3 R6, P5, PT, R5, UR10, RZ ;  /* 0x0000000a05067c10 */ /* 0x010fc6000ffbe0ff */
[----:B------:R-:W3:Y:S04]  /*10d20*/  LDL.LU R5, [R1+0x6c] ;  /* 0x00006c0001057983 */ /* 0x000ee80000300800 */
[----:B------:R-:W-:Y:S01]  /*10d30*/  STL [R1+0x1014], R6 ;  /* 0x0010140601007387 */ /* 0x000fe20000100800 */
[----:B-1----:R-:W-:-:S03]  /*10d40*/  IADD3.X R4, PT, PT, R28, UR11, RZ, P4, !PT ;  /* 0x0000000b1c047c10 */ /* 0x002fc6000a7fe4ff */
[----:B------:R-:W4:Y:S04]  /*10d50*/  LDL.LU R28, [R1+0x5c] ;  /* 0x00005c00011c7983 */ /* 0x000f280000300800 */
[----:B------:R-:W4:Y:S04]  /*10d60*/  LDL.LU R15, [R1+0x40] ;  /* 0x00004000010f7983 */ /* 0x000f280000300800 */
[----:B------:R1:W-:Y:S04]  /*10d70*/  STL [R1+0x1010], R4 ;  /* 0x0010100401007387 */ /* 0x0003e80000100800 */
[----:B------:R-:W4:Y:S04]  /*10d80*/  LDL.LU R13, [R1+0x30] ;  /* 0x00003000010d7983 */ /* 0x000f280000300800 */
[----:B------:R-:W4:Y:S04]  /*10d90*/  LDL.LU R25, [R1+0x44] ;  /* 0x0000440001197983 */ /* 0x000f280000300800 */
[----:B------:R-:W4:Y:S04]  /*10da0*/  LDL.LU R14, [R1+0x34] ;  /* 0x00003400010e7983 */ /* 0x000f280000300800 */
[----:B------:R-:W4:Y:S01]  /*10db0*/  LDL.LU R18, [R1+0x48] ;  /* 0x0000480001127983 */ /* 0x000f220000300800 */
[----:B-1----:R-:W-:-:S05]  /*10dc0*/  IADD3 R4, P4, PT, R17, UR10, RZ ;  /* 0x0000000a11047c10 */ /* 0x002fca000ff9e0ff */
[----:B------:R1:W-:Y:S04]  /*10dd0*/  STL [R1+0x100c], R4 ;  /* 0x00100c0401007387 */ /* 0x0003e80000100800 */
[----:B------:R-:W4:Y:S04]  /*10de0*/  LDL.LU R17, [R1+0x38] ;  /* 0x0000380001117983 */ /* 0x000f280000300800 */
[----:B------:R-:W4:Y:S01]  /*10df0*/  LDL.LU R12, [R1+0x4c] ;  /* 0x00004c00010c7983 */ /* 0x000f220000300800 */
[----:B-1----:R-:W-:-:S05]  /*10e00*/  IADD3.X R4, PT, PT, R3, UR11, RZ, P3, !PT ;  /* 0x0000000b03047c10 */ /* 0x002fca0009ffe4ff */
[----:B------:R1:W-:Y:S01]  /*10e10*/  STL [R1+0x1008], R4 ;  /* 0x0010080401007387 */ /* 0x0003e20000100800 */
[----:B------:R-:W-:-:S03]  /*10e20*/  IADD3 R3, P3, PT, R16, UR10, RZ ;  /* 0x0000000a10037c10 */ /* 0x000fc6000ff7e0ff */
[----:B------:R-:W4:Y:S04]  /*10e30*/  LDL.LU R11, [R1+0x3c] ;  /* 0x00003c00010b7983 */ /* 0x000f280000300800 */
[----:B------:R1:W-:Y:S04]  /*10e40*/  STL [R1+0x1004], R3 ;  /* 0x0010040301007387 */ /* 0x0003e80000100800 */
[----:B------:R-:W4:Y:S04]  /*10e50*/  LDL.LU R10, [R1+0x20] ;  /* 0x00002000010a7983 */ /* 0x000f280000300800 */
[----:B------:R-:W4:Y:S04]  /*10e60*/  LDL.LU R9, [R1+0x10] ;  /* 0x0000100001097983 */ /* 0x000f280000300800 */
[----:B------:R-:W4:Y:S04]  /*10e70*/  LDL.LU R8, [R1+0x24] ;  /* 0x0000240001087983 */ /* 0x000f280000300800 */
[----:B------:R-:W4:Y:S04]  /*10e80*/  LDL.LU R6, [R1+0x14] ;  /* 0x0000140001067983 */ /* 0x000f280000300800 */
[----:B------:R-:W4:Y:S04]  /*10e90*/  LDL.LU R7, [R1+0x28] ;  /* 0x0000280001077983 */ /* 0x000f280000300800 */
[----:B-1----:R-:W4:Y:S04]  /*10ea0*/  LDL.LU R4, [R1+0x18] ;  /* 0x0000180001047983 */ /* 0x002f280000300800 */
[----:B------:R-:W4:Y:S04]  /*10eb0*/  LDL.LU R21, [R1+0x2c] ;  /* 0x00002c0001157983 */ /* 0x000f280000300800 */
[----:B------:R-:W4:Y:S04]  /*10ec0*/  LDL.LU R20, [R1+0x1c] ;  /* 0x00001c0001147983 */ /* 0x000f280000300800 */
[----:B------:R-:W4:Y:S04]  /*10ed0*/  LDL.LU R19, [R1+0x4] ;  /* 0x0000040001137983 */ /* 0x000f280000300800 */
[----:B------:R-:W4:Y:S04]  /*10ee0*/  LDL.LU R3, [R1+0x8] ;  /* 0x0000080001037983 */ /* 0x000f280000300800 */
[----:B------:R-:W4:Y:S01]  /*10ef0*/  LDL.LU R16, [R1] ;  /* 0x0000000001107983 */ /* 0x000f220000300800 */
[----:B------:R-:W-:-:S05]  /*10f00*/  IADD3.X R29, PT, PT, R29, UR11, RZ, P2, !PT ;  /* 0x0000000b1d1d7c10 */ /* 0x000fca00097fe4ff */
[----:B------:R1:W-:Y:S04]  /*10f10*/  STL [R1+0x1000], R29 ;  /* 0x0010001d01007387 */ /* 0x0003e80000100800 */
[----:B-1----:R-:W4:Y:S01]  /*10f20*/  LDL.LU R29, [R1+0xc] ;  /* 0x00000c00011d7983 */ /* 0x002f220000300800 */
[----:B------:R-:W-:-:S05]  /*10f30*/  IADD3 R23, P2, PT, R23, UR10, RZ ;  /* 0x0000000a17177c10 */ /* 0x000fca000ff5e0ff */
[----:B------:R1:W-:Y:S04]  /*10f40*/  STL [R1+0xffc], R23 ;  /* 0x000ffc1701007387 */ /* 0x0003e80000100800 */
[----:B-1----:R-:W4:Y:S01]  /*10f50*/  LDL.LU R23, [R1+0x114] ;  /* 0x0001140001177983 */ /* 0x002f220000300800 */
[----:B--2---:R-:W-:-:S05]  /*10f60*/  IADD3.X R2, PT, PT, R2, UR11, RZ, P6, !PT ;  /* 0x0000000b02027c10 */ /* 0x004fca000b7fe4ff */
[----:B------:R1:W-:Y:S04]  /*10f70*/  STL [R1+0xff8], R2 ;  /* 0x000ff80201007387 */ /* 0x0003e80000100800 */
[----:B-1----:R-:W2:Y:S01]  /*10f80*/  LDL.LU R2, [R1+0x118] ;  /* 0x0001180001027983 */ /* 0x002ea20000300800 */
[----:B---3--:R-:W-:-:S05]  /*10f90*/  IADD3 R5, P6, PT, R5, UR10, RZ ;  /* 0x0000000a05057c10 */ /* 0x008fca000ffde0ff */
[----:B------:R1:W-:Y:S04]  /*10fa0*/  STL [R1+0xff4], R5 ;  /* 0x000ff40501007387 */ /* 0x0003e80000100800 */
[----:B-1----:R-:W3:Y:S01]  /*10fb0*/  LDL.LU R5, [R1+0x120] ;  /* 0x0001200001057983 */ /* 0x002ee20000300800 */
[----:B----4-:R-:W-:-:S05]  /*10fc0*/  IADD3.X R28, PT, PT, R28, UR11, RZ, P5, !PT ;  /* 0x0000000b1c1c7c10 */ /* 0x010fca000affe4ff */
[----:B------:R1:W-:Y:S04]  /*10fd0*/  STL [R1+0xff0], R28 ;  /* 0x000ff01c01007387 */ /* 0x0003e80000100800 */
[----:B-1----:R-:W4:Y:S01]  /*10fe0*/  LDL.LU R28, [R1+0x1ba8] ;  /* 0x001ba800011c7983 */ /* 0x002f220000300800 */
[----:B------:R-:W-:-:S05]  /*10ff0*/  IADD3 R15, P5, PT, R15, UR10, RZ ;  /* 0x0000000a0f0f7c10 */ /* 0x000fca000ffbe0ff */
[----:B------:R1:W-:Y:S02]  /*11000*/  STL [R1+0xfec], R15 ;  /* 0x000fec0f01007387 */ /* 0x0003e40000100800 */
[----:B-1----:R-:W-:Y:S02]  /*11010*/  IADD3.X R15, PT, PT, R13, UR11, RZ, P4, !PT ;  /* 0x0000000b0d0f7c10 */ /* 0x002fe4000a7fe4ff */
[----:B------:R-:W-:Y:S02]  /*11020*/  IADD3 R13, P4, PT, R25, UR10, RZ ;  /* 0x0000000a190d7c10 */ /* 0x000fe4000ff9e0ff */
[----:B------:R-:W2:Y:S04]  /*11030*/  LDL.LU R25, [R1+0x124] ;  /* 0x0001240001197983 */ /* 0x000ea80000300800 */
[----:B------:R1:W-:Y:S04]  /*11040*/  STL [R1+0xfe8], R15 ;  /* 0x000fe80f01007387 */ /* 0x0003e80000100800 */
[----:B------:R1:W-:Y:S02]  /*11050*/  STL [R1+0xfe4], R13 ;  /* 0x000fe40d01007387 */ /* 0x0003e40000100800 */
[----:B-1----:R-:W-:-:S02]  /*11060*/  IADD3.X R15, PT, PT, R14, UR11, RZ, P3, !PT ;  /* 0x0000000b0e0f7c10 */ /* 0x002fc40009ffe4ff */
[----:B------:R-:W-:Y:S02]  /*11070*/  IADD3 R14, P3, PT, R18, UR10, RZ ;  /* 0x0000000a120e7c10 */ /* 0x000fe4000ff7e0ff */
[----:B------:R-:W-:Y:S01]  /*11080*/  IADD3.X R13, PT, PT, R17, UR11, RZ, P2, !PT ;  /* 0x0000000b110d7c10 */ /* 0x000fe200097fe4ff */
[----:B------:R-:W-:Y:S04]  /*11090*/  STL [R1+0xfe0], R15 ;  /* 0x000fe00f01007387 */ /* 0x000fe80000100800 */
[----:B------:R-:W3:Y:S04]  /*110a0*/  LDL.LU R18, [R1+0x11c] ;  /* 0x00011c0001127983 */ /* 0x000ee80000300800 */
[----:B------:R-:W-:Y:S04]  /*110b0*/  STL [R1+0xfdc], R14 ;  /* 0x000fdc0e01007387 */ /* 0x000fe80000100800 */
[----:B------:R-:W3:Y:S04]  /*110c0*/  LDL.LU R17, [R1+0x130] ;  /* 0x0001300001117983 */ /* 0x000ee80000300800 */
[----:B------:R1:W-:Y:S02]  /*110d0*/  STL [R1+0xfd8], R13 ;  /* 0x000fd80d01007387 */ /* 0x0003e40000100800 */
[----:B-1----:R-:W-:-:S02]  /*110e0*/  IADD3 R13, P2, PT, R12, UR10, RZ ;  /* 0x0000000a0c0d7c10 */ /* 0x002fc4000ff5e0ff */
[----:B------:R-:W-:Y:S02]  /*110f0*/  IADD3.X R12, PT, PT, R11, UR11, RZ, P6, !PT ;  /* 0x0000000b0b0c7c10 */ /* 0x000fe4000b7fe4ff */
[----:B------:R-:W-:Y:S02]  /*11100*/  IADD3 R11, P6, PT, R10, UR10, RZ ;  /* 0x0000000a0a0b7c10 */ /* 0x000fe4000ffde0ff */
[----:B------:R-:W-:Y:S01]  /*11110*/  IADD3.X R10, PT, PT, R9, UR11, RZ, P5, !PT ;  /* 0x0000000b090a7c10 */ /* 0x000fe2000affe4ff */
[----:B------:R-:W-:Y:S01]  /*11120*/  STL [R1+0xfd4], R13 ;  /* 0x000fd40d01007387 */ /* 0x000fe20000100800 */
[----:B------:R-:W-:Y:S02]  /*11130*/  IADD3 R9, P5, PT, R8, UR10, RZ ;  /* 0x0000000a08097c10 */ /* 0x000fe4000ffbe0ff */
[----:B------:R-:W-:Y:S01]  /*11140*/  IADD3.X R8, PT, PT, R6, UR11, RZ, P4, !PT ;  /* 0x0000000b06087c10 */ /* 0x000fe2000a7fe4ff */
[----:B------:R-:W-:Y:S01]  /*11150*/  STL [R1+0xfd0], R12 ;  /* 0x000fd00c01007387 */ /* 0x000fe20000100800 */
[----:B------:R-:W-:-:S03]  /*11160*/  IADD3 R6, P4, PT, R7, UR10, RZ ;  /* 0x0000000a07067c10 */ /* 0x000fc6000ff9e0ff */
[----:B------:R-:W-:Y:S01]  /*11170*/  STL [R1+0xfcc], R11 ;  /* 0x000fcc0b01007387 */ /* 0x000fe20000100800 */
[----:B------:R-:W-:-:S03]  /*11180*/  IADD3.X R4, PT, PT, R4, UR11, RZ, P3, !PT ;  /* 0x0000000b04047c10 */ /* 0x000fc60009ffe4ff */
[----:B------:R-:W-:Y:S01]  /*11190*/  STL [R1+0xfc8], R10 ;  /* 0x000fc80a01007387 */ /* 0x000fe20000100800 */
[----:B------:R-:W-:-:S03]  /*111a0*/  IADD3 R7, P3, PT, R21, UR10, RZ ;  /* 0x0000000a15077c10 */ /* 0x000fc6000ff7e0ff */
[----:B------:R-:W-:Y:S04]  /*111b0*/  STL [R1+0xfc4], R9 ;  /* 0x000fc40901007387 */ /* 0x000fe80000100800 */
[----:B------:R-:W-:Y:S04]  /*111c0*/  STL [R1+0xfc0], R8 ;  /* 0x000fc00801007387 */ /* 0x000fe80000100800 */
[----:B------:R1:W-:Y:S04]  /*111d0*/  STL [R1+0xfbc], R6 ;  /* 0x000fbc0601007387 */ /* 0x0003e80000100800 */
[----:B------:R1:W-:Y:S04]  /*111e0*/  STL [R1+0xfb8], R4 ;  /* 0x000fb80401007387 */ /* 0x0003e80000100800 */
[----:B------:R-:W-:Y:S01]  /*111f0*/  STL [R1+0xfb4], R7 ;  /* 0x000fb40701007387 */ /* 0x000fe20000100800 */
[----:B-1----:R-:W-:-:S02]  /*11200*/  IADD3.X R6, PT, PT, R20, UR11, RZ, P2, !PT ;  /* 0x0000000b14067c10 */ /* 0x002fc400097fe4ff */
[----:B------:R-:W-:-:S03]  /*11210*/  IADD3 R4, P2, PT, R19, UR10, RZ ;  /* 0x0000000a13047c10 */ /* 0x000fc6000ff5e0ff */
[----:B------:R-:W-:Y:S04]  /*11220*/  STL [R1+0xfb0], R6 ;  /* 0x000fb00601007387 */ /* 0x000fe80000100800 */
[----:B------:R1:W-:Y:S02]  /*11230*/  STL [R1+0xfac], R4 ;  /* 0x000fac0401007387 */ /* 0x0003e40000100800 */
[----:B-1----:R-:W-:Y:S02]  /*11240*/  IADD3.X R4, PT, PT, R16, UR11, RZ, P5, !PT ;  /* 0x0000000b10047c10 */ /* 0x002fe4000affe4ff */
[----:B----4-:R-:W-:Y:S02]  /*11250*/  IADD3.X R7, PT, PT, R28, UR11, RZ, P6, !PT ;  /* 0x0000000b1c077c10 */ /* 0x010fe4000b7fe4ff */
[----:B------:R-:W-:-:S03]  /*11260*/  IADD3 R6, P6, PT, R3, UR10, RZ ;  /* 0x0000000a03067c10 */ /* 0x000fc6000ffde0ff */
[----:B------:R-:W-:Y:S04]  /*11270*/  STL [R1+0xfa8], R7 ;  /* 0x000fa80701007387 */ /* 0x000fe80000100800 */
[----:B------:R-:W4:Y:S04]  /*11280*/  LDL.LU R3, [R1+0x128] ;  /* 0x0001280001037983 */ /* 0x000f280000300800 */
[----:B------:R1:W-:Y:S04]  /*11290*/  STL [R1+0xfa4], R6 ;  /* 0x000fa40601007387 */ /* 0x0003e80000100800 */
[----:B------:R2:W-:Y:S01]  /*112a0*/  STL [R1+0xfa0], R4 ;  /* 0x000fa00401007387 */ /* 0x0005e20000100800 */
[----:B-1----:R-:W-:-:S03]  /*112b0*/  IADD3 R6, P5, PT, R29, UR10, RZ ;  /* 0x0000000a1d067c10 */ /* 0x002fc6000ffbe0ff */
[----:B------:R-:W4:Y:S01]  /*112c0*/  LDL.LU R29, [R1+0x134] ;  /* 0x00013400011d7983 */ /* 0x000f220000300800 */
[----:B--2---:R-:W-:-:S03]  /*112d0*/  IADD3.X R4, PT, PT, R23, UR11, RZ, P4, !PT ;  /* 0x0000000b17047c10 */ /* 0x004fc6000a7fe4ff */
[----:B------:R-:W-:Y:S01]  /*112e0*/  STL [R1+0xf98], R6 ;  /* 0x000f980601007387 */ /* 0x000fe20000100800 */
[----:B------:R-:W-:-:S03]  /*112f0*/  IADD3 R2, P4, PT, R2, UR10, RZ ;  /* 0x0000000a02027c10 */ /* 0x000fc6000ff9e0ff */
[----:B------:R3:W-:Y:S04]  /*11300*/  STL [R1+0xf90], R4 ;  /* 0x000f900401007387 */ /* 0x0007e80000100800 */
[----:B------:R-:W2:Y:S01]  /*11310*/  LDL.LU R16, [R1+0x138] ;  /* 0x0001380001107983 */ /* 0x000ea20000300800 */
[----:B---3--:R-:W-:-:S03]  /*11320*/  IADD3.X R4, PT, PT, R5, UR11, RZ, P3, !PT ;  /* 0x0000000b05047c10 */ /* 0x008fc60009ffe4ff */
[----:B------:R1:W-:Y:S04]  /*11330*/  STL [R1+0xf9c], R2 ;  /* 0x000f9c0201007387 */ /* 0x0003e80000100800 */
[----:B------:R-:W3:Y:S04]  /*11340*/  LDL.LU R5, [R1+0x140] ;  /* 0x0001400001057983 */ /* 0x000ee80000300800 */
[----:B------:R1:W-:Y:S02]  /*11350*/  STL [R1+0xf94], R4 ;  /* 0x000f940401007387 */ /* 0x0003e40000100800 */
[----:B-1----:R-:W-:-:S02]  /*11360*/  IADD3 R2, P3, PT, R27, UR10, RZ ;  /* 0x0000000a1b027c10 */ /* 0x002fc4000ff7e0ff */
[----:B------:R-:W3:Y:S04]  /*11370*/  LDL.LU R27, [R1+0x12c] ;  /* 0x00012c00011b7983 */ /* 0x000ee80000300800 */
[----:B------:R1:W-:Y:S04]  /*11380*/  STL [R1+0xf0c], R2 ;  /* 0x000f0c0201007387 */ /* 0x0003e80000100800 */
[----:B------:R-:W3:Y:S01]  /*11390*/  LDL.LU R23, [R1+0x144] ;  /* 0x0001440001177983 */ /* 0x000ee20000300800 */
[----:B------:R-:W-:-:S03]  /*113a0*/  IADD3.X R4, PT, PT, R25, UR11, RZ, P2, !PT ;  /* 0x0000000b19047c10 */ /* 0x000fc600097fe4ff */
[----:B------:R-:W3:Y:S01]  /*113b0*/  LDL.LU R28, [R1+0x13c] ;  /* 0x00013c00011c7983 */ /* 0x000ee20000300800 */
[----:B------:R-:W-:-:S03]  /*113c0*/  IADD3 R6, P2, PT, R18, UR10, RZ ;  /* 0x0000000a12067c10 */ /* 0x000fc6000ff5e0ff */
[----:B-1----:R-:W3:Y:S04]  /*113d0*/  LDL.LU R2, [R1+0x150] ;  /* 0x0001500001027983 */ /* 0x002ee80000300800 */
[----:B------:R1:W-:Y:S04]  /*113e0*/  STL [R1+0xef8], R4 ;  /* 0x000ef80401007387 */ /* 0x0003e80000100800 */
[----:B------:R-:W3:Y:S04]  /*113f0*/  LDL.LU R25, [R1+0x148] ;  /* 0x0001480001197983 */ /* 0x000ee80000300800 */
[----:B------:R-:W3:Y:S01]  /*11400*/  LDL.LU R15, [R1+0x154] ;  /* 0x00015400010f7983 */ /* 0x000ee20000300800 */
[----:B-1----:R-:W-:-:S03]  /*11410*/  IADD3.X R4, PT, PT, R17, UR11, RZ, P6, !PT ;  /* 0x0000000b11047c10 */ /* 0x002fc6000b7fe4ff */
[----:B------:R1:W-:Y:S04]  /*11420*/  STL [R1+0xf14], R6 ;  /* 0x000f140601007387 */ /* 0x0003e80000100800 */
[----:B------:R-:W3:Y:S04]  /*11430*/  LDL.LU R13, [R1+0x158] ;  /* 0x00015800010d7983 */ /* 0x000ee80000300800 */
[----:B------:R1:W-:Y:S04]  /*11440*/  STL [R1+0xefc], R4 ;  /* 0x000efc0401007387 */ /* 0x0003e80000100800 */
[----:B------:R-:W3:Y:S04]  /*11450*/  LDL.LU R14, [R1+0x160] ;  /* 0x00016000010e7983 */ /* 0x000ee80000300800 */
[----:B------:R-:W3:Y:S04]  /*11460*/  LDL.LU R12, [R1+0x14c] ;  /* 0x00014c00010c7983 */ /* 0x000ee80000300800 */
[----:B------:R-:W3:Y:S04]  /*11470*/  LDL.LU R11, [R1+0x164] ;  /* 0x00016400010b7983 */ /* 0x000ee80000300800 */
[----:B------:R-:W3:Y:S04]  /*11480*/  LDL.LU R10, [R1+0x15c] ;  /* 0x00015c00010a7983 */ /* 0x000ee80000300800 */
[----:B------:R-:W3:Y:S04]  /*11490*/  LDL.LU R9, [R1+0x170] ;  /* 0x0001700001097983 */ /* 0x000ee80000300800 */
[----:B------:R-:W3:Y:S04]  /*114a0*/  LDL.LU R8, [R1+0x168] ;  /* 0x0001680001087983 */ /* 0x000ee80000300800 */
[----:B-1----:R-:W3:Y:S04]  /*114b0*/  LDL.LU R6, [R1+0x174] ;  /* 0x0001740001067983 */ /* 0x002ee80000300800 */
[----:B------:R-:W3:Y:S04]  /*114c0*/  LDL.LU R7, [R1+0x178] ;  /* 0x0001780001077983 */ /* 0x000ee80000300800 */
[----:B------:R-:W3:Y:S04]  /*114d0*/  LDL.LU R4, [R1+0x180] ;  /* 0x0001800001047983 */ /* 0x000ee80000300800 */
[----:B------:R-:W3:Y:S04]  /*114e0*/  LDL.LU R21, [R1+0x16c] ;  /* 0x00016c0001157983 */ /* 0x000ee80000300800 */
[----:B------:R-:W3:Y:S04]  /*114f0*/  LDL.LU R20, [R1+0x184] ;  /* 0x0001840001147983 */ /* 0x000ee80000300800 */
[----:B------:R-:W3:Y:S04]  /*11500*/  LDL.LU R19, [R1+0x17c] ;  /* 0x00017c0001137983 */ /* 0x000ee80000300800 */
[----:B------:R-:W3:Y:S04]  /*11510*/  LDL.LU R18, [R1+0x18c] ;  /* 0x00018c0001127983 */ /* 0x000ee80000300800 */
[----:B------:R-:W3:Y:S01]  /*11520*/  LDL.LU R17, [R1+0x188] ;  /* 0x0001880001117983 */ /* 0x000ee20000300800 */
[----:B----4-:R-:W-:-:S05]  /*11530*/  IADD3 R3, P6, PT, R3, UR10, RZ ;  /* 0x0000000a03037c10 */ /* 0x010fca000ffde0ff */
[----:B------:R1:W-:Y:S02]  /*11540*/  STL [R1+0xf1c], R3 ;  /* 0x000f1c0301007387 */ /* 0x0003e40000100800 */
[----:B-1----:R-:W-:Y:S02]  /*11550*/  IADD3.X R3, PT, PT, R29, UR11, RZ, P5, !PT ;  /* 0x0000000b1d037c10 */ /* 0x002fe4000affe4ff */
[----:B------:R-:W4:Y:S04]  /*11560*/  LDL.LU R29, [R1+0x190] ;  /* 0x00019000011d7983 */ /* 0x000f280000300800 */
[----:B------:R1:W-:Y:S01]  /*11570*/  STL [R1+0xf00], R3 ;  /* 0x000f000301007387 */ /* 0x0003e20000100800 */
[----:B--2---:R-:W-:-:S03]  /*11580*/  IADD3 R16, P5, PT, R16, UR10, RZ ;  /* 0x0000000a10107c10 */ /* 0x004fc6000ffbe0ff */
[----:B-1----:R-:W2:Y:S04]  /*11590*/  LDL.LU R3, [R1+0x194] ;  /* 0x0001940001037983 */ /* 0x002ea80000300800 */
[----:B------:R1:W-:Y:S01]  /*115a0*/  STL [R1+0xf24], R16 ;  /* 0x000f241001007387 */ /* 0x0003e20000100800 */
[----:B---3--:R-:W-:-:S03]  /*115b0*/  IADD3.X R5, PT, PT, R5, UR11, RZ, P4, !PT ;  /* 0x0000000b05057c10 */ /* 0x008fc6000a7fe4ff */
[----:B-1----:R-:W3:Y:S01]  /*115c0*/  LDL.LU R16, [R1+0x198] ;  /* 0x0001980001107983 */ /* 0x002ee20000300800 */
[----:B------:R-:W-:-:S03]  /*115d0*/  IADD3 R27, P4, PT, R27, UR10, RZ ;  /* 0x0000000a1b1b7c10 */ /* 0x000fc6000ff9e0ff */
[----:B------:R1:W-:Y:S04]  /*115e0*/  STL [R1+0xf04], R5 ;  /* 0x000f040501007387 */ /* 0x0003e80000100800 */
[----:B-1----:R-:W3:Y:S04]  /*115f0*/  LDL.LU R5, [R1+0x1ba4] ;  /* 0x001ba40001057983 */ /* 0x002ee80000300800 */
[----:B------:R1:W-:Y:S02]  /*11600*/  STL [R1+0xf2c], R27 ;  /* 0x000f2c1b01007387 */ /* 0x0003e40000100800 */
[----:B-1----:R-:W-:-:S02]  /*11610*/  IADD3.X R27, PT, PT, R23, UR11, RZ, P3, !PT ;  /* 0x0000000b171b7c10 */ /* 0x002fc40009ffe4ff */
[----:B------:R-:W3:Y:S04]  /*11620*/  LDL.LU R23, [R1+0x1ac] ;  /* 0x0001ac0001177983 */ /* 0x000ee80000300800 */
[----:B------:R1:W-:Y:S02]  /*11630*/  STL [R1+0xf08], R27 ;  /* 0x000f081b01007387 */ /* 0x0003e40000100800 */
[----:B-1----:R-:W-:Y:S02]  /*11640*/  IADD3 R27, P3, PT, R28, UR10, RZ ;  /* 0x0000000a1c1b7c10 */ /* 0x002fe4000ff7e0ff */
[----:B------:R-:W-:-:S03]  /*11650*/  IADD3.X R28, PT, PT, R2, UR11, RZ, P2, !PT ;  /* 0x0000000b021c7c10 */ /* 0x000fc600097fe4ff */
[----:B------:R1:W-:Y:S04]  /*11660*/  STL [R1+0xf34], R27 ;  /* 0x000f341b01007387 */ /* 0x0003e80000100800 */
[----:B------:R-:W3:Y:S01]  /*11670*/  LDL.LU R2, [R1+0x1a4] ;  /* 0x0001a40001027983 */ /* 0x000ee20000300800 */
[----:B-1----:R-:W-:-:S03]  /*11680*/  IADD3 R27, P2, PT, R25, UR10, RZ ;  /* 0x0000000a191b7c10 */ /* 0x002fc6000ff5e0ff */
[----:B------:R-:W-:Y:S04]  /*11690*/  STL [R1+0xf10], R28 ;  /* 0x000f101c01007387 */ /* 0x000fe80000100800 */
[----:B------:R-:W3:Y:S04]  /*116a0*/  LDL.LU R25, [R1+0x1a8] ;  /* 0x0001a80001197983 */ /* 0x000ee80000300800 */
[----:B------:R1:W-:Y:S02]  /*116b0*/  STL [R1+0xf3c], R27 ;  /* 0x000f3c1b01007387 */ /* 0x0003e40000100800 */
[----:B-1----:R-:W-:-:S02]  /*116c0*/  IADD3.X R27, PT, PT, R15, UR11, RZ, P6, !PT ;  /* 0x0000000b0f1b7c10 */ /* 0x002fc4000b7fe4ff */
[----:B------:R-:W-:Y:S02]  /*116d0*/  IADD3 R13, P6, PT, R13, UR10, RZ ;  /* 0x0000000a0d0d7c10 */ /* 0x000fe4000ffde0ff */
[----:B------:R-:W-:Y:S01]  /*116e0*/  IADD3.X R15, PT, PT, R14, UR11, RZ, P5, !PT ;  /* 0x0000000b0e0f7c10 */ /* 0x000fe2000affe4ff */
[----:B------:R-:W-:Y:S01]  /*116f0*/  STL [R1+0xf18], R27 ;  /* 0x000f181b01007387 */ /* 0x000fe20000100800 */
[----:B------:R-:W-:-:S03]  /*11700*/  IADD3 R14, P5, PT, R12, UR10, RZ ;  /* 0x0000000a0c0e7c10 */ /* 0x000fc6000ffbe0ff */
[----:B------:R1:W-:Y:S04]  /*11710*/  STL [R1+0xf44], R13 ;  /* 0x000f440d01007387 */ /* 0x0003e80000100800 */
[----:B------:R-:W-:Y:S01]  /*11720*/  STL [R1+0xf20], R15 ;  /* 0x000f200f01007387 */ /* 0x000fe20000100800 */
[----:B-1----:R-:W-:Y:S02]  /*11730*/  IADD3.X R13, PT, PT, R11, UR11, RZ, P4, !PT ;  /* 0x0000000b0b0d7c10 */ /* 0x002fe4000a7fe4ff */
[----:B------:R-:W-:Y:S02]  /*11740*/  IADD3 R12, P4, PT, R10, UR10, RZ ;  /* 0x0000000a0a0c7c10 */ /* 0x000fe4000ff9e0ff */
[----:B------:R-:W-:Y:S01]  /*11750*/  IADD3.X R11, PT, PT, R9, UR11, RZ, P3, !PT ;  /* 0x0000000b090b7c10 */ /* 0x000fe20009ffe4ff */
[----:B------:R-:W-:Y:S01]  /*11760*/  STL [R1+0xf4c], R14 ;  /* 0x000f4c0e01007387 */ /* 0x000fe20000100800 */
[----:B------:R-:W-:-:S02]  /*11770*/  IADD3 R10, P3, PT, R8, UR10, RZ ;  /* 0x0000000a080a7c10 */ /* 0x000fc4000ff7e0ff */
        /* <DEDUP_REMOVED lines=8> */
[----:B------:R-:W-:Y:S04]  /*11800*/  STL [R1+0xf5c], R10 ;  /* 0x000f5c0a01007387 */ /* 0x000fe80000100800 */
[----:B------:R-:W-:Y:S04]  /*11810*/  STL [R1+0xf38], R9 ;  /* 0x000f380901007387 */ /* 0x000fe80000100800 */
[----:B------:R-:W-:Y:S04]  /*11820*/  STL [R1+0xf64], R8 ;  /* 0x000f640801007387 */ /* 0x000fe80000100800 */
[----:B------:R1:W-:Y:S04]  /*11830*/  STL [R1+0xf40], R6 ;  /* 0x000f400601007387 */ /* 0x0003e80000100800 */
[----:B------:R-:W-:Y:S04]  /*11840*/  STL [R1+0xf6c], R7 ;  /* 0x000f6c0701007387 */ /* 0x000fe80000100800 */
[----:B------:R-:W3:Y:S01]  /*11850*/  LDL R21, [R1+0x1208] ;  /* 0x0012080001157983 */ /* 0x000ee20000100800 */
[----:B-1----:R-:W-:-:S03]  /*11860*/  IADD3 R6, P5, PT, R19, UR10, RZ ;  /* 0x0000000a13067c10 */ /* 0x002fc6000ffbe0ff */
[----:B------:R1:W-:Y:S04]  /*11870*/  STL [R1+0xf48], R4 ;  /* 0x000f480401007387 */ /* 0x0003e80000100800 */
[----:B------:R1:W-:Y:S04]  /*11880*/  STL [R1+0xf74], R6 ;  /* 0x000f740601007387 */ /* 0x0003e80000100800 */
[----:B------:R-:W3:Y:S01]  /*11890*/  LDL R20, [R1+0x120c] ;  /* 0x00120c0001147983 */ /* 0x000ee20000100800 */
[----:B-1----:R-:W-:Y:S02]  /*118a0*/  IADD3.X R4, PT, PT, R18, UR11, RZ, P4, !PT ;  /* 0x0000000b12047c10 */ /* 0x002fe4000a7fe4ff */
[----:B------:R-:W-:-:S03]  /*118b0*/  IADD3 R6, P4, PT, R17, UR10, RZ ;  /* 0x0000000a11067c10 */ /* 0x000fc6000ff9e0ff */
[----:B------:R4:W-:Y:S04]  /*118c0*/  STL [R1+0xf50], R4 ;  /* 0x000f500401007387 */ /* 0x0009e80000100800 */
[----:B------:R-:W-:Y:S01]  /*118d0*/  STL [R1+0xf7c], R6 ;  /* 0x000f7c0601007387 */ /* 0x000fe20000100800 */
[----:B----4-:R-:W-:-:S03]  /*118e0*/  IADD3.X R4, PT, PT, R29, UR11, RZ, P3, !PT ;  /* 0x0000000b1d047c10 */ /* 0x010fc60009ffe4ff */
[----:B------:R-:W4:Y:S04]  /*118f0*/  LDL R29, [R1+0x1210] ;  /* 0x00121000011d7983 */ /* 0x000f280000100800 */
[----:B------:R3:W-:Y:S04]  /*11900*/  STL [R1+0xf58], R4 ;  /* 0x000f580401007387 */ /* 0x0007e80000100800 */
[----:B------:R-:W4:Y:S01]  /*11910*/  LDL R19, [R1+0x1218] ;  /* 0x0012180001137983 */ /* 0x000f220000100800 */
[----:B--2---:R-:W-:-:S05]  /*11920*/  IADD3 R3, P3, PT, R3, UR10, RZ ;  /* 0x0000000a03037c10 */ /* 0x004fca000ff7e0ff */
[----:B------:R1:W-:Y:S01]  /*11930*/  STL [R1+0xf84], R3 ;  /* 0x000f840301007387 */ /* 0x0003e20000100800 */
[----:B---3--:R-:W-:Y:S02]  /*11940*/  IADD3.X R4, PT, PT, R16, UR11, RZ, P2, !PT ;  /* 0x0000000b10047c10 */ /* 0x008fe400097fe4ff */
[----:B-1----:R-:W-:-:S03]  /*11950*/  IADD3 R3, P2, PT, R26, UR10, RZ ;  /* 0x0000000a1a037c10 */ /* 0x002fc6000ff5e0ff */
[----:B------:R1:W-:Y:S04]  /*11960*/  STL [R1+0xf60], R4 ;  /* 0x000f600401007387 */ /* 0x0003e80000100800 */
[----:B------:R-:W2:Y:S04]  /*11970*/  LDL R17, [R1+0x1214] ;  /* 0x0012140001117983 */ /* 0x000ea80000100800 */
[----:B------:R3:W-:Y:S01]  /*11980*/  STL [R1+0xf8c], R3 ;  /* 0x000f8c0301007387 */ /* 0x0007e20000100800 */
[----:B-1----:R-:W-:Y:S02]  /*11990*/  IADD3.X R4, PT, PT, R0, UR11, RZ, P5, !PT ;  /* 0x0000000b00047c10 */ /* 0x002fe4000affe4ff */
[----:B---3--:R-:W-:-:S02]  /*119a0*/  IADD3.X R3, PT, PT, R5, UR11, RZ, P6, !PT ;  /* 0x0000000b05037c10 */ /* 0x008fc4000b7fe4ff */
[----:B------:R-:W-:Y:S02]  /*119b0*/  LEA.HI.X R28, R22, R23, R24, 0x3, P1 ;  /* 0x00000017161c7211 */ /* 0x000fe400008f1c18 */
[----:B------:R-:W3:Y:S04]  /*119c0*/  LDL.LU R24, [R1+0x1ba0] ;  /* 0x001ba00001187983 */ /* 0x000ee80000300800 */
[----:B------:R-:W2:Y:S04]  /*119d0*/  LDL.LU R5, [R1+0x1b9c] ;  /* 0x001b9c0001057983 */ /* 0x000ea80000300800 */
[----:B------:R-:W2:Y:S04]  /*119e0*/  LDL R16, [R1+0x1244] ;  /* 0x0012440001107983 */ /* 0x000ea80000100800 */
[----:B------:R1:W-:Y:S04]  /*119f0*/  STL [R1+0xf68], R3 ;  /* 0x000f680301007387 */ /* 0x0003e80000100800 */
[----:B------:R-:W2:Y:S01]  /*11a00*/  LDL.LU R0, [R1+0x1b98] ;  /* 0x001b980001007983 */ /* 0x000ea20000300800 */
[----:B------:R-:W-:-:S03]  /*11a10*/  IADD3.X R2, PT, PT, R2, UR11, RZ, P4, !PT ;  /* 0x0000000b02027c10 */ /* 0x000fc6000a7fe4ff */
[----:B------:R-:W-:Y:S04]  /*11a20*/  STL [R1+0xf70], R4 ;  /* 0x000f700401007387 */ /* 0x000fe80000100800 */
[----:B------:R-:W4:Y:S04]  /*11a30*/  LDL R18, [R1+0x1248] ;  /* 0x0012480001127983 */ /* 0x000f280000100800 */
[----:B------:R3:W-:Y:S01]  /*11a40*/  STL [R1+0xf78], R2 ;  /* 0x000f780201007387 */ /* 0x0007e20000100800 */
[----:B-1----:R-:W-:Y:S02]  /*11a50*/  IADD3.X R3, PT, PT, R25, UR11, RZ, P3, !PT ;  /* 0x0000000b19037c10 */ /* 0x002fe40009ffe4ff */
[----:B------:R-:W-:-:S03]  /*11a60*/  IADD3.X R28, PT, PT, R28, UR9, RZ, P0, !PT ;  /* 0x000000091c1c7c10 */ /* 0x000fc600087fe4ff */
[----:B------:R-:W-:Y:S04]  /*11a70*/  STL [R1+0xf80], R3 ;  /* 0x000f800301007387 */ /* 0x000fe80000100800 */
[----:B------:R-:W4:Y:S01]  /*11a80*/  LDL R23, [R1+0x121c] ;  /* 0x00121c0001177983 */ /* 0x000f220000100800 */
[----:B---3--:R-:W-:-:S05]  /*11a90*/  IADD3.X R2, PT, PT, R24, UR11, RZ, P2, !PT ;  /* 0x0000000b18027c10 */ /* 0x008fca00097fe4ff */
[----:B------:R2:W-:Y:S04]  /*11aa0*/  STL [R1+0xf88], R2 ;  /* 0x000f880201007387 */ /* 0x0005e80000100800 */
[----:B------:R-:W-:Y:S04]  /*11ab0*/  STL [R1+0x1a94], R28 ;  /* 0x001a941c01007387 */ /* 0x000fe80000100800 */
[----:B------:R-:W3:Y:S01]  /*11ac0*/  LDL R22, [R1+0x124c] ;  /* 0x00124c0001167983 */ /* 0x000ee20000100800 */
[C---:B--2---:R-:W-:Y:S01]  /*11ad0*/  SHF.L.U64.HI R2, R5.reuse, 0x2, R0 ;  /* 0x0000000205027819 */ /* 0x044fe20000010200 */
[----:B------:R-:W-:-:S04]  /*11ae0*/  IMAD.SHL.U32 R0, R5, 0x4, RZ ;  /* 0x0000000405007824 */ /* 0x000fc800078e00ff */
[----:B------:R1:W-:Y:S04]  /*11af0*/  STL [R1+0x8d8], R2 ;  /* 0x0008d80201007387 */ /* 0x0003e80000100800 */
[----:B------:R-:W2:Y:S04]  /*11b00*/  LDL R25, [R1+0x1250] ;  /* 0x0012500001197983 */ /* 0x000ea80000100800 */
[----:B------:R1:W-:Y:S04]  /*11b10*/  STL [R1+0x8dc], R0 ;  /* 0x0008dc0001007387 */ /* 0x0003e80000100800 */
[----:B------:R-:W2:Y:S04]  /*11b20*/  LDL R3, [R1+0x12f4] ;  /* 0x0012f40001037983 */ /* 0x000ea80000100800 */
[----:B--2---:R-:W-:Y:S04]  /*11b30*/  STL [R1+0x1b68], R3 ;  /* 0x001b680301007387 */ /* 0x004fe80000100800 */
[----:B-1----:R-:W2:Y:S01]  /*11b40*/  LDL R2, [R1+0x12f8] ;  /* 0x0012f80001027983 */ /* 0x002ea20000100800 */
[----:B------:R-:W-:-:S02]  /*11b50*/  SHF.R.S32.HI R0, RZ, 0x1f, R21 ;  /* 0x0000001fff007819 */ /* 0x000fc40000011415 */
[----:B------:R-:W-:Y:S02]  /*11b60*/  SHF.R.S32.HI R4, RZ, 0x1f, R20 ;  /* 0x0000001fff047819 */ /* 0x000fe40000011414 */
[----:B----4-:R-:W-:Y:S02]  /*11b70*/  SHF.R.S32.HI R5, RZ, 0x1f, R29 ;  /* 0x0000001fff057819 */ /* 0x010fe4000001141d */
[----:B------:R-:W-:Y:S02]  /*11b80*/  SHF.R.S32.HI R6, RZ, 0x1f, R19 ;  /* 0x0000001fff067819 */ /* 0x000fe40000011413 */
[----:B------:R-:W-:Y:S01]  /*11b90*/  SHF.R.S32.HI R7, RZ, 0x1f, R17 ;  /* 0x0000001fff077819 */ /* 0x000fe20000011411 */
[----:B--2---:R1:W-:Y:S04]  /*11ba0*/  STL [R1+0x1b6c], R2 ;  /* 0x001b6c0201007387 */ /* 0x0043e80000100800 */
[----:B------:R-:W2:Y:S01]  /*11bb0*/  LDL R14, [R1+0x1254] ;  /* 0x00125400010e7983 */ /* 0x000ea20000100800 */
[----:B------:R-:W-:-:S03]  /*11bc0*/  SHF.R.S32.HI R8, RZ, 0x1f, R16 ;  /* 0x0000001fff087819 */ /* 0x000fc60000011410 */
[----:B------:R4:W-:Y:S04]  /*11bd0*/  STL [R1+0x1b64], R0 ;  /* 0x001b640001007387 */ /* 0x0009e80000100800 */
[----:B------:R-:W-:Y:S01]  /*11be0*/  STL [R1+0x1b60], R4 ;  /* 0x001b600401007387 */ /* 0x000fe20000100800 */
[----:B------:R-:W-:-:S03]  /*11bf0*/  SHF.R.S32.HI R9, RZ, 0x1f, R18 ;  /* 0x0000001fff097819 */ /* 0x000fc60000011412 */
[----:B------:R-:W4:Y:S04]  /*11c00*/  LDL R29, [R1+0x1220] ;  /* 0x00122000011d7983 */ /* 0x000f280000100800 */
[----:B------:R-:W-:Y:S01]  /*11c10*/  STL [R1+0x1b5c], R5 ;  /* 0x001b5c0501007387 */ /* 0x000fe20000100800 */
[----:B------:R-:W-:-:S03]  /*11c20*/  SHF.R.S32.HI R10, RZ, 0x1f, R23 ;  /* 0x0000001fff0a7819 */ /* 0x000fc60000011417 */
[----:B------:R-:W-:Y:S04]  /*11c30*/  STL [R1+0x1b58], R6 ;  /* 0x001b580601007387 */ /* 0x000fe80000100800 */
[----:B------:R-:W4:Y:S01]  /*11c40*/  LDL R15, [R1+0x1258] ;  /* 0x00125800010f7983 */ /* 0x000f220000100800 */
[----:B---3--:R-:W-:-:S03]  /*11c50*/  SHF.R.S32.HI R11, RZ, 0x1f, R22 ;  /* 0x0000001fff0b7819 */ /* 0x008fc60000011416 */
[----:B------:R-:W-:Y:S04]  /*11c60*/  STL [R1+0x1b54], R7 ;  /* 0x001b540701007387 */ /* 0x000fe80000100800 */
[----:B------:R-:W3:Y:S04]  /*11c70*/  LDL R16, [R1+0x125c] ;  /* 0x00125c0001107983 */ /* 0x000ee80000100800 */
[----:B------:R-:W3:Y:S01]  /*11c80*/  LDL R17, [R1+0x1260] ;  /* 0x0012600001117983 */ /* 0x000ee20000100800 */
[----:B------:R-:W-:-:S03]  /*11c90*/  SHF.R.S32.HI R12, RZ, 0x1f, R25 ;  /* 0x0000001fff0c7819 */ /* 0x000fc60000011419 */
[----:B------:R-:W-:Y:S04]  /*11ca0*/  STL [R1+0x1b50], R8 ;  /* 0x001b500801007387 */ /* 0x000fe80000100800 */
[----:B------:R-:W3:Y:S04]  /*11cb0*/  LDL R18, [R1+0x1224] ;  /* 0x0012240001127983 */ /* 0x000ee80000100800 */
[----:B------:R-:W3:Y:S04]  /*11cc0*/  LDL R19, [R1+0x1264] ;  /* 0x0012640001137983 */ /* 0x000ee80000100800 */
        /* <DEDUP_REMOVED lines=11> */
[----:B------:R-:W3:Y:S01]  /*11d80*/  LDL R27, [R1+0x127c] ;  /* 0x00127c00011b7983 */ /* 0x000ee20000100800 */
[----:B--2---:R-:W-:-:S05]  /*11d90*/  SHF.R.S32.HI R13, RZ, 0x1f, R14 ;  /* 0x0000001fff0d7819 */ /* 0x004fca000001140e */
[----:B------:R-:W-:Y:S04]  /*11da0*/  STL [R1+0x1b3c], R13 ;  /* 0x001b3c0d01007387 */ /* 0x000fe80000100800 */
[----:B-1----:R-:W2:Y:S04]  /*11db0*/  LDL R2, [R1+0x1280] ;  /* 0x0012800001027983 */ /* 0x002ea80000100800 */
[----:B------:R-:W2:Y:S01]  /*11dc0*/  LDL R3, [R1+0x1284] ;  /* 0x0012840001037983 */ /* 0x000ea20000100800 */
[----:B----4-:R-:W-:-:S03]  /*11dd0*/  SHF.R.S32.HI R14, RZ, 0x1f, R29 ;  /* 0x0000001fff0e7819 */ /* 0x010fc6000001141d */
[----:B------:R-:W4:Y:S04]  /*11de0*/  LDL R28, [R1+0x1230] ;  /* 0x00123000011c7983 */ /* 0x000f280000100800 */
[----:B------:R-:W4:Y:S01]  /*11df0*/  LDL R29, [R1+0x1288] ;  /* 0x00128800011d7983 */ /* 0x000f220000100800 */
[----:B------:R-:W-:-:S03]  /*11e00*/  SHF.R.S32.HI R15, RZ, 0x1f, R15 ;  /* 0x0000001fff0f7819 */ /* 0x000fc6000001140f */
[----:B------:R-:W-:Y:S01]  /*11e10*/  STL [R1+0x1b38], R14 ;  /* 0x001b380e01007387 */ /* 0x000fe20000100800 */
[----:B---3--:R-:W-:-:S03]  /*11e20*/  SHF.R.S32.HI R16, RZ, 0x1f, R16 ;  /* 0x0000001fff107819 */ /* 0x008fc60000011410 */
[----:B------:R-:W-:Y:S01]  /*11e30*/  STL [R1+0x1b34], R15 ;  /* 0x001b340f01007387 */ /* 0x000fe20000100800 */
[----:B------:R-:W-:-:S03]  /*11e40*/  SHF.R.S32.HI R17, RZ, 0x1f, R17 ;  /* 0x0000001fff117819 */ /* 0x000fc60000011411 */
        /* <DEDUP_REMOVED lines=20> */
[----:B------:R-:W-:Y:S04]  /*11f90*/  STL [R1+0x1b88], R26 ;  /* 0x001b881a01007387 */ /* 0x000fe80000100800 */
[----:B------:R1:W-:Y:S01]  /*11fa0*/  STL [R1+0x1b8c], R27 ;  /* 0x001b8c1b01007387 */ /* 0x0003e20000100800 */
[----:B--2---:R-:W-:Y:S02]  /*11fb0*/  SHF.R.S32.HI R0, RZ, 0x1f, R2 ;  /* 0x0000001fff007819 */ /* 0x004fe40000011402 */
[----:B------:R-:W-:-:S03]  /*11fc0*/  SHF.R.S32.HI R3, RZ, 0x1f, R3 ;  /* 0x0000001fff037819 */ /* 0x000fc60000011403 */
[----:B------:R2:W-:Y:S04]  /*11fd0*/  STL [R1], R0 ;  /* 0x0000000001007387 */ /* 0x0005e80000100800 */
[----:B------:R-:W-:Y:S04]  /*11fe0*/  STL [R1+0x4], R3 ;  /* 0x0000040301007387 */ /* 0x000fe80000100800 */
[----:B-1----:R-:W3:Y:S01]  /*11ff0*/  LDL R27, [R1+0x1294] ;  /* 0x00129400011b7983 */ /* 0x002ee20000100800 */
[----:B----4-:R-:W-:Y:S02]  /*12000*/  SHF.R.S32.HI R2, RZ, 0x1f, R28 ;  /* 0x0000001fff027819 */ /* 0x010fe4000001141c */
[----:B--2---:R-:W-:-:S03]  /*12010*/  SHF.R.S32.HI R0, RZ, 0x1f, R29 ;  /* 0x0000001fff007819 */ /* 0x004fc6000001141d */
[----:B------:R-:W-:Y:S04]  /*12020*/  STL [R1+0x8], R2 ;  /* 0x0000080201007387 */ /* 0x000fe80000100800 */
[----:B---3--:R1:W-:Y:S04]  /*12030*/  STL [R1+0x1b90], R27 ;  /* 0x001b901b01007387 */ /* 0x0083e80000100800 */
[----:B------:R-:W-:Y:S04]  /*12040*/  STL [R1+0xc], R0 ;  /* 0x00000c0001007387 */ /* 0x000fe80000100800 */
[----:B-1----:R-:W2:Y:S04]  /*12050*/  LDL R27, [R1+0x1290] ;  /* 0x00129000011b7983 */ /* 0x002ea80000100800 */
[----:B--2---:R1:W-:Y:S04]  /*12060*/  STL [R1+0x1b94], R27 ;  /* 0x001b941b01007387 */ /* 0x0043e80000100800 */
[----:B------:R-:W2:Y:S04]  /*12070*/  LDL R26, [R1+0x1298] ;  /* 0x00129800011a7983 */ /* 0x000ea80000100800 */
[----:B------:R-:W3:Y:S04]  /*12080*/  LDL R25, [R1+0x129c] ;  /* 0x00129c0001197983 */ /* 0x000ee80000100800 */
[----:B-1----:R-:W4:Y:S04]  /*12090*/  LDL R27, [R1+0x128c] ;  /* 0x00128c00011b7983 */ /* 0x002f280000100800 */
[----:B------:R-:W2:Y:S04]  /*120a0*/  LDL R24, [R1+0x12a0] ;  /* 0x0012a00001187983 */ /* 0x000ea80000100800 */
        /* <DEDUP_REMOVED lines=24> */
[----:B------:R-:W2:Y:S01]  /*12230*/  LDL R29, [R1+0x10f8] ;  /* 0x0010f800011d7983 */ /* 0x000ea20000100800 */
[----:B----4-:R-:W-:-:S05]  /*12240*/  SHF.R.S32.HI R27, RZ, 0x1f, R27 ;  /* 0x0000001fff1b7819 */ /* 0x010fca000001141b */
[----:B------:R1:W-:Y:S04]  /*12250*/  STL [R1+0x10], R27 ;  /* 0x0000101b01007387 */ /* 0x0003e80000100800 */
[----:B-1----:R-:W4:Y:S02]  /*12260*/  LDL.LU R27, [R1+0x1b94] ;  /* 0x001b9400011b7983 */ /* 0x002f240000300800 */
[----:B----4-:R-:W-:-:S05]  /*12270*/  SHF.R.S32.HI R27, RZ, 0x1f, R27 ;  /* 0x0000001fff1b7819 */ /* 0x010fca000001141b */
[----:B------:R1:W-:Y:S04]  /*12280*/  STL [R1+0x14], R27 ;  /* 0x0000141b01007387 */ /* 0x0003e80000100800 */
[----:B-1----:R-:W4:Y:S01]  /*12290*/  LDL.LU R27, [R1+0x1b90] ;  /* 0x001b9000011b7983 */ /* 0x002f220000300800 */
[----:B--2---:R-:W-:Y:S02]  /*122a0*/  SHF.R.S32.HI R26, RZ, 0x1f, R26 ;  /* 0x0000001fff1a7819 */ /* 0x004fe4000001141a */
[----:B---3--:R-:W-:Y:S02]  /*122b0*/  SHF.R.S32.HI R25, RZ, 0x1f, R25 ;  /* 0x0000001fff197819 */ /* 0x008fe40000011419 */
[----:B------:R-:W-:Y:S02]  /*122c0*/  SHF.R.S32.HI R24, RZ, 0x1f, R24 ;  /* 0x0000001fff187819 */ /* 0x000fe40000011418 */
[----:B------:R-:W-:-:S02]  /*122d0*/  SHF.R.S32.HI R23, RZ, 0x1f, R23 ;  /* 0x0000001fff177819 */ /* 0x000fc40000011417 */
[----:B------:R-:W-:Y:S02]  /*122e0*/  SHF.R.S32.HI R22, RZ, 0x1f, R22 ;  /* 0x0000001fff167819 */ /* 0x000fe40000011416 */
[----:B------:R-:W-:Y:S02]  /*122f0*/  SHF.R.S32.HI R21, RZ, 0x1f, R21 ;  /* 0x0000001fff157819 */ /* 0x000fe40000011415 */
[----:B------:R-:W-:Y:S02]  /*12300*/  SHF.R.S32.HI R20, RZ, 0x1f, R20 ;  /* 0x0000001fff147819 */ /* 0x000fe40000011414 */
[----:B------:R-:W-:Y:S02]  /*12310*/  SHF.R.S32.HI R2, RZ, 0x1f, R2 ;  /* 0x0000001fff027819 */ /* 0x000fe40000011402 */
[----:B------:R-:W-:Y:S02]  /*12320*/  SHF.R.S32.HI R3, RZ, 0x1f, R3 ;  /* 0x0000001fff037819 */ /* 0x000fe40000011403 */
[----:B----4-:R-:W-:-:S05]  /*12330*/  SHF.R.S32.HI R27, RZ, 0x1f, R27 ;  /* 0x0000001fff1b7819 */ /* 0x010fca000001141b */
[----:B------:R1:W-:Y:S04]  /*12340*/  STL [R1+0x18], R27 ;  /* 0x0000181b01007387 */ /* 0x0003e80000100800 */
[----:B-1----:R-:W2:Y:S04]  /*12350*/  LDL.LU R27, [R1+0x1b8c] ;  /* 0x001b8c00011b7983 */ /* 0x002ea80000300800 */
[----:B------:R1:W-:Y:S04]  /*12360*/  STL [R1+0x1c], R26 ;  /* 0x00001c1a01007387 */ /* 0x0003e80000100800 */
[----:B-1----:R-:W3:Y:S04]  /*12370*/  LDL.LU R26, [R1+0x1b88] ;  /* 0x001b8800011a7983 */ /* 0x002ee80000300800 */
[----:B------:R1:W-:Y:S04]  /*12380*/  STL [R1+0x20], R25 ;  /* 0x0000201901007387 */ /* 0x0003e80000100800 */
[----:B-1----:R-:W4:Y:S04]  /*12390*/  LDL.LU R25, [R1+0x1b84] ;  /* 0x001b840001197983 */ /* 0x002f280000300800 */
[----:B------:R1:W-:Y:S04]  /*123a0*/  STL [R1+0x24], R24 ;  /* 0x0000241801007387 */ /* 0x0003e80000100800 */
[----:B-1----:R-:W2:Y:S04]  /*123b0*/  LDL.LU R24, [R1+0x1b80] ;  /* 0x001b800001187983 */ /* 0x002ea80000300800 */
        /* <DEDUP_REMOVED lines=11> */
[----:B-1----:R-:W3:Y:S01]  /*12470*/  LDL.LU R3, [R1+0x1b68] ;  /* 0x001b680001037983 */ /* 0x002ee20000300800 */
[----:B------:R-:W-:-:S02]  /*12480*/  SHF.R.S32.HI R19, RZ, 0x1f, R19 ;  /* 0x0000001fff137819 */ /* 0x000fc40000011413 */
[----:B------:R-:W-:-:S03]  /*12490*/  SHF.R.S32.HI R18, RZ, 0x1f, R18 ;  /* 0x0000001fff127819 */ /* 0x000fc60000011412 */
[----:B------:R1:W-:Y:S04]  /*124a0*/  STL [R1+0x40], R19 ;  /* 0x0000401301007387 */ /* 0x0003e80000100800 */
[----:B------:R1:W-:Y:S02]  /*124b0*/  STL [R1+0x44], R18 ;  /* 0x0000441201007387 */ /* 0x0003e40000100800 */
[----:B-1----:R-:W-:Y:S02]  /*124c0*/  SHF.R.S32.HI R19, RZ, 0x1f, R17 ;  /* 0x0000001fff137819 */ /* 0x002fe40000011411 */
[----:B------:R-:W-:Y:S02]  /*124d0*/  SHF.R.S32.HI R17, RZ, 0x1f, R15 ;  /* 0x0000001fff117819 */ /* 0x000fe4000001140f */
[----:B------:R-:W-:-:S02]  /*124e0*/  SHF.R.S32.HI R18, RZ, 0x1f, R16 ;  /* 0x0000001fff127819 */ /* 0x000fc40000011410 */
[----:B------:R-:W-:Y:S01]  /*124f0*/  SHF.R.S32.HI R16, RZ, 0x1f, R14 ;  /* 0x0000001fff107819 */ /* 0x000fe2000001140e */
[----:B------:R-:W-:Y:S01]  /*12500*/  STL [R1+0x48], R19 ;  /* 0x0000481301007387 */ /* 0x000fe20000100800 */
[----:B------:R-:W-:Y:S02]  /*12510*/  SHF.R.S32.HI R15, RZ, 0x1f, R13 ;  /* 0x0000001fff0f7819 */ /* 0x000fe4000001140d */
[----:B------:R-:W-:Y:S01]  /*12520*/  SHF.R.S32.HI R14, RZ, 0x1f, R12 ;  /* 0x0000001fff0e7819 */ /* 0x000fe2000001140c */
[----:B------:R-:W-:Y:S01]  /*12530*/  STL [R1+0x4c], R18 ;  /* 0x00004c1201007387 */ /* 0x000fe20000100800 */
[----:B------:R-:W-:Y:S02]  /*12540*/  SHF.R.S32.HI R13, RZ, 0x1f, R11 ;  /* 0x0000001fff0d7819 */ /* 0x000fe4000001140b */
[----:B------:R-:W-:Y:S01]  /*12550*/  SHF.R.S32.HI R12, RZ, 0x1f, R10 ;  /* 0x0000001fff0c7819 */ /* 0x000fe2000001140a */
[----:B------:R-:W-:Y:S01]  /*12560*/  STL [R1+0x50], R17 ;  /* 0x0000501101007387 */ /* 0x000fe20000100800 */
[----:B------:R-:W-:-:S02]  /*12570*/  SHF.R.S32.HI R11, RZ, 0x1f, R9 ;  /* 0x0000001fff0b7819 */ /* 0x000fc40000011409 */
[----:B------:R-:W-:Y:S01]  /*12580*/  SHF.R.S32.HI R10, RZ, 0x1f, R8 ;  /* 0x0000001fff0a7819 */ /* 0x000fe20000011408 */
        /* <DEDUP_REMOVED lines=15> */
[----:B------:R-:W-:Y:S04]  /*12680*/  STL [R1+0x74], R8 ;  /* 0x0000740801007387 */ /* 0x000fe80000100800 */
[----:B------:R-:W-:Y:S04]  /*12690*/  STL [R1+0x78], R7 ;  /* 0x0000780701007387 */ /* 0x000fe80000100800 */
[----:B------:R-:W-:Y:S04]  /*126a0*/  STL [R1+0x7c], R6 ;  /* 0x00007c0601007387 */ /* 0x000fe80000100800 */
[----:B------:R-:W-:Y:S04]  /*126b0*/  STL [R1+0x80], R5 ;  /* 0x0000800501007387 */ /* 0x000fe80000100800 */
[----:B------:R-:W-:Y:S01]  /*126c0*/  STL [R1+0x84], R4 ;  /* 0x0000840401007387 */ /* 0x000fe20000100800 */
[----:B--2---:R-:W-:-:S02]  /*126d0*/  SHF.R.S32.HI R29, RZ, 0x1f, R2 ;  /* 0x0000001fff1d7819 */ /* 0x004fc40000011402 */
[----:B---3--:R-:W-:-:S05]  /*126e0*/  SHF.R.S32.HI R28, RZ, 0x1f, R3 ;  /* 0x0000001fff1c7819 */ /* 0x008fca0000011403 */
[----:B------:R-:W-:Y:S04]  /*126f0*/  STL [R1+0x1a9c], R28 ;  /* 0x001a9c1c01007387 */ /* 0x000fe80000100800 */
[----:B------:R1:W-:Y:S04]  /*12700*/  STL [R1+0x88], R0 ;  /* 0x0000880001007387 */ /* 0x0003e80000100800 */
[----:B------:R-:W-:Y:S04]  /*12710*/  STL [R1+0x1a98], R3 ;  /* 0x001a980301007387 */ /* 0x000fe80000100800 */
[----:B------:R-:W-:Y:S04]  /*12720*/  STL [R1+0x1aa4], R29 ;  /* 0x001aa41d01007387 */ /* 0x000fe80000100800 */
[----:B------:R2:W-:Y:S04]  /*12730*/  STL [R1+0x1aa0], R2 ;  /* 0x001aa00201007387 */ /* 0x0005e80000100800 */
[----:B------:R-:W-:Y:S04]  /*12740*/  STL [R1+0xef4], RZ ;  /* 0x000ef4ff01007387 */ /* 0x000fe80000100800 */
        /* <DEDUP_REMOVED lines=460> */
[----:B-1----:R-:W3:Y:S04]  /*14410*/  LDL.LU R0, [R1+0x214] ;  /* 0x0002140001007983 */ /* 0x002ee80000300800 */
[----:B------:R-:W3:Y:S04]  /*14420*/  LDL R19, [R1+0xeec] ;  /* 0x000eec0001137983 */ /* 0x000ee80000100800 */
[----:B------:R-:W4:Y:S04]  /*14430*/  LDL R4, [R1+0x1208] ;  /* 0x0012080001047983 */ /* 0x000f280000100800 */
[----:B------:R-:W4:Y:S04]  /*14440*/  LDL R5, [R1+0x120c] ;  /* 0x00120c0001057983 */ /* 0x000f280000100800 */
[----:B------:R-:W4:Y:S04]  /*14450*/  LDL R6, [R1+0x1210] ;  /* 0x0012100001067983 */ /* 0x000f280000100800 */
[----:B------:R-:W-:Y:S04]  /*14460*/  STL [R1+0x180], RZ ;  /* 0x000180ff01007387 */ /* 0x000fe80000100800 */
[----:B------:R-:W-:Y:S04]  /*14470*/  STL [R1+0x184], RZ ;  /* 0x000184ff01007387 */ /* 0x000fe80000100800 */
[----:B------:R-:W-:Y:S04]  /*14480*/  STL [R1+0x188], RZ ;  /* 0x000188ff01007387 */ /* 0x000fe80000100800 */
[----:B------:R-:W-:Y:S04]  /*14490*/  STL [R1+0x18c], RZ ;  /* 0x00018cff01007387 */ /* 0x000fe80000100800 */
[----:B------:R-:W4:Y:S04]  /*144a0*/  LDL R7, [R1+0x1218] ;  /* 0x0012180001077983 */ /* 0x000f280000100800 */
        /* <DEDUP_REMOVED lines=10> */
[----:B------:R-:W-:Y:S04]  /*14550*/  STL [R1+0x160], RZ ;  /* 0x000160ff01007387 */ /* 0x000fe80000100800 */
[----:B------:R-:W-:Y:S04]  /*14560*/  STL [R1+0x164], RZ ;  /* 0x000164ff01007387 */ /* 0x000fe80000100800 */
[----:B------:R-:W-:Y:S04]  /*14570*/  STL [R1+0x168], RZ ;  /* 0x000168ff01007387 */ /* 0x000fe80000100800 */
[----:B------:R-:W4:Y:S04]  /*14580*/  LDL R14, [R1+0x1254] ;  /* 0x00125400010e7983 */ /* 0x000f280000100800 */
[----:B------:R-:W4:Y:S04]  /*14590*/  LDL R15, [R1+0x1220] ;  /* 0x00122000010f7983 */ /* 0x000f280000100800 */
[----:B------:R-:W4:Y:S04]  /*145a0*/  LDL R16, [R1+0x1258] ;  /* 0x0012580001107983 */ /* 0x000f280000100800 */
[----:B------:R-:W4:Y:S04]  /*145b0*/  LDL R17, [R1+0x125c] ;  /* 0x00125c0001117983 */ /* 0x000f280000100800 */
[----:B------:R-:W4:Y:S04]  /*145c0*/  LDL R18, [R1+0x1260] ;  /* 0x0012600001127983 */ /* 0x000f280000100800 */
[----:B--2---:R-:W2:Y:S04]  /*145d0*/  LDL.LU R2, [R1+0xc] ;  /* 0x00000c0001027983 */ /* 0x004ea80000300800 */
[----:B------:R-:W2:Y:S04]  /*145e0*/  LDL R29, [R1+0x1288] ;  /* 0x00128800011d7983 */ /* 0x000ea80000100800 */
[----:B------:R-:W2:Y:S04]  /*145f0*/  LDL.LU R3, [R1+0x10] ;  /* 0x0000100001037983 */ /* 0x000ea80000300800 */
[----:B------:R-:W2:Y:S01]  /*14600*/  LDL R28, [R1+0x128c] ;  /* 0x00128c00011c7983 */ /* 0x000ea20000100800 */
[----:B---3--:R-:W-:-:S03]  /*14610*/  SHF.L.U64.HI R19, R19, 0x2, R0 ;  /* 0x0000000213137819 */ /* 0x008fc60000010200 */
[----:B------:R-:W4:Y:S04]  /*14620*/  LDL.LU R0, [R1+0x1b64] ;  /* 0x001b640001007983 */ /* 0x000f280000300800 */
[----:B------:R1:W-:Y:S04]  /*14630*/  STL [R1+0x1104], R19 ;  /* 0x0011041301007387 */ /* 0x0003e80000100800 */
[----:B-1----:R-:W3:Y:S01]  /*14640*/  LDL R19, [R1+0x1224] ;  /* 0x0012240001137983 */ /* 0x002ee20000100800 */
[----:B----4-:R-:W-:-:S03]  /*14650*/  SHF.L.U64.HI R0, R4, 0x2, R0 ;  /* 0x0000000204007819 */ /* 0x010fc60000010200 */
[----:B------:R-:W4:Y:S04]  /*14660*/  LDL.LU R4, [R1+0x1b60] ;  /* 0x001b600001047983 */ /* 0x000f280000300800 */
[----:B------:R1:W-:Y:S04]  /*14670*/  STL [R1+0x1100], R0 ;  /* 0x0011000001007387 */ /* 0x0003e80000100800 */
[----:B-1----:R-:W2:Y:S01]  /*14680*/  LDL R0, [R1+0x1230] ;  /* 0x0012300001007983 */ /* 0x002ea20000100800 */
[----:B----4-:R-:W-:-:S03]  /*14690*/  SHF.L.U64.HI R4, R5, 0x2, R4 ;  /* 0x0000000205047819 */ /* 0x010fc60000010204 */
[----:B------:R-:W4:Y:S04]  /*146a0*/  LDL.LU R5, [R1+0x1b5c] ;  /* 0x001b5c0001057983 */ /* 0x000f280000300800 */
[----:B------:R1:W-:Y:S04]  /*146b0*/  STL [R1+0x1108], R4 ;  /* 0x0011080401007387 */ /* 0x0003e80000100800 */
[----:B-1----:R-:W2:Y:S01]  /*146c0*/  LDL.LU R4, [R1+0x8] ;  /* 0x0000080001047983 */ /* 0x002ea20000300800 */
        /* <DEDUP_REMOVED lines=15> */
[----:B-1----:R-:W2:Y:S01]  /*147c0*/  LDL.LU R8, [R1] ;  /* 0x0000000001087983 */ /* 0x002ea20000300800 */
[----:B----4-:R-:W-:-:S03]  /*147d0*/  SHF.L.U64.HI R9, R10, 0x2, R9 ;  /* 0x000000020a097819 */ /* 0x010fc60000010209 */
[----:B------:R-:W4:Y:S04]  /*147e0*/  LDL.LU R10, [R1+0x1b48] ;  /* 0x001b4800010a7983 */ /* 0x000f280000300800 */
[----:B------:R1:W-:Y:S04]  /*147f0*/  STL [R1+0x111c], R9 ;  /* 0x00111c0901007387 */ /* 0x0003e80000100800 */
[----:B-1----:R-:W2:Y:S01]  /*14800*/  LDL R9, [R1+0x127c] ;  /* 0x00127c0001097983 */ /* 0x002ea20000100800 */
        /* <DEDUP_REMOVED lines=29> */
[----:B------:R-:W3:Y:S04]  /*149e0*/  LDL.LU R18, [R1+0x1b28] ;  /* 0x001b280001127983 */ /* 0x000ee80000300800 */
[----:B------:R1:W-:Y:S04]  /*149f0*/  STL [R1+0x113c], R17 ;  /* 0x00113c1101007387 */ /* 0x0003e80000100800 */
[----:B-1----:R-:W4:Y:S01]  /*14a00*/  LDL R17, [R1+0x1264] ;  /* 0x0012640001117983 */ /* 0x002f220000100800 */
[----:B---3--:R-:W-:-:S03]  /*14a10*/  SHF.L.U64.HI R18, R19, 0x2, R18 ;  /* 0x0000000213127819 */ /* 0x008fc60000010212 */
[----:B------:R-:W4:Y:S01]  /*14a20*/  LDL.LU R19, [R1+0x1b24] ;  /* 0x001b240001137983 */ /* 0x000f220000300800 */
[----:B--2---:R-:W-:Y:S02]  /*14a30*/  SHF.L.U64.HI R16, R16, 0x2, R20 ;  /* 0x0000000210107819 */ /* 0x004fe40000010214 */
[----:B------:R-:W-:Y:S01]  /*14a40*/  SHF.L.U64.HI R15, R15, 0x2, R21 ;  /* 0x000000020f0f7819 */ /* 0x000fe20000010215 */
[----:B------:R-:W-:Y:S01]  /*14a50*/  STL [R1+0x1140], R18 ;  /* 0x0011401201007387 */ /* 0x000fe20000100800 */
[----:B------:R-:W-:Y:S02]  /*14a60*/  SHF.L.U64.HI R14, R14, 0x2, R22 ;  /* 0x000000020e0e7819 */ /* 0x000fe40000010216 */
[----:B------:R-:W-:Y:S02]  /*14a70*/  SHF.L.U64.HI R13, R13, 0x2, R23 ;  /* 0x000000020d0d7819 */ /* 0x000fe40000010217 */
[----:B------:R-:W-:Y:S02]  /*14a80*/  SHF.L.U64.HI R12, R12, 0x2, R24 ;  /* 0x000000020c0c7819 */ /* 0x000fe40000010218 */
[----:B------:R-:W-:-:S02]  /*14a90*/  SHF.L.U64.HI R11, R11, 0x2, R25 ;  /* 0x000000020b0b7819 */ /* 0x000fc40000010219 */
[----:B------:R-:W-:Y:S02]  /*14aa0*/  SHF.L.U64.HI R10, R10, 0x2, R26 ;  /* 0x000000020a0a7819 */ /* 0x000fe4000001021a */
[----:B------:R-:W-:Y:S02]  /*14ab0*/  SHF.L.U64.HI R9, R9, 0x2, R27 ;  /* 0x0000000209097819 */ /* 0x000fe4000001021b */
[----:B------:R-:W-:Y:S02]  /*14ac0*/  SHF.L.U64.HI R7, R7, 0x2, R8 ;  /* 0x0000000207077819 */ /* 0x000fe40000010208 */
[----:B------:R-:W-:Y:S02]  /*14ad0*/  SHF.L.U64.HI R5, R5, 0x2, R6 ;  /* 0x0000000205057819 */ /* 0x000fe40000010206 */
[----:B------:R-:W-:Y:S02]  /*14ae0*/  SHF.L.U64.HI R0, R0, 0x2, R4 ;  /* 0x0000000200007819 */ /* 0x000fe40000010204 */
[----:B----4-:R-:W-:-:S05]  /*14af0*/  SHF.L.U64.HI R17, R17, 0x2, R19 ;  /* 0x0000000211117819 */ /* 0x010fca0000010213 */
        /* <DEDUP_REMOVED lines=11> */
[----:B------:R1:W-:Y:S04]  /*14bb0*/  STL [R1+0x1170], R0 ;  /* 0x0011700001007387 */ /* 0x0003e80000100800 */
[----:B-1----:R-:W2:Y:S01]  /*14bc0*/  LDL R0, [R1+0x1294] ;  /* 0x0012940001007983 */ /* 0x002ea20000100800 */
[----:B------:R-:W-:-:S02]  /*14bd0*/  SHF.L.U64.HI R4, R29, 0x2, R2 ;  /* 0x000000021d047819 */ /* 0x000fc40000010202 */
[----:B------:R-:W-:-:S03]  /*14be0*/  SHF.L.U64.HI R2, R28, 0x2, R3 ;  /* 0x000000021c027819 */ /* 0x000fc60000010203 */
[----:B------:R-:W-:Y:S04]  /*14bf0*/  STL [R1+0x1174], R4 ;  /* 0x0011740401007387 */ /* 0x000fe80000100800 */
[----:B--2---:R1:W-:Y:S04]  /*14c00*/  STL [R1+0x1b1c], R0 ;  /* 0x001b1c0001007387 */ /* 0x0043e80000100800 */
[----:B------:R-:W-:Y:S04]  /*14c10*/  STL [R1+0x1178], R2 ;  /* 0x0011780201007387 */ /* 0x000fe80000100800 */
[----:B-1----:R-:W2:Y:S04]  /*14c20*/  LDL R0, [R1+0x1290] ;  /* 0x0012900001007983 */ /* 0x002ea80000100800 */
[----:B------:R-:W3:Y:S04]  /*14c30*/  LDL.LU R29, [R1+0x54] ;  /* 0x00005400011d7983 */ /* 0x000ee80000300800 */
[----:B---3--:R1:W-:Y:S04]  /*14c40*/  STL [R1+0x1aa8], R29 ;  /* 0x001aa81d01007387 */ /* 0x0083e80000100800 */
[----:B-1----:R-:W3:Y:S04]  /*14c50*/  LDL R29, [R1+0x12c0] ;  /* 0x0012c000011d7983 */ /* 0x002ee80000100800 */
        /* <DEDUP_REMOVED lines=27> */
[----:B-1----:R-:W3:Y:S04]  /*14e10*/  LDL.LU R29, [R1+0x18] ;  /* 0x00001800011d7983 */ /* 0x002ee80000300800 */
[----:B---3--:R1:W-:Y:S04]  /*14e20*/  STL [R1+0x1b20], R29 ;  /* 0x001b201d01007387 */ /* 0x0083e80000100800 */
[----:B-1----:R-:W2:Y:S04]  /*14e30*/  LDL.LU R29, [R1+0x14] ;  /* 0x00001400011d7983 */ /* 0x002ea80000300800 */
[----:B------:R-:W3:Y:S04]  /*14e40*/  LDL R2, [R1+0x12c4] ;  /* 0x0012c40001027983 */ /* 0x000ee80000100800 */
[----:B---3--:R1:W-:Y:S04]  /*14e50*/  STL [R1+0x1aac], R2 ;  /* 0x001aac0201007387 */ /* 0x0083e80000100800 */
[----:B-1----:R-:W3:Y:S04]  /*14e60*/  LDL.LU R2, [R1+0x50] ;  /* 0x0000500001027983 */ /* 0x002ee80000300800 */
        /* <DEDUP_REMOVED lines=23> */
[----:B-1----:R-:W3:Y:S01]  /*14fe0*/  LDL.LU R2, [R1+0x20] ;  /* 0x0000200001027983 */ /* 0x002ee20000300800 */
[----:B--2---:R-:W-:-:S03]  /*14ff0*/  SHF.L.U64.HI R0, R0, 0x2, R29 ;  /* 0x0000000200007819 */ /* 0x004fc6000001021d */
[----:B---3--:R1:W-:Y:S04]  /*15000*/  STL [R1+0x1b14], R2 ;  /* 0x001b140201007387 */ /* 0x0083e80000100800 */
[----:B-1----:R-:W2:Y:S04]  /*15010*/  LDL.LU R2, [R1+0x1c] ;  /* 0x00001c0001027983 */ /* 0x002ea80000300800 */
[----:B------:R-:W3:Y:S04]  /*15020*/  LDL.LU R28, [R1+0x58] ;  /* 0x00005800011c7983 */ /* 0x000ee80000300800 */
[----:B------:R-:W3:Y:S04]  /*15030*/  LDL R3, [R1+0x12c8] ;  /* 0x0012c80001037983 */ /* 0x000ee80000100800 */
[----:B------:R-:W4:Y:S04]  /*15040*/  LDL.LU R27, [R1+0x5c] ;  /* 0x00005c00011b7983 */ /* 0x000f280000300800 */
[----:B------:R-:W4:Y:S04]  /*15050*/  LDL R26, [R1+0x12cc] ;  /* 0x0012cc00011a7983 */ /* 0x000f280000100800 */
[----:B------:R-:W2:Y:S04]  /*15060*/  LDL.LU R25, [R1+0x60] ;  /* 0x0000600001197983 */ /* 0x000ea80000300800 */
[----:B------:R-:W2:Y:S04]  /*15070*/  LDL R24, [R1+0x12d0] ;  /* 0x0012d00001187983 */ /* 0x000ea80000100800 */
        /* <DEDUP_REMOVED lines=21> */
[----:B------:R1:W-:Y:S04]  /*151d0*/  STL [R1+0x117c], R0 ;  /* 0x00117c0001007387 */ /* 0x0003e80000100800 */
[----:B-1----:R-:W2:Y:S02]  /*151e0*/  LDL.LU R0, [R1+0x1b1c] ;  /* 0x001b1c0001007983 */ /* 0x002ea40000300800 */
[----:B--2---:R-:W-:-:S02]  /*151f0*/  SHF.L.U64.HI R0, R0, 0x2, R29 ;  /* 0x0000000200007819 */ /* 0x004fc4000001021d */
[----:B------:R-:W2:Y:S04]  /*15200*/  LDL.LU R29, [R1+0x1b18] ;  /* 0x001b1800011d7983 */ /* 0x000ea80000300800 */
[----:B------:R1:W-:Y:S04]  /*15210*/  STL [R1+0x1180], R0 ;  /* 0x0011800001007387 */ /* 0x0003e80000100800 */
[----:B-1----:R-:W3:Y:S01]  /*15220*/  LDL.LU R0, [R1+0x210] ;  /* 0x0002100001007983 */ /* 0x002ee20000300800 */
[----:B--2---:R-:W-:-:S03]  /*15230*/  SHF.L.U64.HI R29, R29, 0x2, R2 ;  /* 0x000000021d1d7819 */ /* 0x004fc60000010202 */
[----:B------:R-:W2:Y:S04]  /*15240*/  LDL.LU R2, [R1+0x1b14] ;  /* 0x001b140001027983 */ /* 0x000ea80000300800 */
[----:B------:R1:W-:Y:S04]  /*15250*/  STL [R1+0x1184], R29 ;  /* 0x0011841d01007387 */ /* 0x0003e80000100800 */
[----:B-1----:R-:W2:Y:S02]  /*15260*/  LDL.LU R29, [R1+0x1b10] ;  /* 0x001b1000011d7983 */ /* 0x002ea40000300800 */
[----:B--2---:R-:W-:-:S02]  /*15270*/  SHF.L.U64.HI R29, R29, 0x2, R2 ;  /* 0x000000021d1d7819 */ /* 0x004fc40000010202 */
        /* <DEDUP_REMOVED lines=50> */
[----:B-1----:R-:W2:Y:S01]  /*155a0*/  LDL.LU R29, [R1+0x1aa8] ;  /* 0x001aa800011d7983 */ /* 0x002ea20000300800 */
[----:B---3--:R-:W-:Y:S02]  /*155b0*/  SHF.L.U64.HI R3, R3, 0x2, R28 ;  /* 0x0000000203037819 */ /* 0x008fe4000001021c */
[----:B----4-:R-:W-:-:S02]  /*155c0*/  SHF.L.U64.HI R26, R26, 0x2, R27 ;  /* 0x000000021a1a7819 */ /* 0x010fc4000001021b */
[----:B------:R-:W-:Y:S02]  /*155d0*/  SHF.L.U64.HI R24, R24, 0x2, R25 ;  /* 0x0000000218187819 */ /* 0x000fe40000010219 */
[----:B--2---:R-:W-:Y:S02]  /*155e0*/  SHF.L.U64.HI R2, R2, 0x2, R29 ;  /* 0x0000000202027819 */ /* 0x004fe4000001021d */
[----:B------:R-:W2:Y:S04]  /*155f0*/  LDL.LU R29, [R1+0x1aa4] ;  /* 0x001aa400011d7983 */ /* 0x000ea80000300800 */
[----:B------:R1:W-:Y:S04]  /*15600*/  STL [R1+0x11bc], R2 ;  /* 0x0011bc0201007387 */ /* 0x0003e80000100800 */
[----:B-1----:R-:W2:Y:S04]  /*15610*/  LDL.LU R2, [R1+0x1aa0] ;  /* 0x001aa00001027983 */ /* 0x002ea80000300800 */
[----:B------:R-:W3:Y:S04]  /*15620*/  LDL.LU R28, [R1+0x1a9c] ;  /* 0x001a9c00011c7983 */ /* 0x000ee80000300800 */
[----:B------:R1:W-:Y:S04]  /*15630*/  STL [R1+0x11c0], R3 ;  /* 0x0011c00301007387 */ /* 0x0003e80000100800 */
[----:B-1----:R-:W3:Y:S01]  /*15640*/  LDL.LU R3, [R1+0x1a98] ;  /* 0x001a980001037983 */ /* 0x002ee20000300800 */
[----:B------:R-:W-:-:S02]  /*15650*/  SHF.L.U64.HI R22, R22, 0x2, R23 ;  /* 0x0000000216167819 */ /* 0x000fc40000010217 */
[----:B------:R-:W-:Y:S01]  /*15660*/  SHF.L.U64.HI R20, R20, 0x2, R21 ;  /* 0x0000000214147819 */ /* 0x000fe20000010215 */
[----:B------:R-:W-:Y:S01]  /*15670*/  STL [R1+0x11c4], R26 ;  /* 0x0011c41a01007387 */ /* 0x000fe20000100800 */
[----:B------:R-:W-:Y:S02]  /*15680*/  SHF.L.U64.HI R18, R18, 0x2, R19 ;  /* 0x0000000212127819 */ /* 0x000fe40000010213 */
[----:B------:R-:W-:Y:S01]  /*15690*/  SHF.L.U64.HI R16, R16, 0x2, R17 ;  /* 0x0000000210107819 */ /* 0x000fe20000010211 */
[----:B------:R-:W-:Y:S01]  /*156a0*/  STL [R1+0x11c8], R24 ;  /* 0x0011c81801007387 */ /* 0x000fe20000100800 */
[----:B------:R-:W-:Y:S02]  /*156b0*/  SHF.L.U64.HI R14, R14, 0x2, R15 ;  /* 0x000000020e0e7819 */ /* 0x000fe4000001020f */
[----:B------:R-:W-:Y:S01]  /*156c0*/  SHF.L.U64.HI R12, R12, 0x2, R13 ;  /* 0x000000020c0c7819 */ /* 0x000fe2000001020d */
[----:B------:R-:W-:Y:S01]  /*156d0*/  STL [R1+0x11cc], R22 ;  /* 0x0011cc1601007387 */ /* 0x000fe20000100800 */
[----:B------:R-:W-:-:S02]  /*156e0*/  SHF.L.U64.HI R10, R10, 0x2, R11 ;  /* 0x000000020a0a7819 */ /* 0x000fc4000001020b */
[----:B------:R-:W-:Y:S01]  /*156f0*/  SHF.L.U64.HI R8, R8, 0x2, R9 ;  /* 0x0000000208087819 */ /* 0x000fe20000010209 */
[----:B------:R-:W-:Y:S01]  /*15700*/  STL [R1+0x11d0], R20 ;  /* 0x0011d01401007387 */ /* 0x000fe20000100800 */
[----:B------:R-:W-:-:S03]  /*15710*/  SHF.L.U64.HI R6, R6, 0x2, R7 ;  /* 0x0000000206067819 */ /* 0x000fc60000010207 */
[----:B------:R-:W-:Y:S01]  /*15720*/  STL [R1+0x11d4], R18 ;  /* 0x0011d41201007387 */ /* 0x000fe20000100800 */
[----:B------:R-:W-:-:S03]  /*15730*/  SHF.L.U64.HI R4, R4, 0x2, R5 ;  /* 0x0000000204047819 */ /* 0x000fc60000010205 */
[----:B------:R-:W-:Y:S04]  /*15740*/  STL [R1+0x11d8], R16 ;  /* 0x0011d81001007387 */ /* 0x000fe80000100800 */
[----:B------:R-:W-:Y:S04]  /*15750*/  STL [R1+0x11dc], R14 ;  /* 0x0011dc0e01007387 */ /* 0x000fe80000100800 */
[----:B------:R-:W-:Y:S04]  /*15760*/  STL [R1+0x11e0], R12 ;  /* 0x0011e00c01007387 */ /* 0x000fe80000100800 */
[----:B------:R-:W-:Y:S04]  /*15770*/  STL [R1+0x11e4], R10 ;  /* 0x0011e40a01007387 */ /* 0x000fe80000100800 */
[----:B------:R-:W-:Y:S04]  /*15780*/  STL [R1+0x11e8], R8 ;  /* 0x0011e80801007387 */ /* 0x000fe80000100800 */
[----:B------:R-:W-:Y:S01]  /*15790*/  STL [R1+0x11ec], R6 ;  /* 0x0011ec0601007387 */ /* 0x000fe20000100800 */
[----:B---3--:R-:W-:-:S03]  /*157a0*/  SHF.L.U64.HI R5, R3, 0x2, R28 ;  /* 0x0000000203057819 */ /* 0x008fc6000001021c */
[----:B------:R1:W5:Y:S04]  /*157b0*/  LDL.LU R28, [R1+0x1a94] ;  /* 0x001a9400011c7983 */ /* 0x0003680000300800 */
[----:B------:R2:W-:Y:S04]  /*157c0*/  STL [R1+0x11f0], R4 ;  /* 0x0011f00401007387 */ /* 0x0005e80000100800 */
[----:B------:R-:W3:Y:S01]  /*157d0*/  LDL.LU R3, [R1+0x1a90] ;  /* 0x001a900001037983 */ /* 0x000ee20000300800 */
[----:B--2---:R-:W-:-:S03]  /*157e0*/  SHF.L.U64.HI R4, R2, 0x2, R29 ;  /* 0x0000000202047819 */ /* 0x004fc6000001021d */
[----:B------:R1:W5:Y:S04]  /*157f0*/  LDL.LU R29, [R1+0x1a8c] ;  /* 0x001a8c00011d7983 */ /* 0x0003680000300800 */
[----:B------:R2:W-:Y:S04]  /*15800*/  STL [R1+0x11f4], R5 ;  /* 0x0011f40501007387 */ /* 0x0005e80000100800 */
[----:B------:R-:W4:Y:S01]  /*15810*/  LDL.LU R2, [R1+0x1a88] ;  /* 0x001a880001027983 */ /* 0x000f220000300800 */
[----:B------:R-:W-:-:S03]  /*15820*/  SHF.R.S32.HI R0, RZ, 0x6, R0 ;  /* 0x00000006ff007819 */ /* 0x000fc60000011400 */
[----:B------:R-:W-:Y:S04]  /*15830*/  STL [R1+0x11f8], R4 ;  /* 0x0011f80401007387 */ /* 0x000fe80000100800 */
[----:B------:R-:W-:Y:S04]  /*15840*/  STL [R1+0x16c], RZ ;  /* 0x00016cff01007387 */ /* 0x000fe80000100800 */
[----:B------:R-:W-:Y:S04]  /*15850*/  STL [R1+0x150], RZ ;  /* 0x000150ff01007387 */ /* 0x000fe80000100800 */
[----:B------:R-:W-:Y:S04]  /*15860*/  STL [R1+0x154], RZ ;  /* 0x000154ff01007387 */ /* 0x000fe80000100800 */
        /* <DEDUP_REMOVED lines=31> */
[----:B--2---:R-:W-:-:S03]  /*15a60*/  VIADD R5, R0, 0xfffffffe ;  /* 0xfffffffe00057836 */ /* 0x004fc60000000000 */
        /* <DEDUP_REMOVED lines=8> */
[----:B------:R1:W-:Y:S01]  /*15af0*/  STL [R1+0x130c], R5 ;  /* 0x00130c0501007387 */ /* 0x0003e20000100800 */
[----:B------:R-:W-:Y:S01]  /*15b00*/  UMOV UR4, 0x1 ;  /* 0x0000000100047882 */ /* 0x000fe20000000000 */
[----:B------:R-:W-:Y:S01]  /*15b10*/  UMOV UR5, 0xffffffff ;  /* 0xffffffff00057882 */ /* 0x000fe20000000000 */
[----:B---3--:R-:W-:-:S02]  /*15b20*/  LOP3.LUT R0, R3, 0x40, RZ, 0x3c, !PT ;  /* 0x0000004003007812 */ /* 0x008fc400078e3cff */
[----:B------:R1:W5:Y:S04]  /*15b30*/  LDL.LU R3, [R1+0x1a84] ;  /* 0x001a840001037983 */ /* 0x0003680000300800 */
[----:B------:R1:W-:Y:S02]  /*15b40*/  STL [R1+0xee8], R0 ;  /* 0x000ee80001007387 */ /* 0x0003e40000100800 */
[----:B-1--4-:R-:W-:-:S07]  /*15b50*/  LOP3.LUT R4, R2, 0x20, RZ, 0x3c, !PT ;  /* 0x0000002002047812 */ /* 0x012fce00078e3cff */
.L_x_2:
[----:B-1----:R-:W2:Y:S01]  /*15b60*/  LDL R24, [R1+0xee4] ;  /* 0x000ee40001187983 */ /* 0x002ea20000100800 */
[----:B------:R-:W-:-:S04]  /*15b70*/  DEPBAR.LE SB0, 0x2 ;  /* 0x000080800000791a */ /* 0x000fc80000000000 */
[----:B------:R-:W-:Y:S01]  /*15b80*/  UIADD3 UR5, UPT, UPT, UR5, 0x1, URZ ;  /* 0x0000000105057890 */ /* 0x000fe2000fffe0ff */
[----:B-----5:R-:W-:Y:S01]  /*15b90*/  LOP3.LUT R0, R2, 0x20, RZ, 0x3c, !PT ;  /* 0x0000002002007812 */ /* 0x020fe200078e3cff */
[----:B-----5:R-:W-:Y:S02]  /*15ba0*/  STL [R1+0x1e68], R3 ;  /* 0x001e680301007387 */ /* 0x020fe40000100800 */
[----:B------:R-:W-:Y:S02]  /*15bb0*/  UISETP.GT.AND UP0, UPT, UR5, 0x1, UPT ;  /* 0x000000010500788c */ /* 0x000fe4000bf04270 */
[----:B------:R-:W-:Y:S02]  /*15bc0*/  STL [R1+0x1cfc], R29 ;  /* 0x001cfc1d01007387 */ /* 0x000fe40000100800 */
[----:B------:R-:W-:Y:S02]  /*15bd0*/  USEL UR5, UR5, URZ, !UP0 ;  /* 0x000000ff05057287 */ /* 0x000fe4000c000000 */
[----:B------:R-:W-:Y:S02]  /*15be0*/  STL [R1+0x1cf8], R28 ;  /* 0x001cf81c01007387 */ /* 0x000fe40000100800 */
[----:B------:R-:W-:Y:S01]  /*15bf0*/  ULEA UR6, UR5, UR49, 0x11 ;  /* 0x0000003105067291 */ /* 0x000fe2000f8e88ff */
[----:B------:R-:W-:Y:S06]  /*15c00*/  BAR.SYNC.DEFER_BLOCKING 0x0 ;  /* 0x0000000000007b1d */ /* 0x000fec0000010000 */
[----:B------:R-:W-:Y:S04]  /*15c10*/  STL [R1+0x6608], R2 ;  /* 0x0066080201007387 */ /* 0x000fe80000100800 */
[----:B------:R-:W-:Y:S04]  /*15c20*/  LDS R6, [R2+UR6+0x2100] ;  /* 0x0021000602067984 */ /* 0x000fe80008000800 */
[----:B------:R-:W1:Y:S04]  /*15c30*/  LDS R7, [R0+UR6+0x2100] ;  /* 0x0021000600077984 */ /* 0x000e680008000800 */
[----:B------:R-:W-:Y:S04]  /*15c40*/  LDS R4, [R2+UR6+0x100] ;  /* 0x0001000602047984 */ /* 0x000fe80008000800 */
[----:B------:R-:W3:Y:S04]  /*15c50*/  LDS R5, [R0+UR6+0x100] ;  /* 0x0001000600057984 */ /* 0x000ee80008000800 */
[----:B------:R-:W-:Y:S04]  /*15c60*/  LDS R8, [R2+UR6] ;  /* 0x0000000602087984 */ /* 0x000fe80008000800 */
[----:B------:R-:W-:Y:S04]  /*15c70*/  LDS R10, [R2+UR6+0x2000] ;  /* 0x00200006020a7984 */ /* 0x000fe80008000800 */
[----:B------:R-:W-:Y:S04]  /*15c80*/  LDS R9, [R0+UR6] ;  /* 0x0000000600097984 */ /* 0x000fe80008000800 */
[----:B------:R-:W-:Y:S04]  /*15c90*/  LDS R11, [R0+UR6+0x2000] ;  /* 0x00200006000b7984 */ /* 0x000fe80008000800 */
[----:B-1----:R-:W-:Y:S04]  /*15ca0*/  STL.64 [R1+0x6678], R6 ;  /* 0x0066780601007387 */ /* 0x002fe80000100a00 */
[----:B---3--:R-:W-:Y:S04]  /*15cb0*/  STL.64 [R1+0x6670], R4 ;  /* 0x0066700401007387 */ /* 0x008fe80000100a00 */
[----:B------:R-:W-:Y:S04]  /*15cc0*/  STL [R1+0x660c], R0 ;  /* 0x00660c0001007387 */ /* 0x000fe80000100800 */
[----:B--2---:R-:W1:Y:S04]  /*15cd0*/  LDSM.16.M88.4 R16, [R24+UR6+0x40000] ;  /* 0x040000061810783b */ /* 0x004e680008000200 */
[----:B------:R-:W2:Y:S04]  /*15ce0*/  LDSM.16.M88.4 R12, [R24+UR6+0x42000] ;  /* 0x04200006180c783b */ /* 0x000ea80008000200 */
[----:B------:R-:W3:Y:S04]  /*15cf0*/  LDSM.16.M88.4 R4, [R24+UR6+0x44000] ;  /* 0x044000061804783b */ /* 0x000ee80008000200 */
[----:B------:R-:W-:Y:S04]  /*15d00*/  LDSM.16.M88.4 R20, [R24+UR6+0x4c000] ;  /* 0x04c000061814783b */ /* 0x000fe80008000200 */
[----:B-1----:R-:W-:Y:S04]  /*15d10*/  STL.64 [R1+0xc0], R16 ;  /* 0x0000c01001007387 */ /* 0x002fe80000100a00 */
[----:B------:R-:W-:Y:S04]  /*15d20*/  STL.64 [R1+0xc8], R18 ;  /* 0x0000c81201007387 */ /* 0x000fe80000100a00 */
[----:B--2---:R-:W-:Y:S01]  /*15d30*/  STL.64 [R1+0xb0], R12 ;  /* 0x0000b00c01007387 */ /* 0x004fe20000100a00 */
[----:B---3--:R-:W-:-:S02]  /*15d40*/  IMAD.MOV.U32 R2, RZ, RZ, R4 ;  /* 0x000000ffff027224 */ /* 0x008fc400078e0004 */
[----:B------:R-:W-:Y:S01]  /*15d50*/  IMAD.MOV.U32 R0, RZ, RZ, R5 ;  /* 0x000000ffff007224 */ /* 0x000fe200078e0005 */
[----:B------:R-:W-:Y:S04]  /*15d60*/  STL.64 [R1+0xb8], R14 ;  /* 0x0000b80e01007387 */ /* 0x000fe80000100a00 */
[----:B------:R-:W-:Y:S04]  /*15d70*/  STL.64 [R1+0xa0], R4 ;  /* 0x0000a00401007387 */ /* 0x000fe80000100a00 */
[----:B------:R-:W-:Y:S04]  /*15d80*/  STL.64 [R1+0xa8], R6 ;  /* 0x0000a80601007387 */ /* 0x000fe80000100a00 */
[----:B------:R-:W1:Y:S04]  /*15d90*/  LDSM.16.M88.4 R4, [R24+UR6+0x46000] ;  /* 0x046000061804783b */ /* 0x000e680008000200 */
[----:B------:R-:W-:Y:S04]  /*15da0*/  LDSM.16.M88.4 R12, [R24+UR6+0x4e000] ;  /* 0x04e00006180c783b */ /* 0x000fe80008000200 */
[----:B-1----:R-:W-:Y:S01]  /*15db0*/  STL.64 [R1+0x90], R4 ;  /* 0x0000900401007387 */ /* 0x002fe20000100a00 */
[----:B------:R-:W-:-:S02]  /*15dc0*/  IMAD.MOV.U32 R16, RZ, RZ, R4 ;  /* 0x000000ffff107224 */ /* 0x000fc400078e0004 */
[----:B------:R-:W-:Y:S01]  /*15dd0*/  IMAD.MOV.U32 R3, RZ, RZ, R5 ;  /* 0x000000ffff037224 */ /* 0x000fe200078e0005 */
[----:B------:R-:W-:Y:S04]  /*15de0*/  STL.64 [R1+0x98], R6 ;  /* 0x0000980601007387 */ /* 0x000fe80000100a00 */
[----:B------:R-:W1:Y:S04]  /*15df0*/  LDSM.16.M88.4 R4, [R24+UR6+0x48000] ;  /* 0x048000061804783b */ /* 0x000e680008000200 */
[----:B-1----:R-:W-:Y:S01]  /*15e00*/  STL.64 [R1+0x80], R4 ;  /* 0x0000800401007387 */ /* 0x002fe20000100a00 */
[----:B------:R-:W-:-:S02]  /*15e10*/  IMAD.MOV.U32 R18, RZ, RZ, R4 ;  /* 0x000000ffff127224 */ /* 0x000fc400078e0004 */
[----:B------:R-:W-:Y:S01]  /*15e20*/  IMAD.MOV.U32 R17, RZ, RZ, R5 ;  /* 0x000000ffff117224 */ /* 0x000fe200078e0005 */
[----:B------:R-:W-:Y:S04]  /*15e30*/  STL.64 [R1+0x88], R6 ;  /* 0x0000880601007387 */ /* 0x000fe80000100a00 */
[----:B------:R-:W1:Y:S04]  /*15e40*/  LDSM.16.M88.4 R4, [R24+UR6+0x4a000] ;  /* 0x04a000061804783b */ /* 0x000e680008000200 */
[----:B-1----:R-:W-:Y:S04]  /*15e50*/  STL.64 [R1+0x70], R4 ;  /* 0x0000700401007387 */ /* 0x002fe80000100a00 */
[----:B------:R-:W-:Y:S04]  /*15e60*/  STL.64 [R1+0x78], R6 ;  /* 0x0000780601007387 */ /* 0x000fe80000100a00 */
[----:B------:R-:W-:Y:S04]  /*15e70*/  STL.64 [R1+0x60], R20 ;  /* 0x0000601401007387 */ /* 0x000fe80000100a00 */
[----:B------:R-:W-:Y:S04]  /*15e80*/  STL.64 [R1+0x68], R22 ;  /* 0x0000681601007387 */ /* 0x000fe80000100a00 */
[----:B------:R-:W1:Y:S04]  /*15e90*/  LDSM.16.M88.4 R20, [R24+UR6+0x52000] ;  /* 0x052000061814783b */ /* 0x000e680008000200 */
[----:B------:R-:W-:Y:S04]  /*15ea0*/  STL.64 [R1+0x50], R12 ;  /* 0x0000500c01007387 */ /* 0x000fe80000100a00 */
[----:B------:R-:W-:Y:S04]  /*15eb0*/  STL.64 [R1+0x58], R14 ;  /* 0x0000580e01007387 */ /* 0x000fe80000100a00 */
[----:B------:R-:W2:Y:S04]  /*15ec0*/  LDSM.16.M88.4 R4, [R24+UR6+0x50000] ;  /* 0x050000061804783b */ /* 0x000ea80008000200 */
[----:B------:R-:W-:Y:S04]  /*15ed0*/  LDSM.16.M88.4 R12, [R24+UR6+0x54000] ;  /* 0x05400006180c783b */ /* 0x000fe80008000200 */
[----:B-1----:R-:W-:Y:S04]  /*15ee0*/  STL.64 [R1+0x30], R20 ;  /* 0x0000301401007387 */ /* 0x002fe80000100a00 */
[----:B------:R-:W-:Y:S04]  /*15ef0*/  STL.64 [R1+0x38], R22 ;  /* 0x0000381601007387 */ /* 0x000fe80000100a00 */
[----:B------:R-:W1:Y:S04]  /*15f00*/  LDSM.16.M88.4 R20, [R24+UR6+0x56000] ;  /* 0x056000061814783b */ /* 0x000e680008000200 */
[----:B--2---:R-:W-:Y:S04]  /*15f10*/  STL.64 [R1+0x40], R4 ;  /* 0x0000400401007387 */ /* 0x004fe80000100a00 */
[----:B------:R-:W-:Y:S04]  /*15f20*/  STL.64 [R1+0x48], R6 ;  /* 0x0000480601007387 */ /* 0x000fe80000100a00 */
[----:B-1----:R-:W-:Y:S04]  /*15f30*/  STL.64 [R1+0x10], R20 ;  /* 0x0000101401007387 */ /* 0x002fe80000100a00 */
[----:B------:R-:W-:Y:S04]  /*15f40*/  STL.64 [R1+0x18], R22 ;  /* 0x0000181601007387 */ /* 0x000fe80000100a00 */
[----:B------:R1:W-:Y:S04]  /*15f50*/  STL.64 [R1+0x66e0], R4 ;  /* 0x0066e00401007387 */ /* 0x0003e80000100a00 */
[----:B------:R-:W2:Y:S04]  /*15f60*/  LDSM.16.M88.4 R20, [R24+UR6+0x58000] ;  /* 0x058000061814783b */ /* 0x000ea80008000200 */
[----:B-1----:R-:W3:Y:S04]  /*15f70*/  LDL.LU.64 R4, [R1+0x690] ;  /* 0x0006900001047983 */ /* 0x002ee80000300a00 */
[----:B------:R-:W4:Y:S04]  /*15f80*/  LDL.LU.64 R6, [R1+0x698] ;  /* 0x0006980001067983 */ /* 0x000f280000300a00 */
[----:B--2---:R-:W-:Y:S04]  /*15f90*/  STL.64 [R1], R20 ;  /* 0x0000001401007387 */ /* 0x004fe80000100a00 */
[----:B------:R-:W-:Y:S04]  /*15fa0*/  STL.64 [R1+0x8], R22 ;  /* 0x0000081601007387 */ /* 0x000fe80000100a00 */
[----:B------:R-:W-:Y:S04]  /*15fb0*/  LDSM.16.M88.4 R20, [R24+UR6+0x5c000] ;  /* 0x05c000061814783b */ /* 0x000fe80008000200 */
[----:B----4-:R-:W-:Y:S04]  /*15fc0*/  STL.64 [R1+0x6700], R6 ;  /* 0x0067000601007387 */ /* 0x010fe80000100a00 */
[----:B---3--:R1:W-:Y:S02]  /*15fd0*/  STL.64 [R1+0x66f8], R4 ;  /* 0x0066f80401007387 */ /* 0x0083e40000100a00 */
[----:B-1----:R-:W-:-:S02]  /*15fe0*/  IMAD.MOV.U32 R4, RZ, RZ, R18 ;  /* 0x000000ffff047224 */ /* 0x002fc400078e0012 */
[----:B------:R-:W-:-:S05]  /*15ff0*/  IMAD.MOV.U32 R5, RZ, RZ, R17 ;  /* 0x000000ffff057224 */ /* 0x000fca00078e0011 */
[----:B------:R1:W-:Y:S02]  /*16000*/  STL.64 [R1+0x6710], R4 ;  /* 0x0067100401007387 */ /* 0x0003e40000100a00 */
[----:B-1----:R-:W-:Y:S02]  /*16010*/  IMAD.MOV.U32 R4, RZ, RZ, R16 ;  /* 0x000000ffff047224 */ /* 0x002fe400078e0010 */
[----:B------:R-:W-:Y:S01]  /*16020*/  IMAD.MOV.U32 R5, RZ, RZ, R3 ;  /* 0x000000ffff057224 */ /* 0x000fe200078e0003 */
[----:B------:R-:W1:Y:S04]  /*16030*/  LDSM.16.M88.4 R16, [R24+UR6+0x5a000] ;  /* 0x05a000061810783b */ /* 0x000e680008000200 */
[----:B------:R2:W-:Y:S04]  /*16040*/  STL.64 [R1+0x6728], R4 ;  /* 0x0067280401007387 */ /* 0x0005e80000100a00 */
[----:B------:R-:W3:Y:S01]  /*16050*/  LDSM.16.M88.4 R24, [R24+UR6+0x5e000] ;  /* 0x05e000061818783b */ /* 0x000ee20008000200 */
[----:B--2---:R-:W-:-:S02]  /*16060*/  IMAD.MOV.U32 R4, RZ, RZ, R2 ;  /* 0x000000ffff047224 */ /* 0x004fc400078e0002 */
[----:B------:R-:W-:-:S05]  /*16070*/  IMAD.MOV.U32 R5, RZ, RZ, R0 ;  /* 0x000000ffff057224 */ /* 0x000fca00078e0000 */
[----:B------:R2:W-:Y:S04]  /*16080*/  STL.64 [R1+0x6740], R4 ;  /* 0x0067400401007387 */ /* 0x0005e80000100a00 */
[----:B--2---:R-:W2:Y:S04]  /*16090*/  LDL.64 R4, [R1+0xb0] ;  /* 0x0000b00001047983 */ /* 0x004ea80000100a00 */
[----:B--2---:R2:W-:Y:S04]  /*160a0*/  STL.64 [R1+0x6748], R4 ;  /* 0x0067480401007387 */ /* 0x0045e80000100a00 */
[----:B--2---:R-:W2:Y:S04]  /*160b0*/  LDL.64 R4, [R1+0xc0] ;  /* 0x0000c00001047983 */ /* 0x004ea80000100a00 */
[----:B------:R-:W-:Y:S04]  /*160c0*/  STL.64 [R1+0x20], R12 ;  /* 0x0000200c01007387 */ /* 0x000fe80000100a00 */
[----:B------:R-:W-:Y:S04]  /*160d0*/  STL.64 [R1+0x28], R14 ;  /* 0x0000280e01007387 */ /* 0x000fe80000100a00 */
[----:B------:R4:W-:Y:S04]  /*160e0*/  STL.64 [R1+0x66c0], R12 ;  /* 0x0066c00c01007387 */ /* 0x0009e80000100a00 */
[----:B----4-:R-:W4:Y:S04]  /*160f0*/  LDL.64 R12, [R1+0x70] ;  /* 0x00007000010c7983 */ /* 0x010f280000100a00 */
[----:B----4-:R4:W-:Y:S04]  /*16100*/  STL.64 [R1+0x6708], R12 ;  /* 0x0067080c01007387 */ /* 0x0109e80000100a00 */
[----:B----4-:R-:W4:Y:S04]  /*16110*/  LDL.LU.64 R12, [R1+0x6a0] ;  /* 0x0006a000010c7983 */ /* 0x010f280000300a00 */
[----:B------:R-:W2:Y:S04]  /*16120*/  LDL.LU.64 R14, [R1+0x6a8] ;  /* 0x0006a800010e7983 */ /* 0x000ea80000300a00 */
[----:B--2---:R-:W-:Y:S04]  /*16130*/  STL.64 [R1+0x6720], R14 ;  /* 0x0067200e01007387 */ /* 0x004fe80000100a00 */
[----:B----4-:R2:W-:Y:S04]  /*16140*/  STL.64 [R1+0x6718], R12 ;  /* 0x0067180c01007387 */ /* 0x0105e80000100a00 */
[----:B--2---:R-:W2:Y:S04]  /*16150*/  LDL.LU.64 R12, [R1+0x6b0] ;  /* 0x0006b000010c7983 */ /* 0x004ea80000300a00 */
[----:B------:R-:W4:Y:S04]  /*16160*/  LDL.LU.64 R14, [R1+0x6b8] ;  /* 0x0006b800010e7983 */ /* 0x000f280000300a00 */
[----:B----4-:R-:W-:Y:S04]  /*16170*/  STL.64 [R1+0x6738], R14 ;  /* 0x0067380e01007387 */ /* 0x010fe80000100a00 */
[----:B--2---:R2:W-:Y:S04]  /*16180*/  STL.64 [R1+0x6730], R12 ;  /* 0x0067300c01007387 */ /* 0x0045e80000100a00 */
[----:B--2---:R-:W2:Y:S04]  /*16190*/  LDL.LU.64 R12, [R1+0x6c0] ;  /* 0x0006c000010c7983 */ /* 0x004ea80000300a00 */
[----:B------:R-:W4:Y:S04]  /*161a0*/  LDL.LU.64 R14, [R1+0x6c8] ;  /* 0x0006c800010e7983 */ /* 0x000f280000300a00 */
[----:B----4-:R-:W-:Y:S04]  /*161b0*/  STL.64 [R1+0x6758], R14 ;  /* 0x0067580e01007387 */ /* 0x010fe80000100a00 */
[----:B--2---:R2:W-:Y:S04]  /*161c0*/  STL.64 [R1+0x6750], R12 ;  /* 0x0067500c01007387 */ /* 0x0045e80000100a00 */
[----:B--2---:R-:W2:Y:S04]  /*161d0*/  LDL.LU.64 R12, [R1+0x6e0] ;  /* 0x0006e000010c7983 */ /* 0x004ea80000300a00 */
[----:B------:R-:W2:Y:S04]  /*161e0*/  LDL.LU.64 R14, [R1+0x6e8] ;  /* 0x0006e800010e7983 */ /* 0x000ea80000300a00 */
[----:B-1----:R-:W-:Y:S04]  /*161f0*/  STL [R1+0x5f4c], R18 ;  /* 0x005f4c1201007387 */ /* 0x002fe80000100800 */
[----:B------:R-:W-:Y:S04]  /*16200*/  STL [R1+0x5f48], R19 ;  /* 0x005f481301007387 */ /* 0x000fe80000100800 */
[----:B------:R-:W-:Y:S04]  /*16210*/  STL [R1+0x60e8], R22 ;  /* 0x0060e81601007387 */ /* 0x000fe80000100800 */
[----:B------:R-:W-:Y:S04]  /*16220*/  STL [R1+0x60e4], R23 ;  /* 0x0060e41701007387 */ /* 0x000fe80000100800 */
[----:B---3--:R-:W-:Y:S04]  /*16230*/  STL [R1+0x6684], R24 ;  /* 0x0066841801007387 */ /* 0x008fe80000100800 */
[----:B------:R1:W-:Y:S04]  /*16240*/  STL [R1+0x6680], R25 ;  /* 0x0066801901007387 */ /* 0x0003e80000100800 */
[----:B------:R-:W-:Y:S04]  /*16250*/  STL [R1+0x5f44], R26 ;  /* 0x005f441a01007387 */ /* 0x000fe80000100800 */
[----:B------:R3:W-:Y:S04]  /*16260*/  STL [R1+0x5f40], R27 ;  /* 0x005f401b01007387 */ /* 0x0007e80000100800 */
[----:B-1----:R-:W4:Y:S01]  /*16270*/  LDL.LU.64 R24, [R1+0x6d0] ;  /* 0x0006d00001187983 */ /* 0x002f220000300a00 */
[----:B------:R-:W-:-:S03]  /*16280*/  IMAD.MOV.U32 R28, RZ, RZ, R5 ;  /* 0x000000ffff1c7224 */ /* 0x000fc600078e0005 */
[----:B---3--:R-:W4:Y:S01]  /*16290*/  LDL.LU.64 R26, [R1+0x6d8] ;  /* 0x0006d800011a7983 */ /* 0x008f220000300a00 */
[----:B--2---:R-:W-:-:S15]  /*162a0*/  HMMA.1688.F32.TF32 R12, R8, R4, R12 ;  /* 0x00000004080c723c */ /* 0x004fde000008100c */
[----:B------:R-:W-:-:S04]  /*162b0*/  NOP ;  /* 0x0000000000007918 */ /* 0x000fc80000000000 */
[----:B------:R-:W-:Y:S04]  /*162c0*/  STL.64 [R1+0x7d0], R12 ;  /* 0x0007d00c01007387 */ /* 0x000fe80000100a00 */
[----:B------:R1:W-:Y:S04]  /*162d0*/  STL.64 [R1+0x7d8], R14 ;  /* 0x0007d80e01007387 */ /* 0x0003e80000100a00 */
[----:B-1----:R-:W2:Y:S04]  /*162e0*/  LDL.LU.64 R14, [R1+0x6758] ;  /* 0x00675800010e7983 */ /* 0x002ea80000300a00 */
[----:B------:R-:W2:Y:S04]  /*162f0*/  LDL.LU.64 R12, [R1+0x6750] ;  /* 0x00675000010c7983 */ /* 0x000ea80000300a00 */
[----:B------:R-:W4:Y:S02]  /*16300*/  LDL.LU.64 R4, [R1+0x6748] ;  /* 0x0067480001047983 */ /* 0x000f240000300a00 */
[----:B----4-:R-:W-:-:S15]  /*16310*/  HMMA.1688.F32.TF32 R24, R8, R4, R24 ;  /* 0x000000040818723c */ /* 0x010fde0000081018 */
[----:B------:R-:W-:-:S04]  /*16320*/  NOP ;  /* 0x0000000000007918 */ /* 0x000fc80000000000 */
[----:B------:R1:W-:Y:S04]  /*16330*/  STL.64 [R1+0x7c0], R24 ;  /* 0x0007c01801007387 */ /* 0x0003e80000100a00 */
[----:B------:R-:W-:Y:S01]  /*16340*/  STL.64 [R1+0x7c8], R26 ;  /* 0x0007c81a01007387 */ /* 0x000fe20000100a00 */
[----:B-1----:R-:W-:Y:S02]  /*16350*/  IMAD.MOV.U32 R24, RZ, RZ, R4 ;  /* 0x000000ffff187224 */ /* 0x002fe400078e0004 */
[----:B------:R-:W-:Y:S02]  /*16360*/  IMAD.MOV.U32 R25, RZ, RZ, R5 ;  /* 0x000000ffff197224 */ /* 0x000fe400078e0005 */
[----:B------:R-:W2:Y:S02]  /*16370*/  LDL.LU.64 R4, [R1+0x6740] ;  /* 0x0067400001047983 */ /* 0x000ea40000300a00 */
[----:B--2---:R-:W-:Y:S02]  /*16380*/  HMMA.1688.F32.TF32 R4, R8, R4, R12 ;  /* 0x000000040804723c */ /* 0x004fe4000008100c */
[----:B------:R-:W2:Y:S04]  /*16390*/  LDL.LU.64 R14, [R1+0x6738] ;  /* 0x00673800010e7983 */ /* 0x000ea80000300a00 */
[----:B------:R-:W2:-:S13]  /*163a0*/  LDL.LU.64 R12, [R1+0x6730] ;  /* 0x00673000010c7983 */ /* 0x000e9a0000300a00 */
[----:B------:R1:W-:Y:S04]  /*163b0*/  STL.64 [R1+0x7b0], R4 ;  /* 0x0007b00401007387 */ /* 0x0003e80000100a00 */
[----:B------:R2:W-:Y:S04]  /*163c0*/  STL.64 [R1+0x7b8], R6 ;  /* 0x0007b80601007387 */ /* 0x0005e80000100a00 */
[----:B-1----:R-:W2:Y:S02]  /*163d0*/  LDL.LU.64 R4, [R1+0x6728] ;  /* 0x0067280001047983 */ /* 0x002ea40000300a00 */
[----:B--2---:R-:W-:Y:S02]  /*163e0*/  HMMA.1688.F32.TF32 R4, R8, R4, R12 ;  /* 0x000000040804723c */ /* 0x004fe4000008100c */
[----:B------:R-:W2:Y:S04]  /*163f0*/  LDL.LU.64 R14, [R1+0x6720] ;  /* 0x00672000010e7983 */ /* 0x000ea80000300a00 */
[----:B------:R-:W2:-:S13]  /*16400*/  LDL.LU.64 R12, [R1+0x6718] ;  /* 0x00671800010c7983 */ /* 0x000e9a0000300a00 */
[----:B------:R1:W-:Y:S04]  /*16410*/  STL.64 [R1+0x7a0], R4 ;  /* 0x0007a00401007387 */ /* 0x0003e80000100a00 */
[----:B------:R2:W-:Y:S04]  /*16420*/  STL.64 [R1+0x7a8], R6 ;  /* 0x0007a80601007387 */ /* 0x0005e80000100a00 */
[----:B-1----:R-:W2:Y:S02]  /*16430*/  LDL.LU.64 R4, [R1+0x6710] ;  /* 0x0067100001047983 */ /* 0x002ea40000300a00 */
[----:B--2---:R-:W-:Y:S02]  /*16440*/  HMMA.1688.F32.TF32 R4, R8, R4, R12 ;  /* 0x000000040804723c */ /* 0x004fe4000008100c */
[----:B------:R-:W2:-:S15]  /*16450*/  LDL.LU.64 R12, [R1+0x6708] ;  /* 0x00670800010c7983 */ /* 0x000e9e0000300a00 */
[----:B------:R-:W-:Y:S02]  /*16460*/  NOP ;  /* 0x0000000000007918 */ /* 0x000fe40000000000 */
[----:B------:R-:W-:Y:S04]  /*16470*/  STL.64 [R1+0x790], R4 ;  /* 0x0007900401007387 */ /* 0x000fe80000100a00 */
[----:B------:R1:W-:Y:S04]  /*16480*/  STL.64 [R1+0x798], R6 ;  /* 0x0007980601007387 */ /* 0x0003e80000100a00 */
[----:B-1----:R-:W3:Y:S04]  /*16490*/  LDL.LU.64 R6, [R1+0x6700] ;  /* 0x0067000001067983 */ /* 0x002ee80000300a00 */
[----:B------:R-:W3:Y:S01]  /*164a0*/  LDL.LU.64 R4, [R1+0x66f8] ;  /* 0x0066f80001047983 */ /* 0x000ee20000300a00 */
[----:B--2---:R-:W-:-:S02]  /*164b0*/  IMAD.MOV.U32 R23, RZ, RZ, R12 ;  /* 0x000000ffff177224 */ /* 0x004fc400078e000c */
[----:B------:R-:W-:Y:S01]  /*164c0*/  IMAD.MOV.U32 R22, RZ, RZ, R13 ;  /* 0x000000ffff167224 */ /* 0x000fe200078e000d */
[----:B---3--:R-:W-:-:S15]  /*164d0*/  HMMA.1688.F32.TF32 R4, R8, R12, R4 ;  /* 0x0000000c0804723c */ /* 0x008fde0000081004 */
[----:B------:R-:W-:-:S04]  /*164e0*/  NOP ;  /* 0x0000000000007918 */ /* 0x000fc80000000000 */
[----:B------:R-:W-:Y:S02]  /*164f0*/  IMAD.MOV.U32 R18, RZ, RZ, R4 ;  /* 0x000000ffff127224 */ /* 0x000fe400078e0004 */
[----:B------:R-:W-:Y:S02]  /*16500*/  IMAD.MOV.U32 R19, RZ, RZ, R5 ;  /* 0x000000ffff137224 */ /* 0x000fe400078e0005 */
[----:B------:R-:W-:Y:S01]  /*16510*/  IMAD.MOV.U32 R26, RZ, RZ, R6 ;  /* 0x000000ffff1a7224 */ /* 0x000fe200078e0006 */
[----:B------:R-:W2:Y:S01]  /*16520*/  LDL.LU.64 R4, [R1+0x670] ;  /* 0x0006700001047983 */ /* 0x000ea20000300a00 */
[----:B------:R-:W-:-:S03]  /*16530*/  IMAD.MOV.U32 R27, RZ, RZ, R7 ;  /* 0x000000ffff1b7224 */ /* 0x000fc600078e0007 */
[----:B------:R-:W3:Y:S04]  /*16540*/  LDL.LU.64 R6, [R1+0x678] ;  /* 0x0006780001067983 */ /* 0x000ee80000300a00 */
[----:B---3--:R-:W-:Y:S04]  /*16550*/  STL.64 [R1+0x66f0], R6 ;  /* 0x0066f00601007387 */ /* 0x008fe80000100a00 */
[----:B--2---:R1:W-:Y:S04]  /*16560*/  STL.64 [R1+0x66e8], R4 ;  /* 0x0066e80401007387 */ /* 0x0043e80000100a00 */
[----:B-1----:R-:W2:Y:S04]  /*16570*/  LDL.LU.64 R4, [R1+0x680] ;  /* 0x0006800001047983 */ /* 0x002ea80000300a00 */
[----:B------:R-:W2:Y:S04]  /*16580*/  LDL.LU.64 R6, [R1+0x688] ;  /* 0x0006880001067983 */ /* 0x000ea80000300a00 */
[----:B------:R-:W3:Y:S04]  /*16590*/  LDL.64 R12, [R1+0x30] ;  /* 0x00003000010c7983 */ /* 0x000ee80000100a00 */
[----:B---3--:R1:W-:Y:S04]  /*165a0*/  STL.64 [R1+0x66d8], R12 ;  /* 0x0066d80c01007387 */ /* 0x0083e80000100a00 */
[----:B-1----:R-:W3:Y:S04]  /*165b0*/  LDL.LU.64 R12, [R1+0x660] ;  /* 0x00066000010c7983 */ /* 0x002ee80000300a00 */
[----:B------:R-:W3:Y:S04]  /*165c0*/  LDL.LU.64 R14, [R1+0x668] ;  /* 0x00066800010e7983 */ /* 0x000ee80000300a00 */
[----:B------:R-:W-:Y:S04]  /*165d0*/  STL.64 [R1+0x66a0], R18 ;  /* 0x0066a01201007387 */ /* 0x000fe80000100a00 */
[----:B------:R1:W-:Y:S04]  /*165e0*/  STL.64 [R1+0x6698], R16 ;  /* 0x0066981001007387 */ /* 0x0003e80000100a00 */
[----:B-1----:R-:W4:Y:S04]  /*165f0*/  LDL.64 R16, [R1] ;  /* 0x0000000001107983 */ /* 0x002f280000100a00 */
[----:B----4-:R1:W-:Y:S04]  /*16600*/  STL.64 [R1+0x66a8], R16 ;  /* 0x0066a81001007387 */ /* 0x0103e80000100a00 */
[----:B-1----:R-:W4:Y:S04]  /*16610*/  LDL.64 R16, [R1+0x10] ;  /* 0x0000100001107983 */ /* 0x002f280000100a00 */
[----:B----4-:R1:W-:Y:S04]  /*16620*/  STL.64 [R1+0x66b8], R16 ;  /* 0x0066b81001007387 */ /* 0x0103e80000100a00 */
[----:B-1----:R-:W2:Y:S04]  /*16630*/  LDL.64 R16, [R1+0x60] ;  /* 0x0000600001107983 */ /* 0x002ea80000100a00 */
[----:B------:R-:W-:Y:S04]  /*16640*/  STL [R1+0x6614], R22 ;  /* 0x0066141601007387 */ /* 0x000fe80000100800 */
[----:B------:R-:W-:Y:S04]  /*16650*/  STL [R1+0x6610], R23 ;  /* 0x0066101701007387 */ /* 0x000fe80000100800 */
[----:B------:R-:W-:Y:S04]  /*16660*/  STL [R1+0x60d8], R27 ;  /* 0x0060d81b01007387 */ /* 0x000fe80000100800 */
[----:B------:R-:W-:Y:S04]  /*16670*/  STL [R1+0x60d4], R26 ;  /* 0x0060d41a01007387 */ /* 0x000fe80000100800 */
[----:B------:R1:W-:Y:S04]  /*16680*/  STL.64 [R1+0x66b0], R24 ;  /* 0x0066b01801007387 */ /* 0x0003e80000100a00 */
[----:B-1----:R-:W4:Y:S01]  /*16690*/  LDL.64 R24, [R1+0x50] ;  /* 0x0000500001187983 */ /* 0x002f220000100a00 */
[----:B--2---:R-:W-:Y:S01]  /*166a0*/  HMMA.1688.F32.TF32 R4, R8, R16, R4 ;  /* 0x000000100804723c */ /* 0x004fe20000081004 */
[----:B------:R-:W-:-:S02]  /*166b0*/  IMAD.MOV.U32 R2, RZ, RZ, R16 ;  /* 0x000000ffff027224 */ /* 0x000fc400078e0010 */
[----:B------:R-:W-:-:S15]  /*166c0*/  IMAD.MOV.U32 R29, RZ, RZ, R17 ;  /* 0x000000ffff1d7224 */ /* 0x000fde00078e0011 */
[----:B------:R-:W-:Y:S01]  /*166d0*/  NOP ;  /* 0x0000000000007918 */ /* 0x000fe20000000000 */
[----:B------:R-:W-:Y:S04]  /*166e0*/  STL.64 [R1+0x770], R4 ;  /* 0x0007700401007387 */ /* 0x000fe80000100a00 */
[----:B------:R1:W-:Y:S04]  /*166f0*/  STL.64 [R1+0x778], R6 ;  /* 0x0007780601007387 */ /* 0x0003e80000100a00 */
[----:B-1----:R-:W4:Y:S04]  /*16700*/  LDL.LU.64 R6, [R1+0x66f0] ;  /* 0x0066f00001067983 */ /* 0x002f280000300a00 */
[----:B------:R-:W4:Y:S04]  /*16710*/  LDL.LU.64 R4, [R1+0x66e8] ;  /* 0x0066e80001047983 */ /* 0x000f280000300a00 */
[----:B------:R-:W2:Y:S04]  /*16720*/  LDL.LU.64 R16, [R1+0x640] ;  /* 0x0006400001107983 */ /* 0x000ea80000300a00 */
[----:B------:R-:W2:Y:S01]  /*16730*/  LDL.LU.64 R18, [R1+0x648] ;  /* 0x0006480001127983 */ /* 0x000ea20000300a00 */
[----:B----4-:R-:W-:Y:S03]  /*16740*/  HMMA.1688.F32.TF32 R4, R8, R24, R4 ;  /* 0x000000180804723c */ /* 0x010fe60000081004 */
[----:B--2---:R-:W-:Y:S04]  /*16750*/  STL.64 [R1+0x66d0], R18 ;  /* 0x0066d01201007387 */ /* 0x004fe80000100a00 */
[----:B------:R1:W-:Y:S04]  /*16760*/  STL.64 [R1+0x66c8], R16 ;  /* 0x0066c81001007387 */ /* 0x0003e80000100a00 */
[----:B-1----:R-:W2:Y:S04]  /*16770*/  LDL.LU.64 R16, [R1+0x650] ;  /* 0x0006500001107983 */ /* 0x002ea80000300a00 */
[----:B------:R-:W2:Y:S04]  /*16780*/  LDL.LU.64 R18, [R1+0x658] ;  /* 0x0006580001127983 */ /* 0x000ea80000300a00 */
[----:B------:R-:W-:Y:S04]  /*16790*/  STL [R1+0x661c], R29 ;  /* 0x00661c1d01007387 */ /* 0x000fe80000100800 */
[----:B------:R-:W-:Y:S04]  /*167a0*/  STL [R1+0x6618], R2 ;  /* 0x0066180201007387 */ /* 0x000fe80000100800 */
[----:B------:R1:W-:Y:S04]  /*167b0*/  STL.64 [R1+0x760], R4 ;  /* 0x0007600401007387 */ /* 0x0003e80000100a00 */
[----:B------:R-:W-:Y:S04]  /*167c0*/  STL.64 [R1+0x768], R6 ;  /* 0x0007680601007387 */ /* 0x000fe80000100a00 */
[----:B-1----:R-:W3:Y:S01]  /*167d0*/  LDL.LU.64 R4, [R1+0x66e0] ;  /* 0x0066e00001047983 */ /* 0x002ee20000300a00 */
[----:B------:R-:W-:-:S03]  /*167e0*/  IMAD.MOV.U32 R0, RZ, RZ, R25 ;  /* 0x000000ffff007224 */ /* 0x000fc600078e0019 */
[----:B------:R-:W4:Y:S04]  /*167f0*/  LDL.LU.64 R24, [R1+0x630] ;  /* 0x0006300001187983 */ /* 0x000f280000300a00 */
[----:B------:R-:W4:Y:S01]  /*16800*/  LDL.LU.64 R26, [R1+0x638] ;  /* 0x00063800011a7983 */ /* 0x000f220000300a00 */
[----:B---3--:R-:W-:-:S15]  /*16810*/  HMMA.1688.F32.TF32 R12, R8, R4, R12 ;  /* 0x00000004080c723c */ /* 0x008fde000008100c */
[----:B------:R-:W-:-:S04]  /*16820*/  NOP ;  /* 0x0000000000007918 */ /* 0x000fc80000000000 */
[----:B------:R1:W-:Y:S04]  /*16830*/  STL.64 [R1+0x750], R12 ;  /* 0x0007500c01007387 */ /* 0x0003e80000100a00 */
[----:B------:R-:W-:Y:S04]  /*16840*/  STL.64 [R1+0x758], R14 ;  /* 0x0007580e01007387 */ /* 0x000fe80000100a00 */
[----:B-1----:R-:W2:Y:S01]  /*16850*/  LDL.LU.64 R12, [R1+0x66d8] ;  /* 0x0066d800010c7983 */ /* 0x002ea20000300a00 */
[----:B------:R-:W-:Y:S02]  /*16860*/  IMAD.MOV.U32 R22, RZ, RZ, R4 ;  /* 0x000000ffff167224 */ /* 0x000fe400078e0004 */
[----:B------:R-:W-:-:S05]  /*16870*/  IMAD.MOV.U32 R23, RZ, RZ, R5 ;  /* 0x000000ffff177224 */ /* 0x000fca00078e0005 */
[----:B------:R-:W-:Y:S04]  /*16880*/  STL.64 [R1+0x6690], R22 ;  /* 0x0066901601007387 */ /* 0x000fe80000100a00 */
[----:B------:R1:W-:Y:S04]  /*16890*/  STL.64 [R1+0x6688], R20 ;  /* 0x0066881401007387 */ /* 0x0003e80000100a00 */
[----:B-1----:R-:W3:Y:S04]  /*168a0*/  LDL.LU.64 R20, [R1+0xab0] ;  /* 0x000ab00001147983 */ /* 0x002ee80000300a00 */
[----:B------:R-:W3:Y:S04]  /*168b0*/  LDL.LU.64 R22, [R1+0xab8] ;  /* 0x000ab80001167983 */ /* 0x000ee80000300a00 */
[----:B------:R-:W3:Y:S04]  /*168c0*/  LDL.LU.64 R4, [R1+0xaa0] ;  /* 0x000aa00001047983 */ /* 0x000ee80000300a00 */
[----:B------:R-:W3:Y:S01]  /*168d0*/  LDL.LU.64 R6, [R1+0xaa8] ;  /* 0x000aa80001067983 */ /* 0x000ee20000300a00 */
[----:B--2---:R-:W-:Y:S01]  /*168e0*/  HMMA.1688.F32.TF32 R16, R8, R12, R16 ;  /* 0x0000000c0810723c */ /* 0x004fe20000081010 */
[----:B------:R-:W-:-:S02]  /*168f0*/  IMAD.MOV.U32 R29, RZ, RZ, R12 ;  /* 0x000000ffff1d7224 */ /* 0x000fc400078e000c */
[----:B------:R-:W-:-:S15]  /*16900*/  IMAD.MOV.U32 R2, RZ, RZ, R13 ;  /* 0x000000ffff027224 */ /* 0x000fde00078e000d */
[----:B------:R-:W-:Y:S01]  /*16910*/  NOP ;  /* 0x0000000000007918 */ /* 0x000fe20000000000 */
[----:B------:R-:W-:Y:S04]  /*16920*/  STL.64 [R1+0x740], R16 ;  /* 0x0007401001007387 */ /* 0x000fe80000100a00 */
[----:B------:R1:W-:Y:S04]  /*16930*/  STL.64 [R1+0x748], R18 ;  /* 0x0007481201007387 */ /* 0x0003e80000100a00 */
[----:B-1----:R-:W2:Y:S04]  /*16940*/  LDL.LU.64 R18, [R1+0x66d0] ;  /* 0x0066d00001127983 */ /* 0x002ea80000300a00 */
[----:B------:R-:W2:Y:S04]  /*16950*/  LDL.LU.64 R16, [R1+0x66c8] ;  /* 0x0066c80001107983 */ /* 0x000ea80000300a00 */
[----:B------:R-:W2:Y:S02]  /*16960*/  LDL.LU.64 R12, [R1+0x66c0] ;  /* 0x0066c000010c7983 */ /* 0x000ea40000300a00 */
[----:B--2---:R-:W-:-:S15]  /*16970*/  HMMA.1688.F32.TF32 R16, R8, R12, R16 ;  /* 0x0000000c0810723c */ /* 0x004fde0000081010 */
[----:B------:R-:W-:-:S04]  /*16980*/  NOP ;  /* 0x0000000000007918 */ /* 0x000fc80000000000 */
[----:B------:R1:W-:Y:S04]  /*16990*/  STL.64 [R1+0x730], R16 ;  /* 0x0007301001007387 */ /* 0x0003e80000100a00 */
[----:B------:R-:W-:Y:S04]  /*169a0*/  STL.64 [R1+0x738], R18 ;  /* 0x0007381201007387 */ /* 0x000fe80000100a00 */
[----:B-1----:R-:W4:Y:S04]  /*169b0*/  LDL.LU.64 R16, [R1+0x66b8] ;  /* 0x0066b80001107983 */ /* 0x002f280000300a00 */
[----:B------:R1:W-:Y:S04]  /*169c0*/  STL.64 [R1+0x6638], R12 ;  /* 0x0066380c01007387 */ /* 0x0003e80000100a00 */
[----:B-1----:R-:W2:Y:S04]  /*169d0*/  LDL.LU.64 R12, [R1+0x620] ;  /* 0x00062000010c7983 */ /* 0x002ea80000300a00 */
[----:B------:R-:W2:Y:S01]  /*169e0*/  LDL.LU.64 R14, [R1+0x628] ;  /* 0x00062800010e7983 */ /* 0x000ea20000300a00 */
[----:B----4-:R-:W-:Y:S01]  /*169f0*/  HMMA.1688.F32.TF32 R24, R8, R16, R24 ;  /* 0x000000100818723c */ /* 0x010fe20000081018 */
[----:B------:R-:W-:-:S15]  /*16a00*/  IMAD.MOV.U32 R3, RZ, RZ, R17 ;  /* 0x000000ffff037224 */ /* 0x000fde00078e0011 */
[----:B------:R-:W-:-:S03]  /*16a10*/  NOP ;  /* 0x0000000000007918 */ /* 0x000fc60000000000 */
[----:B------:R1:W-:Y:S04]  /*16a20*/  STL.64 [R1+0x720], R24 ;  /* 0x0007201801007387 */ /* 0x0003e80000100a00 */
[----:B------:R4:W-:Y:S04]  /*16a30*/  STL.64 [R1+0x728], R26 ;  /* 0x0007281a01007387 */ /* 0x0009e80000100a00 */
[----:B-1----:R-:W2:Y:S01]  /*16a40*/  LDL.LU.64 R24, [R1+0x66b0] ;  /* 0x0066b00001187983 */ /* 0x002ea20000300a00 */
[----:B----4-:R-:W-:-:S03]  /*16a50*/  IMAD.MOV.U32 R26, RZ, RZ, R16 ;  /* 0x000000ffff1a7224 */ /* 0x010fc600078e0010 */
[----:B------:R-:W2:Y:S02]  /*16a60*/  LDL.LU.64 R16, [R1+0x66a8] ;  /* 0x0066a80001107983 */ /* 0x000ea40000300a00 */
[----:B--2---:R-:W-:-:S15]  /*16a70*/  HMMA.1688.F32.TF32 R12, R8, R16, R12 ;  /* 0x00000010080c723c */ /* 0x004fde000008100c */
[----:B------:R-:W-:-:S04]  /*16a80*/  NOP ;  /* 0x0000000000007918 */ /* 0x000fc80000000000 */
[----:B------:R1:W-:Y:S04]  /*16a90*/  STL.64 [R1+0x710], R12 ;  /* 0x0007100c01007387 */ /* 0x0003e80000100a00 */
[----:B------:R-:W-:Y:S04]  /*16aa0*/  STL.64 [R1+0x718], R14 ;  /* 0x0007180e01007387 */ /* 0x000fe80000100a00 */
[----:B------:R-:W2:Y:S01]  /*16ab0*/  LDL.LU.64 R18, [R1+0x66a0] ;  /* 0x0066a00001127983 */ /* 0x000ea20000300a00 */
[----:B-1----:R-:W-:Y:S02]  /*16ac0*/  IMAD.MOV.U32 R13, RZ, RZ, R16 ;  /* 0x000000ffff0d7224 */ /* 0x002fe400078e0010 */
[----:B------:R-:W-:-:S02]  /*16ad0*/  IMAD.MOV.U32 R12, RZ, RZ, R17 ;  /* 0x000000ffff0c7224 */ /* 0x000fc400078e0011 */
[----:B------:R-:W3:Y:S02]  /*16ae0*/  LDL.LU.64 R16, [R1+0x6698] ;  /* 0x0066980001107983 */ /* 0x000ee40000300a00 */
[----:B---3--:R-:W-:-:S15]  /*16af0*/  HMMA.1688.F32.TF32 R20, R8, R16, R20 ;  /* 0x000000100814723c */ /* 0x008fde0000081014 */
[----:B------:R-:W-:-:S04]  /*16b00*/  NOP ;  /* 0x0000000000007918 */ /* 0x000fc80000000000 */
[----:B------:R-:W-:Y:S04]  /*16b10*/  STL.64 [R1+0x700], R20 ;  /* 0x0007001401007387 */ /* 0x000fe80000100a00 */
[----:B------:R1:W-:Y:S04]  /*16b20*/  STL.64 [R1+0x708], R22 ;  /* 0x0007081601007387 */ /* 0x0003e80000100a00 */
[----:B-1----:R-:W3:Y:S04]  /*16b30*/  LDL.LU.64 R22, [R1+0x6690] ;  /* 0x0066900001167983 */ /* 0x002ee80000300a00 */
[----:B------:R-:W4:Y:S04]  /*16b40*/  LDL.LU.64 R20, [R1+0x6688] ;  /* 0x0066880001147983 */ /* 0x000f280000300a00 */
[----:B--2---:R-:W-:Y:S04]  /*16b50*/  STL.64 [R1+0x6568], R18 ;  /* 0x0065681201007387 */ /* 0x004fe80000100a00 */
[----:B------:R4:W-:Y:S02]  /*16b60*/  STL.64 [R1+0x6560], R16 ;  /* 0x0065601001007387 */ /* 0x0009e40000100a00 */
[----:B----4-:R-:W-:Y:S02]  /*16b70*/  HMMA.1688.F32.TF32 R16, R8, R20, R4 ;  /* 0x000000140810723c */ /* 0x010fe40000081004 */
[----:B------:R-:W2:Y:S04]  /*16b80*/  LDL.LU.64 R4, [R1+0x600] ;  /* 0x0006000001047983 */ /* 0x000ea80000300a00 */
[----:B------:R-:W2:-:S13]  /*16b90*/  LDL.LU.64 R6, [R1+0x608] ;  /* 0x0006080001067983 */ /* 0x000e9a0000300a00 */
[----:B------:R1:W-:Y:S04]  /*16ba0*/  STL.64 [R1+0x6f0], R16 ;  /* 0x0006f01001007387 */ /* 0x0003e80000100a00 */
[----:B------:R-:W-:Y:S01]  /*16bb0*/  STL.64 [R1+0x6f8], R18 ;  /* 0x0006f81201007387 */ /* 0x000fe20000100a00 */
[----:B-1----:R-:W-:Y:S02]  /*16bc0*/  IMAD.MOV.U32 R16, RZ, RZ, R13 ;  /* 0x000000ffff107224 */ /* 0x002fe400078e000d */
[----:B------:R-:W-:Y:S02]  /*16bd0*/  IMAD.MOV.U32 R17, RZ, RZ, R12 ;  /* 0x000000ffff117224 */ /* 0x000fe400078e000c */
[----:B------:R-:W4:Y:S04]  /*16be0*/  LDL.LU.64 R12, [R1+0x5d0] ;  /* 0x0005d000010c7983 */ /* 0x000f280000300a00 */
[----:B------:R-:W2:Y:S04]  /*16bf0*/  LDL.LU.64 R14, [R1+0x5d8] ;  /* 0x0005d800010e7983 */ /* 0x000ea80000300a00 */
[----:B--2---:R-:W-:Y:S04]  /*16c00*/  STL.64 [R1+0x6648], R14 ;  /* 0x0066480e01007387 */ /* 0x004fe80000100a00 */
[----:B----4-:R1:W-:Y:S02]  /*16c10*/  STL.64 [R1+0x6640], R12 ;  /* 0x0066400c01007387 */ /* 0x0103e40000100a00 */
[----:B-1----:R-:W-:-:S02]  /*16c20*/  IMAD.MOV.U32 R12, RZ, RZ, R24 ;  /* 0x000000ffff0c7224 */ /* 0x002fc400078e0018 */
[----:B------:R-:W-:Y:S01]  /*16c30*/  IMAD.MOV.U32 R13, RZ, RZ, R25 ;  /* 0x000000ffff0d7224 */ /* 0x000fe200078e0019 */
[----:B------:R-:W2:Y:S04]  /*16c40*/  LDL.LU R24, [R1+0x6684] ;  /* 0x0066840001187983 */ /* 0x000ea80000300800 */
[----:B------:R-:W2:Y:S04]  /*16c50*/  LDL.LU R25, [R1+0x6680] ;  /* 0x0066800001197983 */ /* 0x000ea80000300800 */
[----:B------:R1:W-:Y:S04]  /*16c60*/  STL.64 [R1+0x6658], R12 ;  /* 0x0066580c01007387 */ /* 0x0003e80000100a00 */
[----:B-1----:R-:W4:Y:S04]  /*16c70*/  LDL R12, [R1+0xc0] ;  /* 0x0000c000010c7983 */ /* 0x002f280000100800 */
[----:B------:R1:W-:Y:S04]  /*16c80*/  STL.64 [R1+0x6580], R16 ;  /* 0x0065801001007387 */ /* 0x0003e80000100a00 */
[----:B-1----:R-:W2:Y:S04]  /*16c90*/  LDL.64 R16, [R1+0x80] ;  /* 0x0000800001107983 */ /* 0x002ea80000100a00 */
[----:B--2---:R1:W-:Y:S04]  /*16ca0*/  STL.64 [R1+0x6620], R16 ;  /* 0x0066201001007387 */ /* 0x0043e80000100a00 */
[----:B-1----:R-:W2:Y:S04]  /*16cb0*/  LDL.64 R16, [R1+0x90] ;  /* 0x0000900001107983 */ /* 0x002ea80000100a00 */
[----:B--2---:R1:W-:Y:S04]  /*16cc0*/  STL.64 [R1+0x6630], R16 ;  /* 0x0066301001007387 */ /* 0x0043e80000100a00 */
[----:B-1----:R-:W2:Y:S04]  /*16cd0*/  LDL.64 R16, [R1+0xa0] ;  /* 0x0000a00001107983 */ /* 0x002ea80000100a00 */
[----:B--2---:R1:W-:Y:S04]  /*16ce0*/  STL.64 [R1+0x6650], R16 ;  /* 0x0066501001007387 */ /* 0x0043e80000100a00 */
[----:B-1----:R-:W2:Y:S04]  /*16cf0*/  LDL.LU.64 R16, [R1+0x5e0] ;  /* 0x0005e00001107983 */ /* 0x002ea80000300a00 */
[----:B------:R-:W2:Y:S01]  /*16d00*/  LDL.LU.64 R18, [R1+0x5e8] ;  /* 0x0005e80001127983 */ /* 0x000ea20000300a00 */
[----:B------:R-:W-:Y:S03]  /*16d10*/  HMMA.1688.F32.TF32 R8, R8, R24, R4 ;  /* 0x000000180808723c */ /* 0x000fe60000081004 */
[----:B--2---:R-:W-:Y:S04]  /*16d20*/  STL.64 [R1+0x6668], R18 ;  /* 0x0066681201007387 */ /* 0x004fe80000100a00 */
[----:B------:R1:W-:Y:S04]  /*16d30*/  STL.64 [R1+0x6660], R16 ;  /* 0x0066601001007387 */ /* 0x0003e80000100a00 */
[----:B-1----:R-:W4:Y:S04]  /*16d40*/  LDL.LU.64 R16, [R1+0x5f0] ;  /* 0x0005f00001107983 */ /* 0x002f280000300a00 */
[----:B------:R-:W4:Y:S04]  /*16d50*/  LDL.LU.64 R18, [R1+0x5f8] ;  /* 0x0005f80001127983 */ /* 0x000f280000300a00 */
[----:B------:R1:W-:Y:S04]  /*16d60*/  STL.64 [R1+0x6558], R20 ;  /* 0x0065581401007387 */ /* 0x0003e80000100a00 */
[----:B---3--:R2:W-:Y:S04]  /*16d70*/  STL.64 [R1+0x6628], R22 ;  /* 0x0066281601007387 */ /* 0x0085e80000100a00 */
[----:B-1----:R-:W3:Y:S04]  /*16d80*/  LDL.LU.64 R20, [R1+0x5c0] ;  /* 0x0005c00001147983 */ /* 0x002ee80000300a00 */
[----:B--2---:R-:W3:Y:S04]  /*16d90*/  LDL.LU.64 R22, [R1+0x5c8] ;  /* 0x0005c80001167983 */ /* 0x004ee80000300a00 */
[----:B------:R-:W4:Y:S04]  /*16da0*/  LDL.LU.64 R6, [R1+0x6678] ;  /* 0x0066780001067983 */ /* 0x000f280000300a00 */
[----:B------:R-:W4:Y:S01]  /*16db0*/  LDL.LU.64 R4, [R1+0x6670] ;  /* 0x0066700001047983 */ /* 0x000f220000300a00 */
[----:B------:R-:W-:-:S03]  /*16dc0*/  IMAD.MOV.U32 R13, RZ, RZ, R28 ;  /* 0x000000ffff0d7224 */ /* 0x000fc600078e001c */
[----:B------:R1:W-:Y:S04]  /*16dd0*/  STL.64 [R1+0x210], R8 ;  /* 0x0002100801007387 */ /* 0x0003e80000100a00 */
[----:B------:R-:W-:Y:S01]  /*16de0*/  STL.64 [R1+0x218], R10 ;  /* 0x0002180a01007387 */ /* 0x000fe20000100a00 */
[----:B-1----:R-:W-:Y:S02]  /*16df0*/  IMAD.MOV.U32 R8, RZ, RZ, R26 ;  /* 0x000000ffff087224 */ /* 0x002fe400078e001a */
[----:B------:R-:W-:-:S05]  /*16e00*/  IMAD.MOV.U32 R9, RZ, RZ, R3 ;  /* 0x000000ffff097224 */ /* 0x000fca00078e0003 */
[----:B------:R1:W-:Y:S04]  /*16e10*/  STL.64 [R1+0x6588], R8 ;  /* 0x0065880801007387 */ /* 0x0003e80000100a00 */
[----:B-1----:R-:W2:Y:S04]  /*16e20*/  LDL.LU.64 R8, [R1+0x5b0] ;  /* 0x0005b00001087983 */ /* 0x002ea80000300a00 */
[----:B------:R-:W2:Y:S01]  /*16e30*/  LDL.LU.64 R10, [R1+0x5b8] ;  /* 0x0005b800010a7983 */ /* 0x000ea20000300a00 */
[----:B----4-:R-:W-:Y:S03]  /*16e40*/  HMMA.1688.F32.TF32 R12, R4, R12, R16 ;  /* 0x0000000c040c723c */ /* 0x010fe60000081010 */
[----:B------:R-:W4:Y:S04]  /*16e50*/  LDL.LU.64 R18, [R1+0x6668] ;  /* 0x0066680001127983 */ /* 0x000f280000300a00 */
[----:B------:R-:W4:-:S12]  /*16e60*/  LDL.LU.64 R16, [R1+0x6660] ;  /* 0x0066600001107983 */ /* 0x000f180000300a00 */
[----:B------:R1:W-:Y:S04]  /*16e70*/  STL.64 [R1+0x6e0], R12 ;  /* 0x0006e00c01007387 */ /* 0x0003e80000100a00 */
[----:B------:R4:W-:Y:S04]  /*16e80*/  STL.64 [R1+0x6e8], R14 ;  /* 0x0006e80e01007387 */ /* 0x0009e80000100a00 */
[----:B-1----:R-:W4:Y:S02]  /*16e90*/  LDL.LU.64 R12, [R1+0x6658] ;  /* 0x00665800010c7983 */ /* 0x002f240000300a00 */
[----:B----4-:R-:W-:Y:S02]  /*16ea0*/  HMMA.1688.F32.TF32 R12, R4, R12, R16 ;  /* 0x0000000c040c723c */ /* 0x010fe40000081010 */
[----:B------:R-:W4:-:S15]  /*16eb0*/  LDL.LU.64 R16, [R1+0x6650] ;  /* 0x0066500001107983 */ /* 0x000f1e0000300a00 */
[----:B------:R-:W-:Y:S02]  /*16ec0*/  NOP ;  /* 0x0000000000007918 */ /* 0x000fe40000000000 */
[----:B------:R-:W-:Y:S04]  /*16ed0*/  STL.64 [R1+0x6d0], R12 ;  /* 0x0006d00c01007387 */ /* 0x000fe80000100a00 */
[----:B------:R1:W-:Y:S04]  /*16ee0*/  STL.64 [R1+0x6d8], R14 ;  /* 0x0006d80e01007387 */ /* 0x0003e80000100a00 */
[----:B-1----:R-:W2:Y:S04]  /*16ef0*/  LDL.LU.64 R14, [R1+0x6648] ;  /* 0x00664800010e7983 */ /* 0x002ea80000300a00 */
[----:B------:R-:W2:Y:S01]  /*16f00*/  LDL.LU.64 R12, [R1+0x6640] ;  /* 0x00664000010c7983 */ /* 0x000ea20000300a00 */
[----:B----4-:R-:W-:Y:S01]  /*16f10*/  IMAD.MOV.U32 R3, RZ, RZ, R17 ;  /* 0x000000ffff037224 */ /* 0x010fe200078e0011 */
[----:B--2---:R-:W-:-:S15]  /*16f20*/  HMMA.1688.F32.TF32 R12, R4, R16, R12 ;  /* 0x00000010040c723c */ /* 0x004fde000008100c */
[----:B------:R-:W-:-:S04]  /*16f30*/  NOP ;  /* 0x0000000000007918 */ /* 0x000fc80000000000 */
[----:B------:R1:W-:Y:S04]  /*16f40*/  STL.64 [R1+0x6c0], R12 ;  /* 0x0006c00c01007387 */ /* 0x0003e80000100a00 */
[----:B------:R2:W-:Y:S04]  /*16f50*/  STL.64 [R1+0x6c8], R14 ;  /* 0x0006c80e01007387 */ /* 0x0005e80000100a00 */
[----:B-1----:R-:W4:Y:S01]  /*16f60*/  LDL.LU.64 R12, [R1+0x6638] ;  /* 0x00663800010c7983 */ /* 0x002f220000300a00 */
[----:B--2---:R-:W-:-:S03]  /*16f70*/  IMAD.MOV.U32 R14, RZ, RZ, R16 ;  /* 0x000000ffff0e7224 */ /* 0x004fc600078e0010 */
[----:B------:R-:W3:Y:S02]  /*16f80*/  LDL.LU.64 R16, [R1+0x6630] ;  /* 0x0066300001107983 */ /* 0x000ee40000300a00 */
[----:B---3--:R-:W-:Y:S01]  /*16f90*/  HMMA.1688.F32.TF32 R20, R4, R16, R20 ;  /* 0x000000100414723c */ /* 0x008fe20000081014 */
[----:B------:R-:W-:Y:S02]  /*16fa0*/  IMAD.MOV.U32 R28, RZ, RZ, R16 ;  /* 0x000000ffff1c7224 */ /* 0x000fe400078e0010 */
[----:B------:R-:W-:-:S15]  /*16fb0*/  IMAD.MOV.U32 R27, RZ, RZ, R17 ;  /* 0x000000ffff1b7224 */ /* 0x000fde00078e0011 */
[----:B------:R-:W-:Y:S01]  /*16fc0*/  NOP ;  /* 0x0000000000007918 */ /* 0x000fe20000000000 */
[----:B------:R-:W-:Y:S04]  /*16fd0*/  STL.64 [R1+0x6b0], R20 ;  /* 0x0006b01401007387 */ /* 0x000fe80000100a00 */
[----:B------:R1:W-:Y:S04]  /*16fe0*/  STL.64 [R1+0x6b8], R22 ;  /* 0x0006b81601007387 */ /* 0x0003e80000100a00 */
[----:B-1----:R-:W2:Y:S04]  /*16ff0*/  LDL.LU.64 R22, [R1+0x6628] ;  /* 0x0066280001167983 */ /* 0x002ea80000300a00 */
[----:B------:R-:W3:Y:S02]  /*17000*/  LDL.LU.64 R16, [R1+0x6620] ;  /* 0x0066200001107983 */ /* 0x000ee40000300a00 */
[----:B---3--:R-:W-:Y:S01]  /*17010*/  HMMA.1688.F32.TF32 R8, R4, R16, R8 ;  /* 0x000000100408723c */ /* 0x008fe20000081008 */
[----:B------:R-:W-:-:S15]  /*17020*/  IMAD.MOV.U32 R15, RZ, RZ, R17 ;  /* 0x000000ffff0f7224 */ /* 0x000fde00078e0011 */
[----:B------:R-:W-:-:S03]  /*17030*/  NOP ;  /* 0x0000000000007918 */ /* 0x000fc60000000000 */
[----:B------:R-:W-:Y:S04]  /*17040*/  STL.64 [R1+0x6a0], R8 ;  /* 0x0006a00801007387 */ /* 0x000fe80000100a00 */
[----:B------:R-:W-:Y:S04]  /*17050*/  STL.64 [R1+0x6a8], R10 ;  /* 0x0006a80a01007387 */ /* 0x000fe80000100a00 */
[----:B------:R-:W-:Y:S04]  /*17060*/  STL.64 [R1+0x6598], R14 ;  /* 0x0065980e01007387 */ /* 0x000fe80000100a00 */
[----:B----4-:R1:W-:Y:S02]  /*17070*/  STL.64 [R1+0x6590], R12 ;  /* 0x0065900c01007387 */ /* 0x0103e40000100a00 */
[----:B-1----:R-:W-:-:S02]  /*17080*/  IMAD.MOV.U32 R12, RZ, RZ, R29 ;  /* 0x000000ffff0c7224 */ /* 0x002fc400078e001d */
[----:B------:R-:W-:Y:S01]  /*17090*/  IMAD.MOV.U32 R13, RZ, RZ, R2 ;  /* 0x000000ffff0d7224 */ /* 0x000fe200078e0002 */
[----:B------:R-:W3:Y:S04]  /*170a0*/  LDL.LU R29, [R1+0x661c] ;  /* 0x00661c00011d7983 */ /* 0x000ee80000300800 */
[----:B------:R-:W4:Y:S04]  /*170b0*/  LDL.LU R2, [R1+0x6618] ;  /* 0x0066180001027983 */ /* 0x000f280000300800 */
[----:B------:R2:W-:Y:S02]  /*170c0*/  STL.64 [R1+0x65b0], R12 ;  /* 0x0065b00c01007387 */ /* 0x0005e40000100a00 */
[----:B--2---:R-:W-:-:S02]  /*170d0*/  IMAD.MOV.U32 R12, RZ, RZ, R22 ;  /* 0x000000ffff0c7224 */ /* 0x004fc400078e0016 */
[----:B------:R-:W-:Y:S01]  /*170e0*/  IMAD.MOV.U32 R13, RZ, RZ, R23 ;  /* 0x000000ffff0d7224 */ /* 0x000fe200078e0017 */
[----:B------:R-:W2:Y:S04]  /*170f0*/  LDL.LU R22, [R1+0x6614] ;  /* 0x0066140001167983 */ /* 0x000ea80000300800 */
[----:B------:R-:W2:Y:S04]  /*17100*/  LDL.LU R23, [R1+0x6610] ;  /* 0x0066100001177983 */ /* 0x000ea80000300800 */
[----:B------:R1:W-:Y:S04]  /*17110*/  STL.64 [R1+0x65c8], R12 ;  /* 0x0065c80c01007387 */ /* 0x0003e80000100a00 */
[----:B-1----:R-:W2:Y:S01]  /*17120*/  LDL R12, [R1+0x50] ;  /* 0x00005000010c7983 */ /* 0x002ea20000100800 */
[----:B------:R-:W-:-:S03]  /*17130*/  IMAD.MOV.U32 R13, RZ, RZ, R0 ;  /* 0x000000ffff0d7224 */ /* 0x000fc600078e0000 */
[----:B------:R-:W3:Y:S04]  /*17140*/  LDL.LU R0, [R1+0x660c] ;  /* 0x00660c0001007983 */ /* 0x000ee80000300800 */
[----:B--2---:R1:W-:Y:S04]  /*17150*/  STL.64 [R1+0x65e0], R12 ;  /* 0x0065e00c01007387 */ /* 0x0043e80000100a00 */
[----:B-1----:R-:W2:Y:S04]  /*17160*/  LDL.LU.64 R12, [R1+0x590] ;  /* 0x00059000010c7983 */ /* 0x002ea80000300a00 */
[----:B------:R-:W2:Y:S04]  /*17170*/  LDL.LU.64 R14, [R1+0x598] ;  /* 0x00059800010e7983 */ /* 0x000ea80000300a00 */
[----:B--2---:R-:W-:Y:S04]  /*17180*/  STL.64 [R1+0x65f0], R14 ;  /* 0x0065f00e01007387 */ /* 0x004fe80000100a00 */
[----:B------:R-:W-:Y:S04]  /*17190*/  STL.64 [R1+0x65e8], R12 ;  /* 0x0065e80c01007387 */ /* 0x000fe80000100a00 */
[----:B------:R-:W2:Y:S04]  /*171a0*/  LDL.LU.64 R8, [R1+0x550] ;  /* 0x0005500001087983 */ /* 0x000ea80000300a00 */
[----:B------:R-:W2:Y:S04]  /*171b0*/  LDL.LU.64 R10, [R1+0x558] ;  /* 0x00055800010a7983 */ /* 0x000ea80000300a00 */
[----:B--2---:R-:W-:Y:S04]  /*171c0*/  STL.64 [R1+0x65a8], R10 ;  /* 0x0065a80a01007387 */ /* 0x004fe80000100a00 */
[----:B------:R1:W-:Y:S04]  /*171d0*/  STL.64 [R1+0x65a0], R8 ;  /* 0x0065a00801007387 */ /* 0x0003e80000100a00 */
[----:B-1----:R-:W2:Y:S04]  /*171e0*/  LDL.LU.64 R8, [R1+0x560] ;  /* 0x0005600001087983 */ /* 0x002ea80000300a00 */
        /* <DEDUP_REMOVED lines=8> */
[----:B------:R-:W2:Y:S01]  /*17270*/  LDL.LU.64 R10, [R1+0x588] ;  /* 0x00058800010a7983 */ /* 0x000ea20000300a00 */
[----:B------:R-:W-:-:S02]  /*17280*/  IMAD.MOV.U32 R26, RZ, RZ, R16 ;  /* 0x000000ffff1a7224 */ /* 0x000fc400078e0010 */
[----:B------:R-:W-:Y:S02]  /*17290*/  IMAD.MOV.U32 R12, RZ, RZ, R23 ;  /* 0x000000ffff0c7224 */ /* 0x000fe400078e0017 */
[----:B------:R-:W-:Y:S01]  /*172a0*/  IMAD.MOV.U32 R13, RZ, RZ, R22 ;  /* 0x000000ffff0d7224 */ /* 0x000fe200078e0016 */
[----:B--2---:R-:W-:Y:S04]  /*172b0*/  STL.64 [R1+0x6600], R10 ;  /* 0x0066000a01007387 */ /* 0x004fe80000100a00 */
[----:B------:R1:W-:Y:S04]  /*172c0*/  STL.64 [R1+0x65f8], R8 ;  /* 0x0065f80801007387 */ /* 0x0003e80000100a00 */
[----:B-1----:R-:W2:Y:S04]  /*172d0*/  LDL.LU.64 R8, [R1+0x5a0] ;  /* 0x0005a00001087983 */ /* 0x002ea80000300a00 */
[----:B------:R-:W2:Y:S04]  /*172e0*/  LDL.LU.64 R10, [R1+0x5a8] ;  /* 0x0005a800010a7983 */ /* 0x000ea80000300a00 */
[----:B------:R-:W3:Y:S04]  /*172f0*/  LDL.LU.64 R16, [R1+0x200] ;  /* 0x0002000001107983 */ /* 0x000ee80000300a00 */
[----:B------:R-:W3:Y:S04]  /*17300*/  LDL.LU.64 R18, [R1+0x208] ;  /* 0x0002080001127983 */ /* 0x000ee80000300a00 */
[----:B------:R-:W3:Y:S04]  /*17310*/  LDL.LU.64 R20, [R1+0x610] ;  /* 0x0006100001147983 */ /* 0x000ee80000300a00 */
[----:B------:R-:W3:Y:S01]  /*17320*/  LDL.LU.64 R22, [R1+0x618] ;  /* 0x0006180001167983 */ /* 0x000ee20000300a00 */
[----:B--2---:R-:W-:Y:S03]  /*17330*/  HMMA.1688.F32.TF32 R12, R4, R12, R8 ;  /* 0x0000000c040c723c */ /* 0x004fe60000081008 */
[----:B---3--:R-:W-:Y:S04]  /*17340*/  STL.64 [R1+0x6578], R22 ;  /* 0x0065781601007387 */ /* 0x008fe80000100a00 */
[----:B------:R1:W-:Y:S04]  /*17350*/  STL.64 [R1+0x6570], R20 ;  /* 0x0065701401007387 */ /* 0x0003e80000100a00 */
[----:B-1----:R-:W2:Y:S04]  /*17360*/  LDL.LU.64 R20, [R1+0x530] ;  /* 0x0005300001147983 */ /* 0x002ea80000300a00 */
[----:B------:R-:W2:Y:S04]  /*17370*/  LDL.LU.64 R22, [R1+0x538] ;  /* 0x0005380001167983 */ /* 0x000ea80000300a00 */
[----:B------:R-:W-:Y:S04]  /*17380*/  STL.64 [R1+0x6550], R26 ;  /* 0x0065501a01007387 */ /* 0x000fe80000100a00 */
[----:B------:R4:W-:Y:S02]  /*17390*/  STL.64 [R1+0x6548], R24 ;  /* 0x0065481801007387 */ /* 0x0009e40000100a00 */
[----:B----4-:R-:W-:-:S02]  /*173a0*/  IMAD.MOV.U32 R24, RZ, RZ, R2 ;  /* 0x000000ffff187224 */ /* 0x010fc400078e0002 */
[----:B------:R-:W3:Y:S04]  /*173b0*/  LDL.LU R2, [R1+0x6608] ;  /* 0x0066080001027983 */ /* 0x000ee80000300800 */
[----:B------:R-:W4:Y:S04]  /*173c0*/  LDL.LU.64 R10, [R1+0x6600] ;  /* 0x00660000010a7983 */ /* 0x000f280000300a00 */
[----:B------:R-:W4:Y:S04]  /*173d0*/  LDL.LU.64 R8, [R1+0x65f8] ;  /* 0x0065f80001087983 */ /* 0x000f280000300a00 */
[----:B------:R-:W-:Y:S04]  /*173e0*/  STL.64 [R1+0x690], R12 ;  /* 0x0006900c01007387 */ /* 0x000fe80000100a00 */
[----:B------:R1:W-:Y:S04]  /*173f0*/  STL.64 [R1+0x698], R14 ;  /* 0x0006980e01007387 */ /* 0x0003e80000100a00 */
[----:B-1----:R-:W2:Y:S04]  /*17400*/  LDL.LU.64 R14, [R1+0x65f0] ;  /* 0x0065f000010e7983 */ /* 0x002ea80000300a00 */
[----:B------:R-:W2:Y:S01]  /*17410*/  LDL.LU.64 R12, [R1+0x65e8] ;  /* 0x0065e800010c7983 */ /* 0x000ea20000300a00 */
[----:B------:R-:W-:-:S07]  /*17420*/  IMAD.MOV.U32 R25, RZ, RZ, R29 ;  /* 0x000000ffff197224 */ /* 0x000fce00078e001d */
[----:B--2---:R-:W-:Y:S01]  /*17430*/  HMMA.1688.F32.TF32 R24, R4, R24, R12 ;  /* 0x000000180418723c */ /* 0x004fe2000008100c */
[----:B------:R-:W4:-:S15]  /*17440*/  LDL.LU.64 R12, [R1+0x65e0] ;  /* 0x0065e000010c7983 */ /* 0x000f1e0000300a00 */
[----:B------:R-:W-:-:S03]  /*17450*/  NOP ;  /* 0x0000000000007918 */ /* 0x000fc60000000000 */
[----:B------:R1:W-:Y:S04]  /*17460*/  STL.64 [R1+0x680], R24 ;  /* 0x0006801801007387 */ /* 0x0003e80000100a00 */
[----:B------:R2:W-:Y:S04]  /*17470*/  STL.64 [R1+0x688], R26 ;  /* 0x0006881a01007387 */ /* 0x0005e80000100a00 */
[----:B-1----:R-:W3:Y:S04]  /*17480*/  LDL.LU.64 R24, [R1+0x540] ;  /* 0x0005400001187983 */ /* 0x002ee80000300a00 */
[----:B--2---:R-:W2:Y:S01]  /*17490*/  LDL.LU.64 R26, [R1+0x548] ;  /* 0x00054800011a7983 */ /* 0x004ea20000300a00 */
[----:B----4-:R-:W-:Y:S03]  /*174a0*/  HMMA.1688.F32.TF32 R12, R4, R12, R8 ;  /* 0x0000000c040c723c */ /* 0x010fe60000081008 */
[----:B------:R-:W4:Y:S04]  /*174b0*/  LDL.LU.64 R10, [R1+0x65d8] ;  /* 0x0065d800010a7983 */ /* 0x000f280000300a00 */
[----:B------:R-:W4:-:S12]  /*174c0*/  LDL.LU.64 R8, [R1+0x65d0] ;  /* 0x0065d00001087983 */ /* 0x000f180000300a00 */
[----:B------:R1:W-:Y:S04]  /*174d0*/  STL.64 [R1+0x670], R12 ;  /* 0x0006700c01007387 */ /* 0x0003e80000100a00 */
[----:B------:R4:W-:Y:S04]  /*174e0*/  STL.64 [R1+0x678], R14 ;  /* 0x0006780e01007387 */ /* 0x0009e80000100a00 */
[----:B-1----:R-:W4:Y:S02]  /*174f0*/  LDL.LU.64 R12, [R1+0x65c8] ;  /* 0x0065c800010c7983 */ /* 0x002f240000300a00 */
[----:B----4-:R-:W-:Y:S02]  /*17500*/  HMMA.1688.F32.TF32 R12, R4, R12, R8 ;  /* 0x0000000c040c723c */ /* 0x010fe40000081008 */
[----:B------:R-:W4:Y:S04]  /*17510*/  LDL.LU.64 R10, [R1+0x65c0] ;  /* 0x0065c000010a7983 */ /* 0x000f280000300a00 */
[----:B------:R-:W4:-:S13]  /*17520*/  LDL.LU.64 R8, [R1+0x65b8] ;  /* 0x0065b80001087983 */ /* 0x000f1a0000300a00 */
[----:B------:R1:W-:Y:S04]  /*17530*/  STL.64 [R1+0x660], R12 ;  /* 0x0006600c01007387 */ /* 0x0003e80000100a00 */
[----:B------:R4:W-:Y:S04]  /*17540*/  STL.64 [R1+0x668], R14 ;  /* 0x0006680e01007387 */ /* 0x0009e80000100a00 */
[----:B-1----:R-:W4:Y:S02]  /*17550*/  LDL.LU.64 R12, [R1+0x65b0] ;  /* 0x0065b000010c7983 */ /* 0x002f240000300a00 */
[----:B----4-:R-:W-:Y:S02]  /*17560*/  HMMA.1688.F32.TF32 R12, R4, R12, R8 ;  /* 0x0000000c040c723c */ /* 0x010fe40000081008 */
[----:B------:R-:W4:Y:S04]  /*17570*/  LDL.LU.64 R10, [R1+0x65a8] ;  /* 0x0065a800010a7983 */ /* 0x000f280000300a00 */
[----:B------:R-:W4:-:S13]  /*17580*/  LDL.LU.64 R8, [R1+0x65a0] ;  /* 0x0065a00001087983 */ /* 0x000f1a0000300a00 */
[----:B------:R-:W-:Y:S04]  /*17590*/  STL.64 [R1+0x650], R12 ;  /* 0x0006500c01007387 */ /* 0x000fe80000100a00 */
[----:B------:R1:W-:Y:S04]  /*175a0*/  STL.64 [R1+0x658], R14 ;  /* 0x0006580e01007387 */ /* 0x0003e80000100a00 */
[----:B-1----:R-:W2:Y:S04]  /*175b0*/  LDL.LU.64 R14, [R1+0x6598] ;  /* 0x00659800010e7983 */ /* 0x002ea80000300a00 */
[----:B------:R-:W4:Y:S02]  /*175c0*/  LDL.LU.64 R12, [R1+0x6590] ;  /* 0x00659000010c7983 */ /* 0x000f240000300a00 */
[----:B----4-:R-:W-:-:S15]  /*175d0*/  HMMA.1688.F32.TF32 R8, R4, R12, R8 ;  /* 0x0000000c0408723c */ /* 0x010fde0000081008 */
[----:B------:R-:W-:-:S04]  /*175e0*/  NOP ;  /* 0x0000000000007918 */ /* 0x000fc80000000000 */
[----:B------:R1:W-:Y:S04]  /*175f0*/  STL.64 [R1+0x640], R8 ;  /* 0x0006400801007387 */ /* 0x0003e80000100a00 */
[----:B------:R4:W-:Y:S04]  /*17600*/  STL.64 [R1+0x648], R10 ;  /* 0x0006480a01007387 */ /* 0x0009e80000100a00 */
[----:B-1----:R-:W4:Y:S04]  /*17610*/  LDL.LU.64 R8, [R1+0x6588] ;  /* 0x0065880001087983 */ /* 0x002f280000300a00 */
[----:B------:R-:W-:Y:S01]  /*17620*/  STL.64 [R1+0x64d8], R12 ;  /* 0x0064d80c01007387 */ /* 0x000fe20000100a00 */
[----:B----4-:R-:W-:Y:S03]  /*17630*/  HMMA.1688.F32.TF32 R8, R4, R8, R16 ;  /* 0x000000080408723c */ /* 0x010fe60000081010 */
[----:B------:R-:W4:-:S15]  /*17640*/  LDL.LU.64 R16, [R1+0x6580] ;  /* 0x0065800001107983 */ /* 0x000f1e0000300a00 */
[----:B------:R-:W-:Y:S01]  /*17650*/  NOP ;  /* 0x0000000000007918 */ /* 0x000fe20000000000 */
[----:B------:R-:W-:Y:S04]  /*17660*/  STL.64 [R1+0x630], R8 ;  /* 0x0006300801007387 */ /* 0x000fe80000100a00 */
[----:B------:R-:W-:Y:S04]  /*17670*/  STL.64 [R1+0x638], R10 ;  /* 0x0006380a01007387 */ /* 0x000fe80000100a00 */
[----:B---3--:R-:W-:Y:S04]  /*17680*/  LDS R8, [R2+UR6+0x200] ;  /* 0x0002000602087984 */ /* 0x008fe80008000800 */
[----:B------:R-:W-:Y:S04]  /*17690*/  LDS R10, [R2+UR6+0x2200] ;  /* 0x00220006020a7984 */ /* 0x000fe80008000800 */
[----:B------:R-:W-:Y:S04]  /*176a0*/  LDS R9, [R0+UR6+0x200] ;  /* 0x0002000600097984 */ /* 0x000fe80008000800 */
[----:B------:R-:W1:Y:S01]  /*176b0*/  LDS R11, [R0+UR6+0x2200] ;  /* 0x00220006000b7984 */ /* 0x000e620008000800 */
[----:B----4-:R-:W-:Y:S03]  /*176c0*/  HMMA.1688.F32.TF32 R16, R4, R16, R20 ;  /* 0x000000100410723c */ /* 0x010fe60000081014 */
[----:B------:R-:W3:Y:S04]  /*176d0*/  LDL.LU.64 R22, [R1+0x6578] ;  /* 0x0065780001167983 */ /* 0x000ee80000300a00 */
[----:B------:R-:W3:-:S12]  /*176e0*/  LDL.LU.64 R20, [R1+0x6570] ;  /* 0x0065700001147983 */ /* 0x000ed80000300a00 */
[----:B------:R-:W-:Y:S04]  /*176f0*/  STL.64 [R1+0x620], R16 ;  /* 0x0006201001007387 */ /* 0x000fe80000100a00 */
[----:B------:R4:W-:Y:S04]  /*17700*/  STL.64 [R1+0x628], R18 ;  /* 0x0006281201007387 */ /* 0x0009e80000100a00 */
[----:B----4-:R-:W4:Y:S04]  /*17710*/  LDL.LU.64 R18, [R1+0x6568] ;  /* 0x0065680001127983 */ /* 0x010f280000300a00 */
[----:B------:R-:W3:Y:S02]  /*17720*/  LDL.LU.64 R16, [R1+0x6560] ;  /* 0x0065600001107983 */ /* 0x000ee40000300a00 */
[----:B---3--:R-:W-:-:S15]  /*17730*/  HMMA.1688.F32.TF32 R20, R4, R16, R20 ;  /* 0x000000100414723c */ /* 0x008fde0000081014 */
[----:B------:R-:W-:-:S04]  /*17740*/  NOP ;  /* 0x0000000000007918 */ /* 0x000fc80000000000 */
[----:B------:R3:W-:Y:S04]  /*17750*/  STL.64 [R1+0x610], R20 ;  /* 0x0006101401007387 */ /* 0x0007e80000100a00 */
[----:B------:R-:W-:Y:S04]  /*17760*/  STL.64 [R1+0x618], R22 ;  /* 0x0006181601007387 */ /* 0x000fe80000100a00 */
[----:B---3--:R-:W2:Y:S04]  /*17770*/  LDL.LU.64 R20, [R1+0x6558] ;  /* 0x0065580001147983 */ /* 0x008ea80000300a00 */
[----:B----4-:R-:W-:Y:S04]  /*17780*/  STL.64 [R1+0x64b0], R18 ;  /* 0x0064b01201007387 */ /* 0x010fe80000100a00 */
[----:B------:R3:W-:Y:S04]  /*17790*/  STL.64 [R1+0x64a8], R16 ;  /* 0x0064a81001007387 */ /* 0x0007e80000100a00 */
[----:B---3--:R-:W3:Y:S04]  /*177a0*/  LDL.LU.64 R16, [R1+0x510] ;  /* 0x0005100001107983 */ /* 0x008ee80000300a00 */
[----:B------:R-:W3:Y:S01]  /*177b0*/  LDL.LU.64 R18, [R1+0x518] ;  /* 0x0005180001127983 */ /* 0x000ee20000300a00 */
[----:B--2---:R-:W-:-:S15]  /*177c0*/  HMMA.1688.F32.TF32 R24, R4, R20, R24 ;  /* 0x000000140418723c */ /* 0x004fde0000081018 */
[----:B------:R-:W-:-:S04]  /*177d0*/  NOP ;  /* 0x0000000000007918 */ /* 0x000fc80000000000 */
[----:B------:R-:W-:Y:S04]  /*177e0*/  STL.64 [R1+0x600], R24 ;  /* 0x0006001801007387 */ /* 0x000fe80000100a00 */
[----:B------:R2:W-:Y:S04]  /*177f0*/  STL.64 [R1+0x608], R26 ;  /* 0x0006081a01007387 */ /* 0x0005e80000100a00 */
[----:B--2---:R-:W2:Y:S04]  /*17800*/  LDL.LU.64 R26, [R1+0x6550] ;  /* 0x00655000011a7983 */ /* 0x004ea80000300a00 */
[----:B------:R-:W3:Y:S04]  /*17810*/  LDL.LU.64 R24, [R1+0x6548] ;  /* 0x0065480001187983 */ /* 0x000ee80000300a00 */
[----:B------:R-:W-:Y:S04]  /*17820*/  STL [R1+0x64a4], R20 ;  /* 0x0064a41401007387 */ /* 0x000fe80000100800 */
[----:B------:R4:W-:Y:S04]  /*17830*/  STL [R1+0x64a0], R21 ;  /* 0x0064a01501007387 */ /* 0x0009e80000100800 */
[----:B----4-:R-:W1:Y:S04]  /*17840*/  LDL.LU.64 R20, [R1+0x500] ;  /* 0x0005000001147983 */ /* 0x010e680000300a00 */
[----:B------:R-:W1:Y:S01]  /*17850*/  LDL.LU.64 R22, [R1+0x508] ;  /* 0x0005080001167983 */ /* 0x000e620000300a00 */
[----:B---3--:R-:W-:Y:S01]  /*17860*/  HMMA.1688.F32.TF32 R4, R4, R24, R16 ;  /* 0x000000180404723c */ /* 0x008fe20000081010 */
[----:B------:R-:W-:-:S02]  /*17870*/  IMAD.MOV.U32 R16, RZ, RZ, R28 ;  /* 0x000000ffff107224 */ /* 0x000fc400078e001c */
[----:B--2---:R-:W-:-:S15]  /*17880*/  IMAD.MOV.U32 R17, RZ, RZ, R27 ;  /* 0x000000ffff117224 */ /* 0x004fde00078e001b */
[----:B------:R-:W-:Y:S01]  /*17890*/  NOP ;  /* 0x0000000000007918 */ /* 0x000fe20000000000 */
[----:B------:R-:W-:Y:S04]  /*178a0*/  STL.64 [R1+0x200], R4 ;  /* 0x0002000401007387 */ /* 0x000fe80000100a00 */
[----:B------:R-:W-:Y:S04]  /*178b0*/  STL.64 [R1+0x208], R6 ;  /* 0x0002080601007387 */ /* 0x000fe80000100a00 */
[----:B------:R2:W-:Y:S04]  /*178c0*/  STL.64 [R1+0x6530], R16 ;  /* 0x0065301001007387 */ /* 0x0005e80000100a00 */
[----:B------:R-:W-:Y:S04]  /*178d0*/  LDS R6, [R2+UR6+0x2300] ;  /* 0x0023000602067984 */ /* 0x000fe80008000800 */
[----:B------:R-:W3:Y:S04]  /*178e0*/  LDS R7, [R0+UR6+0x2300] ;  /* 0x0023000600077984 */ /* 0x000ee80008000800 */
[----:B--2---:R-:W2:Y:S04]  /*178f0*/  LDL.LU.64 R16, [R1+0x4f0] ;  /* 0x0004f00001107983 */ /* 0x004ea80000300a00 */
[----:B------:R-:W4:Y:S04]  /*17900*/  LDL.LU.64 R18, [R1+0x4f8] ;  /* 0x0004f80001127983 */ /* 0x000f280000300a00 */
[----:B------:R-:W-:Y:S04]  /*17910*/  LDS R4, [R2+UR6+0x300] ;  /* 0x0003000602047984 */ /* 0x000fe80008000800 */
[----:B------:R-:W1:Y:S04]  /*17920*/  LDS R5, [R0+UR6+0x300] ;  /* 0x0003000600057984 */ /* 0x000e680008000800 */
[----:B----4-:R-:W-:Y:S04]  /*17930*/  STL.64 [R1+0x6540], R18 ;  /* 0x0065401201007387 */ /* 0x010fe80000100a00 */
[----:B--2---:R2:W-:Y:S04]  /*17940*/  STL.64 [R1+0x6538], R16 ;  /* 0x0065381001007387 */ /* 0x0045e80000100a00 */
[----:B------:R-:W4:Y:S04]  /*17950*/  LDL.64 R12, [R1+0x50] ;  /* 0x00005000010c7983 */ /* 0x000f280000100a00 */
[----:B--2---:R-:W1:Y:S04]  /*17960*/  LDL.64 R16, [R1+0xc0] ;  /* 0x0000c00001107983 */ /* 0x004e680000100a00 */
[----:B----4-:R2:W-:Y:S04]  /*17970*/  STL.64 [R1+0x64f0], R12 ;  /* 0x0064f00c01007387 */ /* 0x0105e80000100a00 */
[----:B--2---:R-:W2:Y:S01]  /*17980*/  LDL.64 R12, [R1+0x60] ;  /* 0x00006000010c7983 */ /* 0x004ea20000100a00 */
[----:B-1----:R-:W-:Y:S03]  /*17990*/  HMMA.1688.F32.TF32 R20, R8, R16, R20 ;  /* 0x000000100814723c */ /* 0x002fe60000081014 */
[----:B--2---:R1:W-:Y:S04]  /*179a0*/  STL.64 [R1+0x6500], R12 ;  /* 0x0065000c01007387 */ /* 0x0043e80000100a00 */
[----:B-1----:R-:W2:Y:S04]  /*179b0*/  LDL.64 R12, [R1+0x70] ;  /* 0x00007000010c7983 */ /* 0x002ea80000100a00 */
[----:B--2---:R-:W-:Y:S04]  /*179c0*/  STL.64 [R1+0x6518], R12 ;  /* 0x0065180c01007387 */ /* 0x004fe80000100a00 */
[----:B------:R-:W-:Y:S04]  /*179d0*/  STL [R1+0x6488], R25 ;  /* 0x0064881901007387 */ /* 0x000fe80000100800 */
[----:B------:R-:W-:Y:S04]  /*179e0*/  STL [R1+0x6420], R2 ;  /* 0x0064200201007387 */ /* 0x000fe80000100800 */
[----:B---3--:R-:W-:Y:S04]  /*179f0*/  STL.64 [R1+0x6480], R6 ;  /* 0x0064800601007387 */ /* 0x008fe80000100a00 */
[----:B------:R1:W-:Y:S04]  /*17a00*/  STL.64 [R1+0x6478], R4 ;  /* 0x0064780401007387 */ /* 0x0003e80000100a00 */
[----:B-1----:R-:W2:Y:S04]  /*17a10*/  LDL.64 R4, [R1+0xb0] ;  /* 0x0000b00001047983 */ /* 0x002ea80000100a00 */
[----:B------:R-:W-:Y:S04]  /*17a20*/  STL [R1+0x6424], R0 ;  /* 0x0064240001007387 */ /* 0x000fe80000100800 */
[----:B------:R1:W-:Y:S04]  /*17a30*/  STL.64 [R1+0x5f0], R20 ;  /* 0x0005f01401007387 */ /* 0x0003e80000100a00 */
[----:B------:R3:W-:Y:S04]  /*17a40*/  STL.64 [R1+0x5f8], R22 ;  /* 0x0005f81601007387 */ /* 0x0007e80000100a00 */
[----:B------:R-:W4:Y:S01]  /*17a50*/  LDL.LU.64 R18, [R1+0x6540] ;  /* 0x0065400001127983 */ /* 0x000f220000300a00 */
[----:B-1----:R-:W-:-:S02]  /*17a60*/  IMAD.MOV.U32 R20, RZ, RZ, R16 ;  /* 0x000000ffff147224 */ /* 0x002fc400078e0010 */
[----:B------:R-:W-:Y:S02]  /*17a70*/  IMAD.MOV.U32 R21, RZ, RZ, R17 ;  /* 0x000000ffff157224 */ /* 0x000fe400078e0011 */
[----:B------:R-:W4:Y:S01]  /*17a80*/  LDL.LU.64 R16, [R1+0x6538] ;  /* 0x0065380001107983 */ /* 0x000f220000300a00 */
[----:B--2---:R-:W-:Y:S02]  /*17a90*/  IMAD.MOV.U32 R25, RZ, RZ, R4 ;  /* 0x000000ffff197224 */ /* 0x004fe400078e0004 */
[----:B---3--:R-:W-:Y:S01]  /*17aa0*/  IMAD.MOV.U32 R22, RZ, RZ, R5 ;  /* 0x000000ffff167224 */ /* 0x008fe200078e0005 */
[----:B----4-:R-:W-:-:S15]  /*17ab0*/  HMMA.1688.F32.TF32 R16, R8, R4, R16 ;  /* 0x000000040810723c */ /* 0x010fde0000081010 */
[----:B------:R-:W-:-:S04]  /*17ac0*/  NOP ;  /* 0x0000000000007918 */ /* 0x000fc80000000000 */
[----:B------:R1:W-:Y:S04]  /*17ad0*/  STL.64 [R1+0x5e0], R16 ;  /* 0x0005e01001007387 */ /* 0x0003e80000100a00 */
[----:B------:R-:W-:Y:S04]  /*17ae0*/  STL.64 [R1+0x5e8], R18 ;  /* 0x0005e81201007387 */ /* 0x000fe80000100a00 */
[----:B-1----:R-:W2:Y:S04]  /*17af0*/  LDL.LU.64 R16, [R1+0x6530] ;  /* 0x0065300001107983 */ /* 0x002ea80000300a00 */
[----:B------:R-:W2:Y:S04]  /*17b00*/  LDL.LU.64 R4, [R1+0x4d0] ;  /* 0x0004d00001047983 */ /* 0x000ea80000300a00 */
[----:B------:R-:W2:Y:S04]  /*17b10*/  LDL.LU.64 R6, [R1+0x4d8] ;  /* 0x0004d80001067983 */ /* 0x000ea80000300a00 */
[----:B------:R-:W-:Y:S04]  /*17b20*/  STL.64 [R1+0x64f8], R24 ;  /* 0x0064f81801007387 */ /* 0x000fe80000100a00 */
[----:B------:R-:W-:Y:S04]  /*17b30*/  STL [R1+0x64e8], R22 ;  /* 0x0064e81601007387 */ /* 0x000fe80000100800 */
[----:B------:R1:W-:Y:S04]  /*17b40*/  STL.64 [R1+0x64e0], R20 ;  /* 0x0064e01401007387 */ /* 0x0003e80000100a00 */
[----:B-1----:R-:W3:Y:S04]  /*17b50*/  LDL.LU.64 R20, [R1+0x4e0] ;  /* 0x0004e00001147983 */ /* 0x002ee80000300a00 */
[----:B------:R-:W3:Y:S01]  /*17b60*/  LDL.LU.64 R22, [R1+0x4e8] ;  /* 0x0004e80001167983 */ /* 0x000ee20000300a00 */
[----:B------:R-:W-:-:S02]  /*17b70*/  IMAD.MOV.U32 R24, RZ, RZ, R14 ;  /* 0x000000ffff187224 */ /* 0x000fc400078e000e */
[----:B------:R-:W-:Y:S02]  /*17b80*/  IMAD.MOV.U32 R25, RZ, RZ, R3 ;  /* 0x000000ffff197224 */ /* 0x000fe400078e0003 */
[----:B------:R-:W-:-:S05]  /*17b90*/  IMAD.MOV.U32 R12, RZ, RZ, R26 ;  /* 0x000000ffff0c7224 */ /* 0x000fca00078e001a */
[----:B---3--:R-:W-:Y:S01]  /*17ba0*/  HMMA.1688.F32.TF32 R20, R8, R24, R20 ;  /* 0x000000180814723c */ /* 0x008fe20000081014 */
[----:B------:R-:W3:Y:S04]  /*17bb0*/  LDL.LU.64 R24, [R1+0x4a0] ;  /* 0x0004a00001187983 */ /* 0x000ee80000300a00 */
[----:B------:R-:W4:-:S14]  /*17bc0*/  LDL.LU.64 R26, [R1+0x4a8] ;  /* 0x0004a800011a7983 */ /* 0x000f1c0000300a00 */
[----:B------:R-:W-:Y:S04]  /*17bd0*/  STL.64 [R1+0x5d0], R20 ;  /* 0x0005d01401007387 */ /* 0x000fe80000100a00 */
[----:B------:R-:W-:Y:S04]  /*17be0*/  STL.64 [R1+0x5d8], R22 ;  /* 0x0005d81601007387 */ /* 0x000fe80000100a00 */
[----:B----4-:R-:W-:Y:S04]  /*17bf0*/  STL.64 [R1+0x6510], R26 ;  /* 0x0065101a01007387 */ /* 0x010fe80000100a00 */
[----:B---3--:R1:W-:Y:S04]  /*17c00*/  STL.64 [R1+0x6508], R24 ;  /* 0x0065081801007387 */ /* 0x0083e80000100a00 */
[----:B-1----:R-:W3:Y:S04]  /*17c10*/  LDL.LU.64 R24, [R1+0x4b0] ;  /* 0x0004b00001187983 */ /* 0x002ee80000300a00 */
[----:B------:R-:W4:Y:S01]  /*17c20*/  LDL.LU.64 R26, [R1+0x4b8] ;  /* 0x0004b800011a7983 */ /* 0x000f220000300a00 */
[----:B--2---:R-:W-:Y:S03]  /*17c30*/  HMMA.1688.F32.TF32 R4, R8, R16, R4 ;  /* 0x000000100804723c */ /* 0x004fe60000081004 */
[----:B----4-:R-:W-:Y:S04]  /*17c40*/  STL.64 [R1+0x6528], R26 ;  /* 0x0065281a01007387 */ /* 0x010fe80000100a00 */
[----:B---3--:R1:W-:Y:S04]  /*17c50*/  STL.64 [R1+0x6520], R24 ;  /* 0x0065201801007387 */ /* 0x0083e80000100a00 */
[----:B-1----:R-:W2:Y:S04]  /*17c60*/  LDL.LU.64 R24, [R1+0x4c0] ;  /* 0x0004c00001187983 */ /* 0x002ea80000300a00 */
[----:B------:R-:W2:Y:S04]  /*17c70*/  LDL.LU.64 R26, [R1+0x4c8] ;  /* 0x0004c800011a7983 */ /* 0x000ea80000300a00 */
[----:B------:R-:W3:Y:S04]  /*17c80*/  LDL.LU.64 R20, [R1+0x480] ;  /* 0x0004800001147983 */ /* 0x000ee80000300a00 */
[----:B------:R-:W3:Y:S04]  /*17c90*/  LDL.LU.64 R22, [R1+0x488] ;  /* 0x0004880001167983 */ /* 0x000ee80000300a00 */
[----:B------:R1:W-:Y:S04]  /*17ca0*/  STL.64 [R1+0x5c0], R4 ;  /* 0x0005c00401007387 */ /* 0x0003e80000100a00 */
[----:B------:R-:W-:Y:S04]  /*17cb0*/  STL.64 [R1+0x5c8], R6 ;  /* 0x0005c80601007387 */ /* 0x000fe80000100a00 */
[----:B-1----:R-:W4:Y:S01]  /*17cc0*/  LDL.64 R4, [R1+0x10] ;  /* 0x0000100001047983 */ /* 0x002f220000100a00 */
[----:B------:R-:W-:-:S03]  /*17cd0*/  IMAD.MOV.U32 R13, RZ, RZ, R15 ;  /* 0x000000ffff0d7224 */ /* 0x000fc600078e000f */
[----:B----4-:R1:W-:Y:S04]  /*17ce0*/  STL.64 [R1+0x64d0], R4 ;  /* 0x0064d00401007387 */ /* 0x0103e80000100a00 */
[----:B-1----:R-:W4:Y:S04]  /*17cf0*/  LDL.LU.64 R4, [R1+0x490] ;  /* 0x0004900001047983 */ /* 0x002f280000300a00 */
[----:B------:R-:W4:Y:S04]  /*17d00*/  LDL.LU.64 R6, [R1+0x498] ;  /* 0x0004980001067983 */ /* 0x000f280000300a00 */
[----:B------:R-:W3:Y:S01]  /*17d10*/  LDL.64 R16, [R1] ;  /* 0x0000000001107983 */ /* 0x000ee20000100a00 */
[C---:B--2---:R-:W-:Y:S03]  /*17d20*/  HMMA.1688.F32.TF32 R12, R8.reuse, R12, R24 ;  /* 0x0000000c080c723c */ /* 0x044fe60000081018 */
[----:B---3--:R1:W-:Y:S04]  /*17d30*/  STL.64 [R1+0x64c8], R16 ;  /* 0x0064c81001007387 */ /* 0x0083e80000100a00 */
[----:B-1----:R-:W2:Y:S04]  /*17d40*/  LDL.64 R16, [R1+0x40] ;  /* 0x0000400001107983 */ /* 0x002ea80000100a00 */
[----:B------:R-:W3:Y:S04]  /*17d50*/  LDL.LU.64 R26, [R1+0x6528] ;  /* 0x00652800011a7983 */ /* 0x000ee80000300a00 */
[----:B------:R-:W3:Y:S04]  /*17d60*/  LDL.LU.64 R24, [R1+0x6520] ;  /* 0x0065200001187983 */ /* 0x000ee80000300a00 */
[----:B------:R1:W-:Y:S04]  /*17d70*/  STL.64 [R1+0x5b0], R12 ;  /* 0x0005b00c01007387 */ /* 0x0003e80000100a00 */
[----:B------:R-:W-:Y:S04]  /*17d80*/  STL.64 [R1+0x5b8], R14 ;  /* 0x0005b80e01007387 */ /* 0x000fe80000100a00 */
[----:B-1----:R-:W3:Y:S02]  /*17d90*/  LDL.LU.64 R12, [R1+0x6518] ;  /* 0x00651800010c7983 */ /* 0x002ee40000300a00 */
[----:B---3--:R-:W-:Y:S01]  /*17da0*/  HMMA.1688.F32.TF32 R24, R8, R12, R24 ;  /* 0x0000000c0818723c */ /* 0x008fe20000081018 */
[----:B------:R-:W-:-:S02]  /*17db0*/  IMAD.MOV.U32 R2, RZ, RZ, R12 ;  /* 0x000000ffff027224 */ /* 0x000fc400078e000c */
[----:B------:R-:W-:-:S15]  /*17dc0*/  IMAD.MOV.U32 R29, RZ, RZ, R13 ;  /* 0x000000ffff1d7224 */ /* 0x000fde00078e000d */
[----:B------:R-:W-:Y:S01]  /*17dd0*/  NOP ;  /* 0x0000000000007918 */ /* 0x000fe20000000000 */
[----:B------:R-:W-:Y:S04]  /*17de0*/  STL.64 [R1+0x5a0], R24 ;  /* 0x0005a01801007387 */ /* 0x000fe80000100a00 */
[----:B------:R1:W-:Y:S04]  /*17df0*/  STL.64 [R1+0x5a8], R26 ;  /* 0x0005a81a01007387 */ /* 0x0003e80000100a00 */
[----:B-1----:R-:W3:Y:S04]  /*17e00*/  LDL.LU.64 R26, [R1+0x6510] ;  /* 0x00651000011a7983 */ /* 0x002ee80000300a00 */
[----:B------:R-:W3:Y:S04]  /*17e10*/  LDL.LU.64 R24, [R1+0x6508] ;  /* 0x0065080001187983 */ /* 0x000ee80000300a00 */
[----:B------:R-:W3:Y:S04]  /*17e20*/  LDL.LU.64 R12, [R1+0x6500] ;  /* 0x00650000010c7983 */ /* 0x000ee80000300a00 */
[----:B------:R-:W-:Y:S04]  /*17e30*/  STL [R1+0x642c], R29 ;  /* 0x00642c1d01007387 */ /* 0x000fe80000100800 */
[----:B------:R-:W-:Y:S01]  /*17e40*/  STL [R1+0x6428], R2 ;  /* 0x0064280201007387 */ /* 0x000fe20000100800 */
[----:B---3--:R-:W-:Y:S01]  /*17e50*/  HMMA.1688.F32.TF32 R24, R8, R12, R24 ;  /* 0x0000000c0818723c */ /* 0x008fe20000081018 */
[----:B------:R-:W-:-:S15]  /*17e60*/  IMAD.MOV.U32 R0, RZ, RZ, R13 ;  /* 0x000000ffff007224 */ /* 0x000fde00078e000d */
[----:B------:R-:W-:-:S03]  /*17e70*/  NOP ;  /* 0x0000000000007918 */ /* 0x000fc60000000000 */
[----:B------:R1:W-:Y:S04]  /*17e80*/  STL.64 [R1+0x590], R24 ;  /* 0x0005901801007387 */ /* 0x0003e80000100a00 */
[----:B------:R3:W-:Y:S04]  /*17e90*/  STL.64 [R1+0x598], R26 ;  /* 0x0005981a01007387 */ /* 0x0007e80000100a00 */
[----:B-1----:R-:W3:Y:S04]  /*17ea0*/  LDL.LU.64 R24, [R1+0x64f8] ;  /* 0x0064f80001187983 */ /* 0x002ee80000300a00 */
[----:B------:R-:W4:Y:S01]  /*17eb0*/  LDL.LU.64 R12, [R1+0x64f0] ;  /* 0x0064f000010c7983 */ /* 0x000f220000300a00 */
[C---:B--2---:R-:W-:Y:S03]  /*17ec0*/  HMMA.1688.F32.TF32 R20, R8.reuse, R16, R20 ;  /* 0x000000100814723c */ /* 0x044fe60000081014 */
[----:B------:R-:W-:Y:S05]  /*17ed0*/  STL [R1+0x645c], R0 ;  /* 0x00645c0001007387 */ /* 0x000fea0000100800 */
[----:B----4-:R-:W-:Y:S01]  /*17ee0*/  HMMA.1688.F32.TF32 R4, R8, R12, R4 ;  /* 0x0000000c0804723c */ /* 0x010fe20000081004 */
[----:B------:R-:W-:-:S02]  /*17ef0*/  IMAD.MOV.U32 R28, RZ, RZ, R12 ;  /* 0x000000ffff1c7224 */ /* 0x000fc400078e000c */
[----:B---3--:R-:W-:-:S15]  /*17f00*/  IMAD.MOV.U32 R27, RZ, RZ, R13 ;  /* 0x000000ffff1b7224 */ /* 0x008fde00078e000d */
[----:B------:R-:W-:Y:S01]  /*17f10*/  NOP ;  /* 0x0000000000007918 */ /* 0x000fe20000000000 */
[----:B------:R1:W-:Y:S04]  /*17f20*/  STL.64 [R1+0x580], R4 ;  /* 0x0005800401007387 */ /* 0x0003e80000100a00 */
[----:B------:R2:W-:Y:S04]  /*17f30*/  STL.64 [R1+0x588], R6 ;  /* 0x0005880601007387 */ /* 0x0005e80000100a00 */
[----:B------:R-:W3:Y:S04]  /*17f40*/  LDL.LU.64 R12, [R1+0x470] ;  /* 0x00047000010c7983 */ /* 0x000ee80000300a00 */
[----:B------:R-:W3:Y:S04]  /*17f50*/  LDL.LU.64 R14, [R1+0x478] ;  /* 0x00047800010e7983 */ /* 0x000ee80000300a00 */
[----:B-1----:R-:W4:Y:S04]  /*17f60*/  LDL.LU.64 R4, [R1+0x460] ;  /* 0x0004600001047983 */ /* 0x002f280000300a00 */
[----:B--2---:R-:W4:Y:S04]  /*17f70*/  LDL.LU.64 R6, [R1+0x468] ;  /* 0x0004680001067983 */ /* 0x004f280000300a00 */
[----:B------:R-:W-:Y:S04]  /*17f80*/  STL.64 [R1+0x570], R20 ;  /* 0x0005701401007387 */ /* 0x000fe80000100a00 */
[----:B------:R1:W-:Y:S04]  /*17f90*/  STL.64 [R1+0x578], R22 ;  /* 0x0005781601007387 */ /* 0x0003e80000100a00 */
[----:B-1----:R-:W2:Y:S04]  /*17fa0*/  LDL.LU R22, [R1+0x64e8] ;  /* 0x0064e80001167983 */ /* 0x002ea80000300800 */
[----:B------:R-:W3:Y:S01]  /*17fb0*/  LDL.LU.64 R20, [R1+0x64e0] ;  /* 0x0064e00001147983 */ /* 0x000ee20000300a00 */
[----:B------:R-:W-:-:S02]  /*17fc0*/  IMAD.MOV.U32 R23, RZ, RZ, R17 ;  /* 0x000000ffff177224 */ /* 0x000fc400078e0011 */
[----:B------:R-:W-:Y:S02]  /*17fd0*/  IMAD.MOV.U32 R26, RZ, RZ, R16 ;  /* 0x000000ffff1a7224 */ /* 0x000fe400078e0010 */
[----:B------:R-:W4:Y:S04]  /*17fe0*/  LDL.LU.64 R16, [R1+0x450] ;  /* 0x0004500001107983 */ /* 0x000f280000300a00 */
[----:B------:R-:W4:Y:S04]  /*17ff0*/  LDL.LU.64 R18, [R1+0x458] ;  /* 0x0004580001127983 */ /* 0x000f280000300a00 */
[----:B--2---:R-:W-:Y:S04]  /*18000*/  STL.64 [R1+0x64c0], R22 ;  /* 0x0064c01601007387 */ /* 0x004fe80000100a00 */
[----:B---3--:R1:W-:Y:S04]  /*18010*/  STL.64 [R1+0x64b8], R20 ;  /* 0x0064b81401007387 */ /* 0x0083e80000100a00 */
[----:B-1----:R-:W2:Y:S04]  /*18020*/  LDL.LU.64 R20, [R1+0x1f0] ;  /* 0x0001f00001147983 */ /* 0x002ea80000300a00 */
[----:B------:R-:W2:Y:S04]  /*18030*/  LDL.LU.64 R22, [R1+0x1f8] ;  /* 0x0001f80001167983 */ /* 0x000ea80000300a00 */
[----:B------:R-:W-:Y:S04]  /*18040*/  STL.64 [R1+0x6498], R26 ;  /* 0x0064981a01007387 */ /* 0x000fe80000100a00 */
[----:B------:R1:W-:Y:S04]  /*18050*/  STL.64 [R1+0x6490], R24 ;  /* 0x0064901801007387 */ /* 0x0003e80000100a00 */
[----:B-1----:R-:W3:Y:S02]  /*18060*/  LDL.64 R24, [R1+0x30] ;  /* 0x0000300001187983 */ /* 0x002ee40000100a00 */
[----:B---3--:R-:W-:-:S15]  /*18070*/  HMMA.1688.F32.TF32 R12, R8, R24, R12 ;  /* 0x00000018080c723c */ /* 0x008fde000008100c */
[----:B------:R-:W-:-:S04]  /*18080*/  NOP ;  /* 0x0000000000007918 */ /* 0x000fc80000000000 */
[----:B------:R1:W-:Y:S04]  /*18090*/  STL.64 [R1+0x560], R12 ;  /* 0x0005600c01007387 */ /* 0x0003e80000100a00 */
[----:B------:R-:W-:Y:S04]  /*180a0*/  STL.64 [R1+0x568], R14 ;  /* 0x0005680e01007387 */ /* 0x000fe80000100a00 */
[----:B-1----:R-:W4:Y:S01]  /*180b0*/  LDL.LU.64 R12, [R1+0x64d8] ;  /* 0x0064d800010c7983 */ /* 0x002f220000300a00 */
[----:B------:R-:W-:Y:S02]  /*180c0*/  IMAD.MOV.U32 R29, RZ, RZ, R24 ;  /* 0x000000ffff1d7224 */ /* 0x000fe400078e0018 */
[----:B------:R-:W-:-:S02]  /*180d0*/  IMAD.MOV.U32 R2, RZ, RZ, R25 ;  /* 0x000000ffff027224 */ /* 0x000fc400078e0019 */
[----:B------:R-:W3:Y:S04]  /*180e0*/  LDL.LU.64 R24, [R1+0x520] ;  /* 0x0005200001187983 */ /* 0x000ee80000300a00 */
[----:B------:R-:W3:Y:S01]  /*180f0*/  LDL.LU.64 R26, [R1+0x528] ;  /* 0x00052800011a7983 */ /* 0x000ee20000300a00 */
[----:B----4-:R-:W-:-:S15]  /*18100*/  HMMA.1688.F32.TF32 R4, R8, R12, R4 ;  /* 0x0000000c0804723c */ /* 0x010fde0000081004 */
[----:B------:R-:W-:-:S04]  /*18110*/  NOP ;  /* 0x0000000000007918 */ /* 0x000fc80000000000 */
[----:B------:R1:W-:Y:S04]  /*18120*/  STL.64 [R1+0x550], R4 ;  /* 0x0005500401007387 */ /* 0x0003e80000100a00 */
[----:B------:R-:W-:Y:S04]  /*18130*/  STL.64 [R1+0x558], R6 ;  /* 0x0005580601007387 */ /* 0x000fe80000100a00 */
[----:B-1----:R-:W4:Y:S04]  /*18140*/  LDL.LU.64 R4, [R1+0x64d0] ;  /* 0x0064d00001047983 */ /* 0x002f280000300a00 */
[----:B------:R1:W-:Y:S04]  /*18150*/  STL.64 [R1+0x6448], R12 ;  /* 0x0064480c01007387 */ /* 0x0003e80000100a00 */
[----:B-1----:R-:W2:Y:S01]  /*18160*/  LDL.64 R12, [R1+0xa0] ;  /* 0x0000a000010c7983 */ /* 0x002ea20000100a00 */
[----:B----4-:R-:W-:-:S15]  /*18170*/  HMMA.1688.F32.TF32 R16, R8, R4, R16 ;  /* 0x000000040810723c */ /* 0x010fde0000081010 */
[----:B------:R-:W-:-:S04]  /*18180*/  NOP ;  /* 0x0000000000007918 */ /* 0x000fc80000000000 */
[----:B------:R1:W-:Y:S04]  /*18190*/  STL.64 [R1+0x540], R16 ;  /* 0x0005401001007387 */ /* 0x0003e80000100a00 */
[----:B------:R-:W-:Y:S04]  /*181a0*/  STL.64 [R1+0x548], R18 ;  /* 0x0005481201007387 */ /* 0x000fe80000100a00 */
[----:B-1----:R-:W2:Y:S01]  /*181b0*/  LDL.LU.64 R16, [R1+0x64c8] ;  /* 0x0064c80001107983 */ /* 0x002ea20000300a00 */
[----:B------:R-:W-:Y:S02]  /*181c0*/  IMAD.MOV.U32 R0, RZ, RZ, R4 ;  /* 0x000000ffff007224 */ /* 0x000fe400078e0004 */
[----:B------:R-:W-:-:S02]  /*181d0*/  IMAD.MOV.U32 R15, RZ, RZ, R5 ;  /* 0x000000ffff0f7224 */ /* 0x000fc400078e0005 */
[----:B------:R-:W4:Y:S04]  /*181e0*/  LDL.LU.64 R4, [R1+0x440] ;  /* 0x0004400001047983 */ /* 0x000f280000300a00 */
[----:B------:R-:W4:Y:S01]  /*181f0*/  LDL.LU.64 R6, [R1+0x448] ;  /* 0x0004480001067983 */ /* 0x000f220000300a00 */
[----:B--2---:R-:W-:Y:S01]  /*18200*/  HMMA.1688.F32.TF32 R20, R8, R16, R20 ;  /* 0x000000100814723c */ /* 0x004fe20000081014 */
[----:B------:R-:W-:Y:S02]  /*18210*/  IMAD.MOV.U32 R14, RZ, RZ, R16 ;  /* 0x000000ffff0e7224 */ /* 0x000fe400078e0010 */
[----:B------:R-:W-:-:S15]  /*18220*/  IMAD.MOV.U32 R3, RZ, RZ, R17 ;  /* 0x000000ffff037224 */ /* 0x000fde00078e0011 */
[----:B------:R-:W-:Y:S01]  /*18230*/  NOP ;  /* 0x0000000000007918 */ /* 0x000fe20000000000 */
[----:B------:R-:W-:Y:S04]  /*18240*/  STL.64 [R1+0x530], R20 ;  /* 0x0005301401007387 */ /* 0x000fe80000100a00 */
[----:B------:R1:W-:Y:S04]  /*18250*/  STL.64 [R1+0x538], R22 ;  /* 0x0005381601007387 */ /* 0x0003e80000100a00 */
[----:B-1----:R-:W2:Y:S04]  /*18260*/  LDL.LU.64 R22, [R1+0x64c0] ;  /* 0x0064c00001167983 */ /* 0x002ea80000300a00 */
[----:B------:R-:W2:Y:S04]  /*18270*/  LDL.LU.64 R20, [R1+0x64b8] ;  /* 0x0064b80001147983 */ /* 0x000ea80000300a00 */
[----:B------:R-:W2:Y:S04]  /*18280*/  LDL.LU.64 R18, [R1+0x64b0] ;  /* 0x0064b00001127983 */ /* 0x000ea80000300a00 */
[----:B------:R-:W3:Y:S04]  /*18290*/  LDL.LU.64 R16, [R1+0x64a8] ;  /* 0x0064a80001107983 */ /* 0x000ee80000300a00 */
[----:B------:R-:W-:Y:S04]  /*182a0*/  STL.64 [R1+0x6468], R14 ;  /* 0x0064680e01007387 */ /* 0x000fe80000100a00 */
[----:B------:R2:W-:Y:S01]  /*182b0*/  STL.64 [R1+0x6460], R12 ;  /* 0x0064600c01007387 */ /* 0x0005e20000100a00 */
[----:B---3--:R-:W-:Y:S01]  /*182c0*/  HMMA.1688.F32.TF32 R24, R8, R16, R24 ;  /* 0x000000100818723c */ /* 0x008fe20000081018 */
[----:B--2---:R-:W-:-:S02]  /*182d0*/  IMAD.MOV.U32 R12, RZ, RZ, R20 ;  /* 0x000000ffff0c7224 */ /* 0x004fc400078e0014 */
[----:B------:R-:W4:Y:S01]  /*182e0*/  LDL.LU R20, [R1+0x64a4] ;  /* 0x0064a40001147983 */ /* 0x000f220000300800 */
[----:B------:R-:W-:-:S03]  /*182f0*/  IMAD.MOV.U32 R13, RZ, RZ, R21 ;  /* 0x000000ffff0d7224 */ /* 0x000fc600078e0015 */
[----:B------:R-:W4:-:S12]  /*18300*/  LDL.LU R21, [R1+0x64a0] ;  /* 0x0064a00001157983 */ /* 0x000f180000300800 */
[----:B------:R-:W-:Y:S04]  /*18310*/  STL.64 [R1+0x520], R24 ;  /* 0x0005201801007387 */ /* 0x000fe80000100a00 */
[----:B------:R1:W-:Y:S04]  /*18320*/  STL.64 [R1+0x528], R26 ;  /* 0x0005281a01007387 */ /* 0x0003e80000100a00 */
[----:B-1----:R-:W2:Y:S04]  /*18330*/  LDL.LU.64 R26, [R1+0x6498] ;  /* 0x00649800011a7983 */ /* 0x002ea80000300a00 */
[----:B------:R-:W3:Y:S04]  /*18340*/  LDL.LU.64 R24, [R1+0x6490] ;  /* 0x0064900001187983 */ /* 0x000ee80000300a00 */
[----:B------:R-:W-:Y:S04]  /*18350*/  STL.64 [R1+0x6380], R18 ;  /* 0x0063801201007387 */ /* 0x000fe80000100a00 */
[----:B------:R1:W-:Y:S02]  /*18360*/  STL.64 [R1+0x6378], R16 ;  /* 0x0063781001007387 */ /* 0x0003e40000100a00 */
[----:B-1----:R-:W-:Y:S01]  /*18370*/  IMAD.MOV.U32 R17, RZ, RZ, R22 ;  /* 0x000000ffff117224 */ /* 0x002fe200078e0016 */
[----:B----4-:R-:W-:Y:S01]  /*18380*/  HMMA.1688.F32.TF32 R4, R8, R20, R4 ;  /* 0x000000140804723c */ /* 0x010fe20000081004 */
[----:B---3--:R-:W-:-:S02]  /*18390*/  IMAD.MOV.U32 R16, RZ, RZ, R25 ;  /* 0x000000ffff107224 */ /* 0x008fc400078e0019 */
[----:B------:R-:W3:Y:S04]  /*183a0*/  LDL.LU R25, [R1+0x6488] ;  /* 0x0064880001197983 */ /* 0x000ee80000300800 */
[----:B------:R1:W-:Y:S04]  /*183b0*/  STL.64 [R1+0x6470], R16 ;  /* 0x0064701001007387 */ /* 0x0003e80000100a00 */
[----:B-1----:R-:W4:Y:S04]  /*183c0*/  LDL.LU.64 R16, [R1+0x410] ;  /* 0x0004100001107983 */ /* 0x002f280000300a00 */
[----:B------:R-:W4:Y:S04]  /*183d0*/  LDL.LU.64 R18, [R1+0x418] ;  /* 0x0004180001127983 */ /* 0x000f280000300a00 */
[----:B------:R-:W-:Y:S04]  /*183e0*/  STL.64 [R1+0x510], R4 ;  /* 0x0005100401007387 */ /* 0x000fe80000100a00 */
[----:B------:R1:W-:Y:S04]  /*183f0*/  STL.64 [R1+0x518], R6 ;  /* 0x0005180601007387 */ /* 0x0003e80000100a00 */
[----:B-1----:R-:W4:Y:S04]  /*18400*/  LDL.LU.64 R6, [R1+0x6480] ;  /* 0x0064800001067983 */ /* 0x002f280000300a00 */
[----:B------:R-:W4:Y:S04]  /*18410*/  LDL.LU.64 R4, [R1+0x6478] ;  /* 0x0064780001047983 */ /* 0x000f280000300a00 */
[----:B------:R-:W-:Y:S04]  /*18420*/  STL [R1+0x6458], R23 ;  /* 0x0064581701007387 */ /* 0x000fe80000100800 */
[----:B------:R1:W-:Y:S04]  /*18430*/  STL.64 [R1+0x6450], R20 ;  /* 0x0064501401007387 */ /* 0x0003e80000100a00 */
[----:B-1----:R-:W3:Y:S04]  /*18440*/  LDL.LU.64 R20, [R1+0x430] ;  /* 0x0004300001147983 */ /* 0x002ee80000300a00 */
[----:B------:R-:W3:Y:S01]  /*18450*/  LDL.LU.64 R22, [R1+0x438] ;  /* 0x0004380001167983 */ /* 0x000ee20000300a00 */
[----:B----4-:R-:W-:Y:S08]  /*18460*/  HMMA.1688.F32.TF32 R12, R4, R12, R16 ;  /* 0x0000000c040c723c */ /* 0x010ff00000081010 */
[----:B---3--:R-:W-:Y:S01]  /*18470*/  HMMA.1688.F32.TF32 R20, R8, R24, R20 ;  /* 0x000000180814723c */ /* 0x008fe20000081014 */
[----:B------:R-:W3:Y:S04]  /*18480*/  LDL.LU.64 R8, [R1+0x400] ;  /* 0x0004000001087983 */ /* 0x000ee80000300a00 */
[----:B------:R-:W3:-:S14]  /*18490*/  LDL.LU.64 R10, [R1+0x408] ;  /* 0x00040800010a7983 */ /* 0x000edc0000300a00 */
[----:B------:R1:W-:Y:S04]  /*184a0*/  STL.64 [R1+0x1f0], R20 ;  /* 0x0001f01401007387 */ /* 0x0003e80000100a00 */
[----:B------:R4:W-:Y:S04]  /*184b0*/  STL.64 [R1+0x1f8], R22 ;  /* 0x0001f81601007387 */ /* 0x0009e80000100a00 */
[----:B-1----:R-:W3:Y:S04]  /*184c0*/  LDL.LU.64 R20, [R1+0x3f0] ;  /* 0x0003f00001147983 */ /* 0x002ee80000300a00 */
[----:B----4-:R-:W4:Y:S04]  /*184d0*/  LDL.LU.64 R22, [R1+0x3f8] ;  /* 0x0003f80001167983 */ /* 0x010f280000300a00 */
[----:B--2---:R-:W-:Y:S04]  /*184e0*/  STL.64 [R1+0x6438], R26 ;  /* 0x0064381a01007387 */ /* 0x004fe80000100a00 */
[----:B------:R1:W-:Y:S04]  /*184f0*/  STL.64 [R1+0x6430], R24 ;  /* 0x0064301801007387 */ /* 0x0003e80000100a00 */
[----:B-1----:R-:W2:Y:S04]  /*18500*/  LDL.64 R24, [R1+0x90] ;  /* 0x0000900001187983 */ /* 0x002ea80000100a00 */
[----:B------:R-:W3:Y:S04]  /*18510*/  LDL.LU.64 R16, [R1+0x6470] ;  /* 0x0064700001107983 */ /* 0x000ee80000300a00 */
[----:B------:R-:W-:Y:S04]  /*18520*/  STL.64 [R1+0x500], R12 ;  /* 0x0005000c01007387 */ /* 0x000fe80000100a00 */
[----:B------:R1:W-:Y:S04]  /*18530*/  STL.64 [R1+0x508], R14 ;  /* 0x0005080e01007387 */ /* 0x0003e80000100a00 */
[----:B-1----:R-:W2:Y:S04]  /*18540*/  LDL.LU.64 R14, [R1+0x6468] ;  /* 0x00646800010e7983 */ /* 0x002ea80000300a00 */
[----:B------:R-:W4:Y:S01]  /*18550*/  LDL.LU.64 R12, [R1+0x6460] ;  /* 0x00646000010c7983 */ /* 0x000f220000300a00 */
[----:B---3--:R-:W-:Y:S01]  /*18560*/  HMMA.1688.F32.TF32 R16, R4, R16, R8 ;  /* 0x000000100410723c */ /* 0x008fe20000081008 */
[----:B------:R-:W-:-:S02]  /*18570*/  IMAD.MOV.U32 R8, RZ, RZ, R0 ;  /* 0x000000ffff087224 */ /* 0x000fc400078e0000 */
[----:B------:R-:W3:Y:S01]  /*18580*/  LDL.LU R0, [R1+0x645c] ;  /* 0x00645c0001007983 */ /* 0x000ee20000300800 */
[----:B--2---:R-:W-:-:S15]  /*18590*/  IMAD.MOV.U32 R9, RZ, RZ, R15 ;  /* 0x000000ffff097224 */ /* 0x004fde00078e000f */
[----:B------:R-:W-:Y:S04]  /*185a0*/  STL.64 [R1+0x4f0], R16 ;  /* 0x0004f01001007387 */ /* 0x000fe80000100a00 */
[----:B------:R-:W-:Y:S04]  /*185b0*/  STL.64 [R1+0x4f8], R18 ;  /* 0x0004f81201007387 */ /* 0x000fe80000100a00 */
[----:B------:R1:W-:Y:S04]  /*185c0*/  STL.64 [R1+0x63a0], R8 ;  /* 0x0063a00801007387 */ /* 0x0003e80000100a00 */
[----:B-1----:R-:W2:Y:S01]  /*185d0*/  LDL.64 R8, [R1+0x80] ;  /* 0x0000800001087983 */ /* 0x002ea20000100a00 */
[----:B----4-:R-:W-:Y:S03]  /*185e0*/  HMMA.1688.F32.TF32 R20, R4, R12, R20 ;  /* 0x0000000c0414723c */ /* 0x010fe60000081014 */
[----:B--2---:R1:W-:Y:S04]  /*185f0*/  STL.64 [R1+0x6440], R8 ;  /* 0x0064400801007387 */ /* 0x0043e80000100a00 */
[----:B-1----:R-:W2:Y:S04]  /*18600*/  LDL.LU.64 R8, [R1+0x3e0] ;  /* 0x0003e00001087983 */ /* 0x002ea80000300a00 */
[----:B------:R-:W2:Y:S01]  /*18610*/  LDL.LU.64 R10, [R1+0x3e8] ;  /* 0x0003e800010a7983 */ /* 0x000ea20000300a00 */
[----:B------:R-:W-:-:S02]  /*18620*/  IMAD.MOV.U32 R16, RZ, RZ, R14 ;  /* 0x000000ffff107224 */ /* 0x000fc400078e000e */
[----:B------:R-:W-:-:S05]  /*18630*/  IMAD.MOV.U32 R17, RZ, RZ, R3 ;  /* 0x000000ffff117224 */ /* 0x000fca00078e0003 */
[----:B------:R1:W-:Y:S01]  /*18640*/  STL.64 [R1+0x6398], R16 ;  /* 0x0063981001007387 */ /* 0x0003e20000100a00 */
[----:B------:R-:W-:-:S03]  /*18650*/  IMAD.MOV.U32 R15, RZ, RZ, R13 ;  /* 0x000000ffff0f7224 */ /* 0x000fc600078e000d */
[----:B-1----:R-:W4:Y:S04]  /*18660*/  LDL.LU.64 R16, [R1+0x3d0] ;  /* 0x0003d00001107983 */ /* 0x002f280000300a00 */
[----:B------:R-:W4:Y:S04]  /*18670*/  LDL.LU.64 R18, [R1+0x3d8] ;  /* 0x0003d80001127983 */ /* 0x000f280000300a00 */
[----:B------:R-:W-:Y:S04]  /*18680*/  STL.64 [R1+0x4e0], R20 ;  /* 0x0004e01401007387 */ /* 0x000fe80000100a00 */
[----:B------:R1:W-:Y:S04]  /*18690*/  STL.64 [R1+0x4e8], R22 ;  /* 0x0004e81601007387 */ /* 0x0003e80000100a00 */
[----:B-1----:R-:W3:Y:S01]  /*186a0*/  LDL.LU R23, [R1+0x6458] ;  /* 0x0064580001177983 */ /* 0x002ee20000300800 */
[----:B------:R-:W-:-:S03]  /*186b0*/  IMAD.MOV.U32 R22, RZ, RZ, R12 ;  /* 0x000000ffff167224 */ /* 0x000fc600078e000c */
[----:B------:R-:W3:Y:S04]  /*186c0*/  LDL.LU.64 R20, [R1+0x6450] ;  /* 0x0064500001147983 */ /* 0x000ee80000300a00 */
[----:B------:R-:W3:Y:S01]  /*186d0*/  LDL.LU.64 R12, [R1+0x6448] ;  /* 0x00644800010c7983 */ /* 0x000ee20000300a00 */
[----:B--2---:R-:W-:-:S15]  /*186e0*/  HMMA.1688.F32.TF32 R8, R4, R24, R8 ;  /* 0x000000180408723c */ /* 0x004fde0000081008 */
[----:B------:R-:W-:-:S04]  /*186f0*/  NOP ;  /* 0x0000000000007918 */ /* 0x000fc80000000000 */
[----:B------:R1:W-:Y:S04]  /*18700*/  STL.64 [R1+0x4d0], R8 ;  /* 0x0004d00801007387 */ /* 0x0003e80000100a00 */
[----:B------:R-:W-:Y:S04]  /*18710*/  STL.64 [R1+0x4d8], R10 ;  /* 0x0004d80a01007387 */ /* 0x000fe80000100a00 */
[----:B-1----:R-:W4:Y:S04]  /*18720*/  LDL.LU.64 R8, [R1+0x6440] ;  /* 0x0064400001087983 */ /* 0x002f280000300a00 */
[----:B------:R-:W2:Y:S01]  /*18730*/  LDL.LU.64 R26, [R1+0x6438] ;  /* 0x00643800011a7983 */ /* 0x000ea20000300a00 */
[----:B------:R-:W-:-:S02]  /*18740*/  IMAD.MOV.U32 R14, RZ, RZ, R24 ;  /* 0x000000ffff0e7224 */ /* 0x000fc400078e0018 */
[----:B------:R-:W-:Y:S02]  /*18750*/  IMAD.MOV.U32 R3, RZ, RZ, R25 ;  /* 0x000000ffff037224 */ /* 0x000fe400078e0019 */
[----:B------:R-:W4:Y:S04]  /*18760*/  LDL.LU.64 R24, [R1+0x6430] ;  /* 0x0064300001187983 */ /* 0x000f280000300a00 */
[----:B------:R-:W-:Y:S04]  /*18770*/  STL.64 [R1+0x63b0], R14 ;  /* 0x0063b00e01007387 */ /* 0x000fe80000100a00 */
[----:B---3--:R1:W-:Y:S02]  /*18780*/  STL.64 [R1+0x63a8], R12 ;  /* 0x0063a80c01007387 */ /* 0x0083e40000100a00 */
[----:B-1----:R-:W-:-:S02]  /*18790*/  IMAD.MOV.U32 R12, RZ, RZ, R29 ;  /* 0x000000ffff0c7224 */ /* 0x002fc400078e001d */
[----:B------:R-:W-:Y:S01]  /*187a0*/  IMAD.MOV.U32 R13, RZ, RZ, R2 ;  /* 0x000000ffff0d7224 */ /* 0x000fe200078e0002 */
[----:B------:R-:W3:Y:S04]  /*187b0*/  LDL.LU R29, [R1+0x642c] ;  /* 0x00642c00011d7983 */ /* 0x000ee80000300800 */
[----:B------:R-:W3:Y:S04]  /*187c0*/  LDL.LU R2, [R1+0x6428] ;  /* 0x0064280001027983 */ /* 0x000ee80000300800 */
[----:B------:R1:W-:Y:S02]  /*187d0*/  STL.64 [R1+0x63c8], R12 ;  /* 0x0063c80c01007387 */ /* 0x0003e40000100a00 */
[----:B-1----:R-:W-:-:S02]  /*187e0*/  IMAD.MOV.U32 R13, RZ, RZ, R23 ;  /* 0x000000ffff0d7224 */ /* 0x002fc400078e0017 */
[----:B--2---:R-:W-:-:S05]  /*187f0*/  IMAD.MOV.U32 R12, RZ, RZ, R26 ;  /* 0x000000ffff0c7224 */ /* 0x004fca00078e001a */
[----:B------:R4:W-:Y:S02]  /*18800*/  STL.64 [R1+0x63e0], R12 ;  /* 0x0063e00c01007387 */ /* 0x0009e40000100a00 */
[----:B----4-:R-:W-:-:S15]  /*18810*/  HMMA.1688.F32.TF32 R12, R4, R8, R16 ;  /* 0x00000008040c723c */ /* 0x010fde0000081010 */
[----:B------:R-:W-:-:S04]  /*18820*/  NOP ;  /* 0x0000000000007918 */ /* 0x000fc80000000000 */
[----:B------:R1:W-:Y:S04]  /*18830*/  STL.64 [R1+0x4c0], R12 ;  /* 0x0004c00c01007387 */ /* 0x0003e80000100a00 */
[----:B------:R2:W-:Y:S04]  /*18840*/  STL.64 [R1+0x4c8], R14 ;  /* 0x0004c80e01007387 */ /* 0x0005e80000100a00 */
[----:B-1----:R-:W4:Y:S04]  /*18850*/  LDL.LU.64 R12, [R1+0x3a0] ;  /* 0x0003a000010c7983 */ /* 0x002f280000300a00 */
[----:B--2---:R-:W2:Y:S04]  /*18860*/  LDL.LU.64 R14, [R1+0x3a8] ;  /* 0x0003a800010e7983 */ /* 0x004ea80000300a00 */
[----:B--2---:R-:W-:Y:S04]  /*18870*/  STL.64 [R1+0x63f0], R14 ;  /* 0x0063f00e01007387 */ /* 0x004fe80000100a00 */
[----:B----4-:R1:W-:Y:S04]  /*18880*/  STL.64 [R1+0x63e8], R12 ;  /* 0x0063e80c01007387 */ /* 0x0103e80000100a00 */
[----:B-1----:R-:W2:Y:S01]  /*18890*/  LDL R12, [R1+0x60] ;  /* 0x00006000010c7983 */ /* 0x002ea20000100800 */
[----:B------:R-:W-:-:S03]  /*188a0*/  IMAD.MOV.U32 R13, RZ, RZ, R0 ;  /* 0x000000ffff0d7224 */ /* 0x000fc600078e0000 */
[----:B------:R-:W4:Y:S01]  /*188b0*/  LDL.LU R0, [R1+0x6424] ;  /* 0x0064240001007983 */ /* 0x000f220000300800 */
[----:B------:R-:W-:Y:S02]  /*188c0*/  IMAD.MOV.U32 R26, RZ, RZ, R8 ;  /* 0x000000ffff1a7224 */ /* 0x000fe400078e0008 */
[----:B------:R-:W-:Y:S01]  /*188d0*/  IMAD.MOV.U32 R23, RZ, RZ, R9 ;  /* 0x000000ffff177224 */ /* 0x000fe200078e0009 */
[----:B--2---:R3:W-:Y:S02]  /*188e0*/  STL.64 [R1+0x6408], R12 ;  /* 0x0064080c01007387 */ /* 0x0047e40000100a00 */
[----:B---3--:R-:W-:Y:S02]  /*188f0*/  IMAD.MOV.U32 R12, RZ, RZ, R2 ;  /* 0x000000ffff0c7224 */ /* 0x008fe400078e0002 */
[----:B------:R-:W2:Y:S04]  /*18900*/  LDL.LU R2, [R1+0x6420] ;  /* 0x0064200001027983 */ /* 0x000ea80000300800 */
[----:B------:R-:W3:Y:S04]  /*18910*/  LDL.LU.64 R8, [R1+0x370] ;  /* 0x0003700001087983 */ /* 0x000ee80000300a00 */
[----:B------:R-:W2:Y:S04]  /*18920*/  LDL.LU.64 R10, [R1+0x378] ;  /* 0x00037800010a7983 */ /* 0x000ea80000300a00 */
[----:B--2---:R-:W-:Y:S04]  /*18930*/  STL.64 [R1+0x63c0], R10 ;  /* 0x0063c00a01007387 */ /* 0x004fe80000100a00 */
[----:B---3--:R1:W-:Y:S04]  /*18940*/  STL.64 [R1+0x63b8], R8 ;  /* 0x0063b80801007387 */ /* 0x0083e80000100a00 */
[----:B-1----:R-:W2:Y:S04]  /*18950*/  LDL.LU.64 R8, [R1+0x380] ;  /* 0x0003800001087983 */ /* 0x002ea80000300a00 */
[----:B------:R-:W3:Y:S04]  /*18960*/  LDL.LU.64 R10, [R1+0x388] ;  /* 0x00038800010a7983 */ /* 0x000ee80000300a00 */
[----:B---3--:R-:W-:Y:S04]  /*18970*/  STL.64 [R1+0x63d8], R10 ;  /* 0x0063d80a01007387 */ /* 0x008fe80000100a00 */
[----:B--2---:R1:W-:Y:S04]  /*18980*/  STL.64 [R1+0x63d0], R8 ;  /* 0x0063d00801007387 */ /* 0x0043e80000100a00 */
[----:B-1----:R-:W2:Y:S04]  /*18990*/  LDL.LU.64 R8, [R1+0x390] ;  /* 0x0003900001087983 */ /* 0x002ea80000300a00 */
[----:B------:R-:W3:Y:S04]  /*189a0*/  LDL.LU.64 R10, [R1+0x398] ;  /* 0x00039800010a7983 */ /* 0x000ee80000300a00 */
[----:B---3--:R-:W-:Y:S04]  /*189b0*/  STL.64 [R1+0x6400], R10 ;  /* 0x0064000a01007387 */ /* 0x008fe80000100a00 */
[----:B--2---:R1:W-:Y:S04]  /*189c0*/  STL.64 [R1+0x63f8], R8 ;  /* 0x0063f80801007387 */ /* 0x0043e80000100a00 */
[----:B-1----:R-:W2:Y:S04]  /*189d0*/  LDL.LU.64 R8, [R1+0x3b0] ;  /* 0x0003b00001087983 */ /* 0x002ea80000300a00 */
[----:B------:R-:W3:Y:S01]  /*189e0*/  LDL.LU.64 R10, [R1+0x3b8] ;  /* 0x0003b800010a7983 */ /* 0x000ee20000300a00 */
[----:B------:R-:W-:-:S03]  /*189f0*/  IMAD.MOV.U32 R13, RZ, RZ, R29 ;  /* 0x000000ffff0d7224 */ /* 0x000fc600078e001d */
[----:B---3--:R-:W-:Y:S04]  /*18a00*/  STL.64 [R1+0x6418], R10 ;  /* 0x0064180a01007387 */ /* 0x008fe80000100a00 */
[----:B--2---:R1:W-:Y:S04]  /*18a10*/  STL.64 [R1+0x6410], R8 ;  /* 0x0064100801007387 */ /* 0x0043e80000100a00 */
[----:B-1----:R-:W2:Y:S04]  /*18a20*/  LDL.LU.64 R8, [R1+0x3c0] ;  /* 0x0003c00001087983 */ /* 0x002ea80000300a00 */
[----:B------:R-:W2:Y:S04]  /*18a30*/  LDL.LU.64 R10, [R1+0x3c8] ;  /* 0x0003c800010a7983 */ /* 0x000ea80000300a00 */
[----:B------:R-:W3:Y:S04]  /*18a40*/  LDL.LU.64 R16, [R1+0x1e0] ;  /* 0x0001e00001107983 */ /* 0x000ee80000300a00 */
[----:B------:R-:W3:Y:S04]  /*18a50*/  LDL.LU.64 R18, [R1+0x1e8] ;  /* 0x0001e80001127983 */ /* 0x000ee80000300a00 */
[----:B------:R-:W-:Y:S04]  /*18a60*/  STL.64 [R1+0x6370], R22 ;  /* 0x0063701601007387 */ /* 0x000fe80000100a00 */
[----:B------:R1:W-:Y:S04]  /*18a70*/  STL.64 [R1+0x6368], R20 ;  /* 0x0063681401007387 */ /* 0x0003e80000100a00 */
[----:B-1----:R-:W3:Y:S04]  /*18a80*/  LDL.LU.64 R20, [R1+0xa90] ;  /* 0x000a900001147983 */ /* 0x002ee80000300a00 */
[----:B------:R-:W3:Y:S01]  /*18a90*/  LDL.LU.64 R22, [R1+0xa98] ;  /* 0x000a980001167983 */ /* 0x000ee20000300a00 */
[C---:B--2---:R-:W-:Y:S03]  /*18aa0*/  HMMA.1688.F32.TF32 R12, R4.reuse, R12, R8 ;  /* 0x0000000c040c723c */ /* 0x044fe60000081008 */
[----:B---3--:R-:W-:Y:S04]  /*18ab0*/  STL.64 [R1+0x6390], R22 ;  /* 0x0063901601007387 */ /* 0x008fe80000100a00 */
[----:B------:R1:W-:Y:S04]  /*18ac0*/  STL.64 [R1+0x6388], R20 ;  /* 0x0063881401007387 */ /* 0x0003e80000100a00 */
[----:B-1----:R-:W2:Y:S04]  /*18ad0*/  LDL.LU.64 R20, [R1+0x420] ;  /* 0x0004200001147983 */ /* 0x002ea80000300a00 */
[----:B------:R-:W2:Y:S04]  /*18ae0*/  LDL.LU.64 R22, [R1+0x428] ;  /* 0x0004280001167983 */ /* 0x000ea80000300a00 */
[----:B------:R-:W-:Y:S04]  /*18af0*/  STL [R1+0x6360], R26 ;  /* 0x0063601a01007387 */ /* 0x000fe80000100800 */
[----:B------:R-:W-:Y:S04]  /*18b00*/  STL.64 [R1+0x6358], R24 ;  /* 0x0063581801007387 */ /* 0x000fe80000100a00 */
[----:B------:R-:W3:Y:S04]  /*18b10*/  LDL.LU.64 R10, [R1+0x6418] ;  /* 0x00641800010a7983 */ /* 0x000ee80000300a00 */
[----:B------:R-:W3:Y:S04]  /*18b20*/  LDL.LU.64 R8, [R1+0x6410] ;  /* 0x0064100001087983 */ /* 0x000ee80000300a00 */
[----:B------:R1:W-:Y:S04]  /*18b30*/  STL.64 [R1+0x4b0], R12 ;  /* 0x0004b00c01007387 */ /* 0x0003e80000100a00 */
[----:B------:R3:W-:Y:S04]  /*18b40*/  STL.64 [R1+0x4b8], R14 ;  /* 0x0004b80e01007387 */ /* 0x0007e80000100a00 */
[----:B-1----:R-:W3:Y:S02]  /*18b50*/  LDL.LU.64 R12, [R1+0x6408] ;  /* 0x00640800010c7983 */ /* 0x002ee40000300a00 */
[----:B---3--:R-:W-:Y:S02]  /*18b60*/  HMMA.1688.F32.TF32 R12, R4, R12, R8 ;  /* 0x0000000c040c723c */ /* 0x008fe40000081008 */
[----:B------:R-:W3:Y:S04]  /*18b70*/  LDL.LU.64 R10, [R1+0x6400] ;  /* 0x00640000010a7983 */ /* 0x000ee80000300a00 */
[----:B------:R-:W3:-:S13]  /*18b80*/  LDL.LU.64 R8, [R1+0x63f8] ;  /* 0x0063f80001087983 */ /* 0x000eda0000300a00 */
[----:B------:R-:W-:Y:S04]  /*18b90*/  STL.64 [R1+0x4a0], R12 ;  /* 0x0004a00c01007387 */ /* 0x000fe80000100a00 */
[----:B------:R1:W-:Y:S04]  /*18ba0*/  STL.64 [R1+0x4a8], R14 ;  /* 0x0004a80e01007387 */ /* 0x0003e80000100a00 */
[----:B-1----:R-:W2:Y:S04]  /*18bb0*/  LDL.LU.64 R14, [R1+0x63f0] ;  /* 0x0063f000010e7983 */ /* 0x002ea80000300a00 */
[----:B------:R-:W2:Y:S01]  /*18bc0*/  LDL.LU.64 R12, [R1+0x63e8] ;  /* 0x0063e800010c7983 */ /* 0x000ea20000300a00 */
[----:B------:R-:W-:-:S02]  /*18bd0*/  IMAD.MOV.U32 R24, RZ, RZ, R28 ;  /* 0x000000ffff187224 */ /* 0x000fc400078e001c */
[----:B------:R-:W-:-:S07]  /*18be0*/  IMAD.MOV.U32 R25, RZ, RZ, R27 ;  /* 0x000000ffff197224 */ /* 0x000fce00078e001b */
[----:B--2---:R-:W-:Y:S01]  /*18bf0*/  HMMA.1688.F32.TF32 R24, R4, R24, R12 ;  /* 0x000000180418723c */ /* 0x004fe2000008100c */
[----:B------:R-:W3:-:S15]  /*18c00*/  LDL.LU.64 R12, [R1+0x63e0] ;  /* 0x0063e000010c7983 */ /* 0x000ede0000300a00 */
[----:B------:R-:W-:-:S03]  /*18c10*/  NOP ;  /* 0x0000000000007918 */ /* 0x000fc60000000000 */
[----:B------:R1:W-:Y:S04]  /*18c20*/  STL.64 [R1+0x490], R24 ;  /* 0x0004901801007387 */ /* 0x0003e80000100a00 */
[----:B------:R2:W-:Y:S04]  /*18c30*/  STL.64 [R1+0x498], R26 ;  /* 0x0004981a01007387 */ /* 0x0005e80000100a00 */
[----:B-1----:R-:W4:Y:S04]  /*18c40*/  LDL.LU.64 R24, [R1+0xa80] ;  /* 0x000a800001187983 */ /* 0x002f280000300a00 */
[----:B--2---:R-:W2:Y:S01]  /*18c50*/  LDL.LU.64 R26, [R1+0xa88] ;  /* 0x000a8800011a7983 */ /* 0x004ea20000300a00 */
[----:B---3--:R-:W-:Y:S03]  /*18c60*/  HMMA.1688.F32.TF32 R12, R4, R12, R8 ;  /* 0x0000000c040c723c */ /* 0x008fe60000081008 */
[----:B------:R-:W3:Y:S04]  /*18c70*/  LDL.LU.64 R10, [R1+0x63d8] ;  /* 0x0063d800010a7983 */ /* 0x000ee80000300a00 */
[----:B------:R-:W3:-:S12]  /*18c80*/  LDL.LU.64 R8, [R1+0x63d0] ;  /* 0x0063d00001087983 */ /* 0x000ed80000300a00 */
        /* <DEDUP_REMOVED lines=9> */
[----:B------:R-:W3:Y:S02]  /*18d20*/  LDL.LU.64 R12, [R1+0x63a8] ;  /* 0x0063a800010c7983 */ /* 0x000ee40000300a00 */
[----:B---3--:R-:W-:-:S15]  /*18d30*/  HMMA.1688.F32.TF32 R8, R4, R12, R8 ;  /* 0x0000000c0408723c */ /* 0x008fde0000081008 */
[----:B------:R-:W-:-:S04]  /*18d40*/  NOP ;  /* 0x0000000000007918 */ /* 0x000fc80000000000 */
[----:B------:R1:W-:Y:S04]  /*18d50*/  STL.64 [R1+0x460], R8 ;  /* 0x0004600801007387 */ /* 0x0003e80000100a00 */
[----:B------:R3:W-:Y:S04]  /*18d60*/  STL.64 [R1+0x468], R10 ;  /* 0x0004680a01007387 */ /* 0x0007e80000100a00 */
[----:B-1----:R-:W3:Y:S04]  /*18d70*/  LDL.LU.64 R8, [R1+0x63a0] ;  /* 0x0063a00001087983 */ /* 0x002ee80000300a00 */
[----:B------:R1:W-:Y:S01]  /*18d80*/  STL.64 [R1+0x6308], R12 ;  /* 0x0063080c01007387 */ /* 0x0003e20000100a00 */
[----:B---3--:R-:W-:Y:S03]  /*18d90*/  HMMA.1688.F32.TF32 R8, R4, R8, R16 ;  /* 0x000000080408723c */ /* 0x008fe60000081010 */
[----:B------:R-:W3:Y:S04]  /*18da0*/  LDL.LU.64 R16, [R1+0x6398] ;  /* 0x0063980001107983 */ /* 0x000ee80000300a00 */
[----:B-1----:R-:W2:-:S12]  /*18db0*/  LDL.64 R12, [R1+0xc0] ;  /* 0x0000c000010c7983 */ /* 0x002e980000100a00 */
[----:B------:R-:W-:Y:S04]  /*18dc0*/  STL.64 [R1+0x450], R8 ;  /* 0x0004500801007387 */ /* 0x000fe80000100a00 */
[----:B------:R-:W-:Y:S04]  /*18dd0*/  STL.64 [R1+0x458], R10 ;  /* 0x0004580a01007387 */ /* 0x000fe80000100a00 */
[----:B------:R-:W-:Y:S04]  /*18de0*/  LDS R8, [R2+UR6+0x400] ;  /* 0x0004000602087984 */ /* 0x000fe80008000800 */
[----:B------:R-:W-:Y:S04]  /*18df0*/  LDS R10, [R2+UR6+0x2400] ;  /* 0x00240006020a7984 */ /* 0x000fe80008000800 */
[----:B----4-:R-:W-:Y:S04]  /*18e00*/  LDS R9, [R0+UR6+0x400] ;  /* 0x0004000600097984 */ /* 0x010fe80008000800 */
[----:B------:R-:W-:Y:S01]  /*18e10*/  LDS R11, [R0+UR6+0x2400] ;  /* 0x00240006000b7984 */ /* 0x000fe20008000800 */
[----:B---3--:R-:W-:Y:S03]  /*18e20*/  HMMA.1688.F32.TF32 R16, R4, R16, R20 ;  /* 0x000000100410723c */ /* 0x008fe60000081014 */
[----:B------:R-:W3:Y:S04]  /*18e30*/  LDL.LU.64 R22, [R1+0x6390] ;  /* 0x0063900001167983 */ /* 0x000ee80000300a00 */
[----:B------:R-:W3:-:S12]  /*18e40*/  LDL.LU.64 R20, [R1+0x6388] ;  /* 0x0063880001147983 */ /* 0x000ed80000300a00 */
[----:B------:R-:W-:Y:S04]  /*18e50*/  STL.64 [R1+0x440], R16 ;  /* 0x0004401001007387 */ /* 0x000fe80000100a00 */
[----:B------:R1:W-:Y:S04]  /*18e60*/  STL.64 [R1+0x448], R18 ;  /* 0x0004481201007387 */ /* 0x0003e80000100a00 */
[----:B-1----:R-:W4:Y:S04]  /*18e70*/  LDL.LU.64 R18, [R1+0x6380] ;  /* 0x0063800001127983 */ /* 0x002f280000300a00 */
[----:B------:R-:W3:Y:S02]  /*18e80*/  LDL.LU.64 R16, [R1+0x6378] ;  /* 0x0063780001107983 */ /* 0x000ee40000300a00 */
[----:B---3--:R-:W-:-:S15]  /*18e90*/  HMMA.1688.F32.TF32 R20, R4, R16, R20 ;  /* 0x000000100414723c */ /* 0x008fde0000081014 */
[----:B------:R-:W-:-:S04]  /*18ea0*/  NOP ;  /* 0x0000000000007918 */ /* 0x000fc80000000000 */
[----:B------:R-:W-:Y:S04]  /*18eb0*/  STL.64 [R1+0x430], R20 ;  /* 0x0004301401007387 */ /* 0x000fe80000100a00 */
[----:B------:R1:W-:Y:S04]  /*18ec0*/  STL.64 [R1+0x438], R22 ;  /* 0x0004381601007387 */ /* 0x0003e80000100a00 */
[----:B-1----:R-:W3:Y:S04]  /*18ed0*/  LDL.LU.64 R22, [R1+0x6370] ;  /* 0x0063700001167983 */ /* 0x002ee80000300a00 */
[----:B------:R-:W2:Y:S04]  /*18ee0*/  LDL.LU.64 R20, [R1+0x6368] ;  /* 0x0063680001147983 */ /* 0x000ea80000300a00 */
[----:B----4-:R-:W-:Y:S04]  /*18ef0*/  STL.64 [R1+0x62d8], R18 ;  /* 0x0062d81201007387 */ /* 0x010fe80000100a00 */
[----:B------:R1:W-:Y:S04]  /*18f00*/  STL.64 [R1+0x62d0], R16 ;  /* 0x0062d01001007387 */ /* 0x0003e80000100a00 */
[----:B-1----:R-:W4:Y:S04]  /*18f10*/  LDL.LU.64 R16, [R1+0xa10] ;  /* 0x000a100001107983 */ /* 0x002f280000300a00 */
[----:B------:R-:W4:Y:S01]  /*18f20*/  LDL.LU.64 R18, [R1+0xa18] ;  /* 0x000a180001127983 */ /* 0x000f220000300a00 */
[----:B--2---:R-:W-:-:S15]  /*18f30*/  HMMA.1688.F32.TF32 R24, R4, R20, R24 ;  /* 0x000000140418723c */ /* 0x004fde0000081018 */
[----:B------:R-:W-:-:S04]  /*18f40*/  NOP ;  /* 0x0000000000007918 */ /* 0x000fc80000000000 */
[----:B------:R-:W-:Y:S04]  /*18f50*/  STL.64 [R1+0x420], R24 ;  /* 0x0004201801007387 */ /* 0x000fe80000100a00 */
[----:B------:R1:W-:Y:S04]  /*18f60*/  STL.64 [R1+0x428], R26 ;  /* 0x0004281a01007387 */ /* 0x0003e80000100a00 */
[----:B-1----:R-:W2:Y:S04]  /*18f70*/  LDL.LU R26, [R1+0x6360] ;  /* 0x00636000011a7983 */ /* 0x002ea80000300800 */
[----:B------:R-:W4:Y:S04]  /*18f80*/  LDL.LU.64 R24, [R1+0x6358] ;  /* 0x0063580001187983 */ /* 0x000f280000300a00 */
[----:B------:R-:W-:Y:S01]  /*18f90*/  STL [R1+0x62b8], R21 ;  /* 0x0062b81501007387 */ /* 0x000fe20000100800 */
[----:B----4-:R-:W-:Y:S03]  /*18fa0*/  HMMA.1688.F32.TF32 R4, R4, R24, R16 ;  /* 0x000000180404723c */ /* 0x010fe60000081010 */
[----:B------:R3:W-:Y:S04]  /*18fb0*/  STL [R1+0x62b4], R25 ;  /* 0x0062b41901007387 */ /* 0x0007e80000100800 */
[----:B------:R2:W-:Y:S01]  /*18fc0*/  STL [R1+0x6338], R24 ;  /* 0x0063381801007387 */ /* 0x0005e20000100800 */
[----:B---3--:R-:W-:-:S02]  /*18fd0*/  IMAD.MOV.U32 R25, RZ, RZ, R23 ;  /* 0x000000ffff197224 */ /* 0x008fc400078e0017 */
[----:B--2---:R-:W-:-:S09]  /*18fe0*/  IMAD.MOV.U32 R24, RZ, RZ, R26 ;  /* 0x000000ffff187224 */ /* 0x004fd200078e001a */
[----:B------:R-:W-:Y:S04]  /*18ff0*/  STL.64 [R1+0x1e0], R4 ;  /* 0x0001e00401007387 */ /* 0x000fe80000100a00 */
[----:B------:R-:W-:Y:S04]  /*19000*/  STL.64 [R1+0x1e8], R6 ;  /* 0x0001e80601007387 */ /* 0x000fe80000100a00 */
[----:B------:R1:W-:Y:S04]  /*19010*/  STL.64 [R1+0x6348], R24 ;  /* 0x0063481801007387 */ /* 0x0003e80000100a00 */
[----:B------:R-:W2:Y:S04]  /*19020*/  LDS R4, [R2+UR6+0x500] ;  /* 0x0005000602047984 */ /* 0x000ea80008000800 */
[----:B------:R-:W3:Y:S04]  /*19030*/  LDS R6, [R2+UR6+0x2500] ;  /* 0x0025000602067984 */ /* 0x000ee80008000800 */
[----:B-1----:R-:W4:Y:S04]  /*19040*/  LDL.LU.64 R24, [R1+0x9d0] ;  /* 0x0009d00001187983 */ /* 0x002f280000300a00 */
[----:B------:R-:W4:Y:S04]  /*19050*/  LDL.LU.64 R26, [R1+0x9d8] ;  /* 0x0009d800011a7983 */ /* 0x000f280000300a00 */
[----:B------:R-:W1:Y:S04]  /*19060*/  LDS R5, [R0+UR6+0x500] ;  /* 0x0005000600057984 */ /* 0x000e680008000800 */
[----:B------:R-:W1:Y:S01]  /*19070*/  LDS R7, [R0+UR6+0x2500] ;  /* 0x0025000600077984 */ /* 0x000e620008000800 */
[----:B------:R-:W-:-:S02]  /*19080*/  IMAD.MOV.U32 R16, RZ, RZ, R22 ;  /* 0x000000ffff107224 */ /* 0x000fc400078e0016 */
[----:B------:R-:W-:-:S05]  /*19090*/  IMAD.MOV.U32 R17, RZ, RZ, R15 ;  /* 0x000000ffff117224 */ /* 0x000fca00078e000f */
[----:B------:R1:W-:Y:S01]  /*190a0*/  STL.64 [R1+0x6350], R16 ;  /* 0x0063501001007387 */ /* 0x0003e20000100a00 */
[----:B------:R-:W-:-:S03]  /*190b0*/  IMAD.MOV.U32 R23, RZ, RZ, R12 ;  /* 0x000000ffff177224 */ /* 0x000fc600078e000c */
[----:B--2---:R-:W-:Y:S04]  /*190c0*/  STL [R1+0x6290], R4 ;  /* 0x0062900401007387 */ /* 0x004fe80000100800 */
[----:B---3--:R-:W-:Y:S04]  /*190d0*/  STL [R1+0x6294], R6 ;  /* 0x0062940601007387 */ /* 0x008fe80000100800 */
[----:B------:R-:W-:Y:S04]  /*190e0*/  STL [R1+0x6288], R2 ;  /* 0x0062880201007387 */ /* 0x000fe80000100800 */
[----:B-1----:R-:W-:Y:S04]  /*190f0*/  STL [R1+0x6298], R5 ;  /* 0x0062980501007387 */ /* 0x002fe80000100800 */
[----:B------:R-:W-:Y:S04]  /*19100*/  STL [R1+0x629c], R7 ;  /* 0x00629c0701007387 */ /* 0x000fe80000100800 */
[----:B------:R-:W2:Y:S04]  /*19110*/  LDL.LU.64 R16, [R1+0x9c0] ;  /* 0x0009c00001107983 */ /* 0x000ea80000300a00 */
[----:B------:R-:W2:Y:S04]  /*19120*/  LDL.LU.64 R18, [R1+0x9c8] ;  /* 0x0009c80001127983 */ /* 0x000ea80000300a00 */
[----:B------:R-:W-:Y:S01]  /*19130*/  STL [R1+0x628c], R0 ;  /* 0x00628c0001007387 */ /* 0x000fe20000100800 */
[----:B------:R-:W-:Y:S01]  /*19140*/  IMAD.MOV.U32 R22, RZ, RZ, R13 ;  /* 0x000000ffff167224 */ /* 0x000fe200078e000d */
[----:B----4-:R-:W-:-:S15]  /*19150*/  HMMA.1688.F32.TF32 R24, R8, R12, R24 ;  /* 0x0000000c0818723c */ /* 0x010fde0000081018 */
[----:B------:R-:W-:-:S04]  /*19160*/  NOP ;  /* 0x0000000000007918 */ /* 0x000fc80000000000 */
[----:B------:R1:W-:Y:S04]  /*19170*/  STL.64 [R1+0x410], R24 ;  /* 0x0004101801007387 */ /* 0x0003e80000100a00 */
[----:B------:R3:W-:Y:S04]  /*19180*/  STL.64 [R1+0x418], R26 ;  /* 0x0004181a01007387 */ /* 0x0007e80000100a00 */
[----:B-1----:R-:W4:Y:S04]  /*19190*/  LDL.LU.64 R24, [R1+0x9b0] ;  /* 0x0009b00001187983 */ /* 0x002f280000300a00 */
[----:B---3--:R-:W4:Y:S04]  /*191a0*/  LDL.LU.64 R26, [R1+0x9b8] ;  /* 0x0009b800011a7983 */ /* 0x008f280000300a00 */
[----:B------:R-:W3:Y:S04]  /*191b0*/  LDL.64 R12, [R1+0x30] ;  /* 0x00003000010c7983 */ /* 0x000ee80000100a00 */
[----:B---3--:R1:W-:Y:S04]  /*191c0*/  STL.64 [R1+0x6318], R12 ;  /* 0x0063180c01007387 */ /* 0x0083e80000100a00 */
[----:B-1----:R-:W3:Y:S04]  /*191d0*/  LDL.64 R12, [R1+0x70] ;  /* 0x00007000010c7983 */ /* 0x002ee80000100a00 */
[----:B---3--:R1:W-:Y:S04]  /*191e0*/  STL.64 [R1+0x6340], R12 ;  /* 0x0063400c01007387 */ /* 0x0083e80000100a00 */
[----:B-1----:R-:W2:Y:S04]  /*191f0*/  LDL.64 R12, [R1+0xb0] ;  /* 0x0000b000010c7983 */ /* 0x002ea80000100a00 */
[----:B------:R-:W-:Y:S04]  /*19200*/  STL [R1+0x62a8], R23 ;  /* 0x0062a81701007387 */ /* 0x000fe80000100800 */
[----:B------:R-:W-:Y:S04]  /*19210*/  STL [R1+0x62a4], R22 ;  /* 0x0062a41601007387 */ /* 0x000fe80000100800 */
[----:B------:R1:W-:Y:S04]  /*19220*/  STL [R1+0x6300], R20 ;  /* 0x0063001401007387 */ /* 0x0003e80000100800 */
[----:B-1----:R-:W3:Y:S01]  /*19230*/  LDL.64 R20, [R1+0x50] ;  /* 0x0000500001147983 */ /* 0x002ee20000100a00 */
[----:B--2---:R-:W-:Y:S03]  /*19240*/  HMMA.1688.F32.TF32 R16, R8, R12, R16 ;  /* 0x0000000c0810723c */ /* 0x004fe60000081010 */
[----:B---3--:R1:W-:Y:S04]  /*19250*/  STL.64 [R1+0x6320], R20 ;  /* 0x0063201401007387 */ /* 0x0083e80000100a00 */
[----:B-1----:R-:W2:-:S12]  /*19260*/  LDL.64 R20, [R1+0x60] ;  /* 0x0000600001147983 */ /* 0x002e980000100a00 */
[----:B------:R1:W-:Y:S04]  /*19270*/  STL.64 [R1+0x400], R16 ;  /* 0x0004001001007387 */ /* 0x0003e80000100a00 */
[----:B------:R4:W-:Y:S04]  /*19280*/  STL.64 [R1+0x408], R18 ;  /* 0x0004081201007387 */ /* 0x0009e80000100a00 */
[----:B-1----:R-:W4:Y:S01]  /*19290*/  LDL.LU.64 R16, [R1+0x6350] ;  /* 0x0063500001107983 */ /* 0x002f220000300a00 */
[----:B------:R-:W-:Y:S02]  /*192a0*/  IMAD.MOV.U32 R29, RZ, RZ, R13 ;  /* 0x000000ffff1d7224 */ /* 0x000fe400078e000d */
[----:B------:R-:W-:-:S02]  /*192b0*/  IMAD.MOV.U32 R2, RZ, RZ, R12 ;  /* 0x000000ffff027224 */ /* 0x000fc400078e000c */
[----:B------:R-:W-:Y:S01]  /*192c0*/  IMAD.MOV.U32 R4, RZ, RZ, R14 ;  /* 0x000000ffff047224 */ /* 0x000fe200078e000e */
[----:B------:R-:W3:Y:S04]  /*192d0*/  LDL.LU.64 R12, [R1+0x990] ;  /* 0x00099000010c7983 */ /* 0x000ee80000300a00 */
[----:B------:R-:W3:Y:S04]  /*192e0*/  LDL.LU.64 R14, [R1+0x998] ;  /* 0x00099800010e7983 */ /* 0x000ee80000300a00 */
[----:B------:R-:W-:Y:S04]  /*192f0*/  STL [R1+0x62ac], R29 ;  /* 0x0062ac1d01007387 */ /* 0x000fe80000100800 */
[----:B------:R-:W-:Y:S01]  /*19300*/  STL [R1+0x62a0], R2 ;  /* 0x0062a00201007387 */ /* 0x000fe20000100800 */
[----:B----4-:R-:W-:Y:S03]  /*19310*/  HMMA.1688.F32.TF32 R16, R8, R16, R24 ;  /* 0x000000100810723c */ /* 0x010fe60000081018 */
[----:B------:R-:W3:-:S15]  /*19320*/  LDL.LU.64 R24, [R1+0x6348] ;  /* 0x0063480001187983 */ /* 0x000ede0000300a00 */
[----:B------:R-:W-:Y:S01]  /*19330*/  NOP ;  /* 0x0000000000007918 */ /* 0x000fe20000000000 */
[----:B------:R1:W-:Y:S04]  /*19340*/  STL.64 [R1+0x3f0], R16 ;  /* 0x0003f01001007387 */ /* 0x0003e80000100a00 */
[----:B------:R-:W-:Y:S04]  /*19350*/  STL.64 [R1+0x3f8], R18 ;  /* 0x0003f81201007387 */ /* 0x000fe80000100a00 */
[----:B-1----:R-:W4:Y:S01]  /*19360*/  LDL.64 R16, [R1] ;  /* 0x0000000001107983 */ /* 0x002f220000100a00 */
[----:B------:R-:W-:-:S03]  /*19370*/  IMAD.MOV.U32 R5, RZ, RZ, R3 ;  /* 0x000000ffff057224 */ /* 0x000fc600078e0003 */
[----:B----4-:R1:W-:Y:S04]  /*19380*/  STL.64 [R1+0x62f0], R16 ;  /* 0x0062f01001007387 */ /* 0x0103e80000100a00 */
[----:B-1----:R-:W4:Y:S04]  /*19390*/  LDL.LU.64 R16, [R1+0x9a0] ;  /* 0x0009a00001107983 */ /* 0x002f280000300a00 */
[----:B------:R-:W4:Y:S02]  /*193a0*/  LDL.LU.64 R18, [R1+0x9a8] ;  /* 0x0009a80001127983 */ /* 0x000f240000300a00 */
[----:B----4-:R-:W-:Y:S02]  /*193b0*/  HMMA.1688.F32.TF32 R16, R8, R4, R16 ;  /* 0x000000040810723c */ /* 0x010fe40000081010 */
[----:B------:R-:W4:Y:S04]  /*193c0*/  LDL.LU.64 R4, [R1+0x960] ;  /* 0x0009600001047983 */ /* 0x000f280000300a00 */
[----:B------:R-:W2:-:S13]  /*193d0*/  LDL.LU.64 R6, [R1+0x968] ;  /* 0x0009680001067983 */ /* 0x000e9a0000300a00 */
[----:B------:R-:W-:Y:S04]  /*193e0*/  STL.64 [R1+0x3e0], R16 ;  /* 0x0003e01001007387 */ /* 0x000fe80000100a00 */
[----:B------:R-:W-:Y:S04]  /*193f0*/  STL.64 [R1+0x3e8], R18 ;  /* 0x0003e81201007387 */ /* 0x000fe80000100a00 */
[----:B--2---:R-:W-:Y:S04]  /*19400*/  STL.64 [R1+0x6330], R6 ;  /* 0x0063300601007387 */ /* 0x004fe80000100a00 */
[----:B----4-:R1:W-:Y:S04]  /*19410*/  STL.64 [R1+0x6328], R4 ;  /* 0x0063280401007387 */ /* 0x0103e80000100a00 */
[----:B-1----:R-:W2:Y:S04]  /*19420*/  LDL.LU.64 R4, [R1+0x970] ;  /* 0x0009700001047983 */ /* 0x002ea80000300a00 */
[----:B------:R-:W2:Y:S04]  /*19430*/  LDL.LU.64 R6, [R1+0x978] ;  /* 0x0009780001067983 */ /* 0x000ea80000300a00 */
[----:B------:R-:W4:Y:S01]  /*19440*/  LDL.64 R16, [R1+0x10] ;  /* 0x0000100001107983 */ /* 0x000f220000100a00 */
[C---:B---3--:R-:W-:Y:S03]  /*19450*/  HMMA.1688.F32.TF32 R24, R8.reuse, R24, R12 ;  /* 0x000000180818723c */ /* 0x048fe6000008100c */
[----:B----4-:R1:W-:Y:S04]  /*19460*/  STL.64 [R1+0x6310], R16 ;  /* 0x0063101001007387 */ /* 0x0103e80000100a00 */
[----:B-1----:R-:W3:Y:S04]  /*19470*/  LDL.LU.64 R16, [R1+0x980] ;  /* 0x0009800001107983 */ /* 0x002ee80000300a00 */
[----:B------:R-:W3:Y:S04]  /*19480*/  LDL.LU.64 R18, [R1+0x988] ;  /* 0x0009880001127983 */ /* 0x000ee80000300a00 */
[----:B------:R-:W3:Y:S04]  /*19490*/  LDL.LU.64 R12, [R1+0x6340] ;  /* 0x00634000010c7983 */ /* 0x000ee80000300a00 */
[----:B------:R1:W-:Y:S04]  /*194a0*/  STL.64 [R1+0x3d0], R24 ;  /* 0x0003d01801007387 */ /* 0x0003e80000100a00 */
[----:B------:R4:W-:Y:S04]  /*194b0*/  STL.64 [R1+0x3d8], R26 ;  /* 0x0003d81a01007387 */ /* 0x0009e80000100a00 */
[----:B-1----:R-:W3:Y:S01]  /*194c0*/  LDL.LU R24, [R1+0x6338] ;  /* 0x0063380001187983 */ /* 0x002ee20000300800 */
[----:B--2---:R-:W-:Y:S01]  /*194d0*/  HMMA.1688.F32.TF32 R4, R8, R20, R4 ;  /* 0x000000140804723c */ /* 0x004fe20000081004 */
[----:B------:R-:W-:-:S02]  /*194e0*/  IMAD.MOV.U32 R28, RZ, RZ, R20 ;  /* 0x000000ffff1c7224 */ /* 0x000fc400078e0014 */
[----:B----4-:R-:W-:-:S05]  /*194f0*/  IMAD.MOV.U32 R27, RZ, RZ, R21 ;  /* 0x000000ffff1b7224 */ /* 0x010fca00078e0015 */
[----:B---3--:R-:W-:Y:S01]  /*19500*/  HMMA.1688.F32.TF32 R16, R8, R12, R16 ;  /* 0x0000000c0810723c */ /* 0x008fe20000081010 */
[----:B------:R-:W-:Y:S02]  /*19510*/  IMAD.MOV.U32 R26, RZ, RZ, R12 ;  /* 0x000000ffff1a7224 */ /* 0x000fe400078e000c */
[----:B------:R-:W-:-:S15]  /*19520*/  IMAD.MOV.U32 R3, RZ, RZ, R13 ;  /* 0x000000ffff037224 */ /* 0x000fde00078e000d */
[----:B------:R-:W-:Y:S01]  /*19530*/  NOP ;  /* 0x0000000000007918 */ /* 0x000fe20000000000 */
[----:B------:R1:W-:Y:S04]  /*19540*/  STL.64 [R1+0x3c0], R16 ;  /* 0x0003c01001007387 */ /* 0x0003e80000100a00 */
[----:B------:R2:W-:Y:S04]  /*19550*/  STL.64 [R1+0x3c8], R18 ;  /* 0x0003c81201007387 */ /* 0x0005e80000100a00 */
[----:B------:R-:W3:Y:S04]  /*19560*/  LDL.LU.64 R12, [R1+0x360] ;  /* 0x00036000010c7983 */ /* 0x000ee80000300a00 */
[----:B------:R-:W3:Y:S04]  /*19570*/  LDL.LU.64 R14, [R1+0x368] ;  /* 0x00036800010e7983 */ /* 0x000ee80000300a00 */
[----:B-1----:R-:W4:Y:S04]  /*19580*/  LDL.LU.64 R16, [R1+0x350] ;  /* 0x0003500001107983 */ /* 0x002f280000300a00 */
[----:B--2---:R-:W4:Y:S04]  /*19590*/  LDL.LU.64 R18, [R1+0x358] ;  /* 0x0003580001127983 */ /* 0x004f280000300a00 */
[----:B------:R-:W-:Y:S04]  /*195a0*/  STL [R1+0x62b0], R26 ;  /* 0x0062b01a01007387 */ /* 0x000fe80000100800 */
[----:B------:R-:W-:Y:S04]  /*195b0*/  STL.64 [R1+0x3b0], R4 ;  /* 0x0003b00401007387 */ /* 0x000fe80000100a00 */
[----:B------:R1:W-:Y:S04]  /*195c0*/  STL.64 [R1+0x3b8], R6 ;  /* 0x0003b80601007387 */ /* 0x0003e80000100a00 */
[----:B-1----:R-:W2:Y:S04]  /*195d0*/  LDL.LU.64 R6, [R1+0x6330] ;  /* 0x0063300001067983 */ /* 0x002ea80000300a00 */
[----:B------:R-:W2:Y:S04]  /*195e0*/  LDL.LU.64 R4, [R1+0x6328] ;  /* 0x0063280001047983 */ /* 0x000ea80000300a00 */
[----:B------:R-:W2:Y:S04]  /*195f0*/  LDL.LU.64 R20, [R1+0x6320] ;  /* 0x0063200001147983 */ /* 0x000ea80000300a00 */
[----:B------:R-:W-:Y:S04]  /*19600*/  STL [R1+0x62fc], R27 ;  /* 0x0062fc1b01007387 */ /* 0x000fe80000100800 */
[----:B------:R1:W-:Y:S04]  /*19610*/  STL [R1+0x62f8], R24 ;  /* 0x0062f81801007387 */ /* 0x0003e80000100800 */
[----:B-1----:R-:W3:Y:S01]  /*19620*/  LDL.64 R24, [R1+0x40] ;  /* 0x0000400001187983 */ /* 0x002ee20000100a00 */
[----:B--2---:R-:W-:Y:S01]  /*19630*/  HMMA.1688.F32.TF32 R4, R8, R20, R4 ;  /* 0x000000140804723c */ /* 0x004fe20000081004 */
[----:B------:R-:W-:-:S07]  /*19640*/  IMAD.MOV.U32 R0, RZ, RZ, R21 ;  /* 0x000000ffff007224 */ /* 0x000fce00078e0015 */
[----:B---3--:R-:W-:Y:S11]  /*19650*/  HMMA.1688.F32.TF32 R12, R8, R24, R12 ;  /* 0x00000018080c723c */ /* 0x008ff6000008100c */
[----:B------:R1:W-:Y:S04]  /*19660*/  STL.64 [R1+0x3a0], R4 ;  /* 0x0003a00401007387 */ /* 0x0003e80000100a00 */
[----:B------:R-:W-:Y:S01]  /*19670*/  STL.64 [R1+0x3a8], R6 ;  /* 0x0003a80601007387 */ /* 0x000fe20000100a00 */
[----:B-1----:R-:W-:-:S03]  /*19680*/  IMAD.MOV.U32 R4, RZ, RZ, R20 ;  /* 0x000000ffff047224 */ /* 0x002fc600078e0014 */
[----:B------:R-:W2:Y:S04]  /*19690*/  LDL.LU.64 R20, [R1+0x340] ;  /* 0x0003400001147983 */ /* 0x000ea80000300a00 */
[----:B------:R-:W2:Y:S04]  /*196a0*/  LDL.LU.64 R22, [R1+0x348] ;  /* 0x0003480001167983 */ /* 0x000ea80000300a00 */
[----:B------:R1:W-:Y:S04]  /*196b0*/  STL.64 [R1+0x390], R12 ;  /* 0x0003900c01007387 */ /* 0x0003e80000100a00 */
[----:B------:R-:W-:Y:S04]  /*196c0*/  STL.64 [R1+0x398], R14 ;  /* 0x0003980e01007387 */ /* 0x000fe80000100a00 */
[----:B-1----:R-:W4:Y:S01]  /*196d0*/  LDL.LU.64 R12, [R1+0x6318] ;  /* 0x00631800010c7983 */ /* 0x002f220000300a00 */
[----:B------:R-:W-:-:S02]  /*196e0*/  IMAD.MOV.U32 R5, RZ, RZ, R24 ;  /* 0x000000ffff057224 */ /* 0x000fc400078e0018 */
[----:B------:R-:W-:Y:S02]  /*196f0*/  IMAD.MOV.U32 R6, RZ, RZ, R25 ;  /* 0x000000ffff067224 */ /* 0x000fe400078e0019 */
[----:B------:R-:W3:Y:S04]  /*19700*/  LDL.LU.64 R24, [R1+0x330] ;  /* 0x0003300001187983 */ /* 0x000ee80000300a00 */
[----:B------:R-:W3:Y:S01]  /*19710*/  LDL.LU.64 R26, [R1+0x338] ;  /* 0x00033800011a7983 */ /* 0x000ee20000300a00 */
[----:B----4-:R-:W-:Y:S01]  /*19720*/  HMMA.1688.F32.TF32 R16, R8, R12, R16 ;  /* 0x0000000c0810723c */ /* 0x010fe20000081010 */
[----:B------:R-:W-:Y:S02]  /*19730*/  IMAD.MOV.U32 R2, RZ, RZ, R12 ;  /* 0x000000ffff027224 */ /* 0x000fe400078e000c */
[----:B------:R-:W-:-:S15]  /*19740*/  IMAD.MOV.U32 R7, RZ, RZ, R13 ;  /* 0x000000ffff077224 */ /* 0x000fde00078e000d */
[----:B------:R-:W-:Y:S01]  /*19750*/  NOP ;  /* 0x0000000000007918 */ /* 0x000fe20000000000 */
[----:B------:R1:W-:Y:S04]  /*19760*/  STL.64 [R1+0x380], R16 ;  /* 0x0003801001007387 */ /* 0x0003e80000100a00 */
[----:B------:R-:W-:Y:S04]  /*19770*/  STL.64 [R1+0x388], R18 ;  /* 0x0003881201007387 */ /* 0x000fe80000100a00 */
[----:B-1----:R-:W3:Y:S04]  /*19780*/  LDL.LU.64 R16, [R1+0x6310] ;  /* 0x0063100001107983 */ /* 0x002ee80000300a00 */
[----:B------:R-:W2:Y:S04]  /*19790*/  LDL.LU.64 R12, [R1+0x6308] ;  /* 0x00630800010c7983 */ /* 0x000ea80000300a00 */
[----:B------:R-:W-:Y:S04]  /*197a0*/  STL.64 [R1+0x62c8], R6 ;  /* 0x0062c80601007387 */ /* 0x000fe80000100a00 */
[----:B------:R1:W-:Y:S04]  /*197b0*/  STL.64 [R1+0x62c0], R4 ;  /* 0x0062c00401007387 */ /* 0x0003e80000100a00 */
[----:B-1----:R-:W4:Y:S04]  /*197c0*/  LDL.LU.64 R4, [R1+0xa70] ;  /* 0x000a700001047983 */ /* 0x002f280000300a00 */
[----:B------:R-:W4:Y:S01]  /*197d0*/  LDL.LU.64 R6, [R1+0xa78] ;  /* 0x000a780001067983 */ /* 0x000f220000300a00 */
[C---:B--2---:R-:W-:Y:S08]  /*197e0*/  HMMA.1688.F32.TF32 R20, R8.reuse, R12, R20 ;  /* 0x0000000c0814723c */ /* 0x044ff00000081014 */
[----:B---3--:R-:W-:Y:S01]  /*197f0*/  HMMA.1688.F32.TF32 R24, R8, R16, R24 ;  /* 0x000000100818723c */ /* 0x008fe20000081018 */
[----:B------:R-:W-:Y:S01]  /*19800*/  IMAD.MOV.U32 R29, RZ, RZ, R17 ;  /* 0x000000ffff1d7224 */ /* 0x000fe200078e0011 */
[----:B----4-:R-:W-:Y:S04]  /*19810*/  STL.64 [R1+0x62e8], R6 ;  /* 0x0062e80601007387 */ /* 0x010fe80000100a00 */
[----:B------:R1:W-:Y:S04]  /*19820*/  STL.64 [R1+0x62e0], R4 ;  /* 0x0062e00401007387 */ /* 0x0003e80000100a00 */
[----:B-1----:R-:W2:Y:S04]  /*19830*/  LDL.LU.64 R4, [R1+0x320] ;  /* 0x0003200001047983 */ /* 0x002ea80000300a00 */
[----:B------:R-:W2:Y:S04]  /*19840*/  LDL.LU.64 R6, [R1+0x328] ;  /* 0x0003280001067983 */ /* 0x000ea80000300a00 */
[----:B------:R1:W-:Y:S04]  /*19850*/  STL.64 [R1+0x370], R20 ;  /* 0x0003701401007387 */ /* 0x0003e80000100a00 */
[----:B------:R3:W-:Y:S04]  /*19860*/  STL.64 [R1+0x378], R22 ;  /* 0x0003781601007387 */ /* 0x0007e80000100a00 */
[----:B-1----:R-:W4:Y:S01]  /*19870*/  LDL.LU R20, [R1+0x6300] ;  /* 0x0063000001147983 */ /* 0x002f220000300800 */
[----:B---3--:R-:W-:-:S02]  /*19880*/  IMAD.MOV.U32 R23, RZ, RZ, R12 ;  /* 0x000000ffff177224 */ /* 0x008fc400078e000c */
[----:B------:R-:W-:Y:S02]  /*19890*/  IMAD.MOV.U32 R22, RZ, RZ, R13 ;  /* 0x000000ffff167224 */ /* 0x000fe400078e000d */
[----:B------:R-:W3:Y:S04]  /*198a0*/  LDL.LU.64 R12, [R1+0xa00] ;  /* 0x000a0000010c7983 */ /* 0x000ee80000300a00 */
[----:B------:R-:W3:Y:S04]  /*198b0*/  LDL.LU.64 R14, [R1+0xa08] ;  /* 0x000a0800010e7983 */ /* 0x000ee80000300a00 */
[----:B------:R-:W-:Y:S04]  /*198c0*/  STL.64 [R1+0x360], R24 ;  /* 0x0003601801007387 */ /* 0x000fe80000100a00 */
[----:B------:R1:W-:Y:S04]  /*198d0*/  STL.64 [R1+0x368], R26 ;  /* 0x0003681a01007387 */ /* 0x0003e80000100a00 */
[----:B-1----:R-:W2:Y:S01]  /*198e0*/  LDL.LU R27, [R1+0x62fc] ;  /* 0x0062fc00011b7983 */ /* 0x002ea20000300800 */
[----:B------:R-:W-:-:S03]  /*198f0*/  IMAD.MOV.U32 R26, RZ, RZ, R16 ;  /* 0x000000ffff1a7224 */ /* 0x000fc600078e0010 */
[----:B------:R-:W3:Y:S04]  /*19900*/  LDL.LU R24, [R1+0x62f8] ;  /* 0x0062f80001187983 */ /* 0x000ee80000300800 */
[----:B------:R-:W2:Y:S02]  /*19910*/  LDL.LU.64 R16, [R1+0x62f0] ;  /* 0x0062f00001107983 */ /* 0x000ea40000300a00 */
        /* <DEDUP_REMOVED lines=9> */
[----:B------:R-:W2:Y:S02]  /*199b0*/  LDL.LU.64 R16, [R1+0x62d0] ;  /* 0x0062d00001107983 */ /* 0x000ea40000300a00 */
[----:B--2---:R-:W-:-:S15]  /*199c0*/  HMMA.1688.F32.TF32 R4, R8, R16, R4 ;  /* 0x000000100804723c */ /* 0x004fde0000081004 */
[----:B------:R-:W-:-:S04]  /*199d0*/  NOP ;  /* 0x0000000000007918 */ /* 0x000fc80000000000 */
[----:B------:R-:W-:Y:S04]  /*199e0*/  STL.64 [R1+0x340], R4 ;  /* 0x0003400401007387 */ /* 0x000fe80000100a00 */
[----:B------:R1:W-:Y:S04]  /*199f0*/  STL.64 [R1+0x348], R6 ;  /* 0x0003480601007387 */ /* 0x0003e80000100a00 */
[----:B-1----:R-:W2:Y:S04]  /*19a00*/  LDL.LU.64 R6, [R1+0x62c8] ;  /* 0x0062c80001067983 */ /* 0x002ea80000300a00 */
[----:B------:R-:W2:Y:S04]  /*19a10*/  LDL.LU.64 R4, [R1+0x62c0] ;  /* 0x0062c00001047983 */ /* 0x000ea80000300a00 */
[----:B------:R-:W-:Y:S04]  /*19a20*/  STL.64 [R1+0x61a8], R18 ;  /* 0x0061a81201007387 */ /* 0x000fe80000100a00 */
[----:B------:R1:W-:Y:S02]  /*19a30*/  STL.64 [R1+0x61a0], R16 ;  /* 0x0061a01001007387 */ /* 0x0003e40000100a00 */
[----:B-1----:R-:W-:-:S02]  /*19a40*/  IMAD.MOV.U32 R16, RZ, RZ, R21 ;  /* 0x000000ffff107224 */ /* 0x002fc400078e0015 */
[----:B------:R-:W-:Y:S01]  /*19a50*/  IMAD.MOV.U32 R17, RZ, RZ, R25 ;  /* 0x000000ffff117224 */ /* 0x000fe200078e0019 */
[----:B------:R-:W4:Y:S04]  /*19a60*/  LDL.LU R21, [R1+0x62b8] ;  /* 0x0062b80001157983 */ /* 0x000f280000300800 */
[----:B------:R-:W3:Y:S04]  /*19a70*/  LDL.LU R25, [R1+0x62b4] ;  /* 0x0062b40001197983 */ /* 0x000ee80000300800 */
[----:B------:R1:W-:Y:S04]  /*19a80*/  STL.64 [R1+0x61b8], R16 ;  /* 0x0061b81001007387 */ /* 0x0003e80000100a00 */
[----:B-1----:R-:W2:Y:S04]  /*19a90*/  LDL R16, [R1+0xa0] ;  /* 0x0000a00001107983 */ /* 0x002ea80000100800 */
[----:B------:R-:W2:Y:S04]  /*19aa0*/  LDL R17, [R1+0xa4] ;  /* 0x0000a40001117983 */ /* 0x000ea80000100800 */
[----:B--2---:R1:W-:Y:S04]  /*19ab0*/  STL.64 [R1+0x6260], R16 ;  /* 0x0062601001007387 */ /* 0x0043e80000100a00 */
[----:B-1----:R-:W2:Y:S04]  /*19ac0*/  LDL.LU.64 R16, [R1+0xa60] ;  /* 0x000a600001107983 */ /* 0x002ea80000300a00 */
[----:B------:R-:W2:Y:S01]  /*19ad0*/  LDL.LU.64 R18, [R1+0xa68] ;  /* 0x000a680001127983 */ /* 0x000ea20000300a00 */
[C---:B---3--:R-:W-:Y:S03]  /*19ae0*/  HMMA.1688.F32.TF32 R12, R8.reuse, R24, R12 ;  /* 0x00000018080c723c */ /* 0x048fe6000008100c */
[----:B----4-:R-:W-:Y:S05]  /*19af0*/  STL.64 [R1+0x6258], R20 ;  /* 0x0062581401007387 */ /* 0x010fea0000100a00 */
[----:B--2---:R-:W-:Y:S01]  /*19b00*/  HMMA.1688.F32.TF32 R16, R8, R20, R16 ;  /* 0x000000140810723c */ /* 0x004fe20000081010 */
[----:B------:R-:W-:-:S02]  /*19b10*/  IMAD.MOV.U32 R8, RZ, RZ, R26 ;  /* 0x000000ffff087224 */ /* 0x000fc400078e001a */
[----:B------:R-:W-:-:S15]  /*19b20*/  IMAD.MOV.U32 R9, RZ, RZ, R29 ;  /* 0x000000ffff097224 */ /* 0x000fde00078e001d */
[----:B------:R-:W-:Y:S01]  /*19b30*/  NOP ;  /* 0x0000000000007918 */ /* 0x000fe20000000000 */
[----:B------:R-:W-:Y:S04]  /*19b40*/  STL.64 [R1+0x330], R16 ;  /* 0x0003301001007387 */ /* 0x000fe80000100a00 */
[----:B------:R-:W-:Y:S04]  /*19b50*/  STL.64 [R1+0x338], R18 ;  /* 0x0003381201007387 */ /* 0x000fe80000100a00 */
[----:B------:R-:W2:Y:S04]  /*19b60*/  LDL.LU R26, [R1+0x62b0] ;  /* 0x0062b000011a7983 */ /* 0x000ea80000300800 */
[----:B------:R-:W3:Y:S04]  /*19b70*/  LDL.LU R29, [R1+0x62ac] ;  /* 0x0062ac00011d7983 */ /* 0x000ee80000300800 */
[----:B------:R1:W-:Y:S02]  /*19b80*/  STL.64 [R1+0x61c0], R8 ;  /* 0x0061c00801007387 */ /* 0x0003e40000100a00 */
[----:B-1----:R-:W-:-:S02]  /*19b90*/  IMAD.MOV.U32 R8, RZ, RZ, R23 ;  /* 0x000000ffff087224 */ /* 0x002fc400078e0017 */
[----:B------:R-:W-:Y:S01]  /*19ba0*/  IMAD.MOV.U32 R9, RZ, RZ, R22 ;  /* 0x000000ffff097224 */ /* 0x000fe200078e0016 */
[----:B------:R-:W4:Y:S04]  /*19bb0*/  LDL.LU R23, [R1+0x62a8] ;  /* 0x0062a80001177983 */ /* 0x000f280000300800 */
[----:B------:R-:W2:Y:S04]  /*19bc0*/  LDL.LU R22, [R1+0x62a4] ;  /* 0x0062a40001167983 */ /* 0x000ea80000300800 */
[----:B------:R1:W-:Y:S02]  /*19bd0*/  STL.64 [R1+0x61d8], R8 ;  /* 0x0061d80801007387 */ /* 0x0003e40000100a00 */
[----:B-1----:R-:W-:-:S02]  /*19be0*/  IMAD.MOV.U32 R8, RZ, RZ, R2 ;  /* 0x000000ffff087224 */ /* 0x002fc400078e0002 */
[----:B------:R-:W2:Y:S01]  /*19bf0*/  LDL.LU R2, [R1+0x62a0] ;  /* 0x0062a00001027983 */ /* 0x000ea20000300800 */
[----:B------:R-:W-:-:S03]  /*19c00*/  IMAD.MOV.U32 R9, RZ, RZ, R7 ;  /* 0x000000ffff097224 */ /* 0x000fc600078e0007 */
[----:B------:R-:W2:Y:S04]  /*19c10*/  LDL.LU R7, [R1+0x629c] ;  /* 0x00629c0001077983 */ /* 0x000ea80000300800 */
[----:B------:R-:W2:Y:S04]  /*19c20*/  LDL.LU.64 R16, [R1+0x2f0] ;  /* 0x0002f00001107983 */ /* 0x000ea80000300a00 */
[----:B------:R-:W2:Y:S04]  /*19c30*/  LDL.LU.64 R18, [R1+0x2f8] ;  /* 0x0002f80001127983 */ /* 0x000ea80000300a00 */
[----:B--2---:R-:W-:Y:S04]  /*19c40*/  STL.64 [R1+0x6270], R18 ;  /* 0x0062701201007387 */ /* 0x004fe80000100a00 */
[----:B------:R4:W-:Y:S04]  /*19c50*/  STL.64 [R1+0x6268], R16 ;  /* 0x0062681001007387 */ /* 0x0009e80000100a00 */
[----:B------:R-:W2:Y:S01]  /*19c60*/  LDL.LU.64 R20, [R1+0x2e0] ;  /* 0x0002e00001147983 */ /* 0x000ea20000300a00 */
[----:B----4-:R-:W-:-:S02]  /*19c70*/  IMAD.MOV.U32 R16, RZ, RZ, R23 ;  /* 0x000000ffff107224 */ /* 0x010fc400078e0017 */
[----:B------:R-:W-:Y:S02]  /*19c80*/  IMAD.MOV.U32 R17, RZ, RZ, R22 ;  /* 0x000000ffff117224 */ /* 0x000fe400078e0016 */
[----:B------:R-:W4:Y:S04]  /*19c90*/  LDL.LU.64 R22, [R1+0x2e8] ;  /* 0x0002e80001167983 */ /* 0x000f280000300a00 */
[----:B----4-:R-:W-:Y:S04]  /*19ca0*/  STL.64 [R1+0x6280], R22 ;  /* 0x0062801601007387 */ /* 0x010fe80000100a00 */
[----:B--2---:R1:W-:Y:S04]  /*19cb0*/  STL.64 [R1+0x6278], R20 ;  /* 0x0062781401007387 */ /* 0x0043e80000100a00 */
[----:B-1----:R-:W2:Y:S04]  /*19cc0*/  LDL.LU.64 R20, [R1+0x300] ;  /* 0x0003000001147983 */ /* 0x002ea80000300a00 */
[----:B------:R-:W2:Y:S04]  /*19cd0*/  LDL.LU.64 R22, [R1+0x308] ;  /* 0x0003080001167983 */ /* 0x000ea80000300a00 */
[----:B------:R1:W-:Y:S02]  /*19ce0*/  STL.64 [R1+0x61f0], R8 ;  /* 0x0061f00801007387 */ /* 0x0003e40000100a00 */
[----:B-1----:R-:W-:-:S02]  /*19cf0*/  IMAD.MOV.U32 R8, RZ, RZ, R5 ;  /* 0x000000ffff087224 */ /* 0x002fc400078e0005 */
[----:B------:R-:W-:Y:S01]  /*19d00*/  IMAD.MOV.U32 R9, RZ, RZ, R6 ;  /* 0x000000ffff097224 */ /* 0x000fe200078e0006 */
[----:B------:R-:W2:Y:S04]  /*19d10*/  LDL.LU R5, [R1+0x6298] ;  /* 0x0062980001057983 */ /* 0x000ea80000300800 */
[----:B------:R-:W2:Y:S04]  /*19d20*/  LDL.LU R6, [R1+0x6294] ;  /* 0x0062940001067983 */ /* 0x000ea80000300800 */
[----:B------:R1:W-:Y:S02]  /*19d30*/  STL.64 [R1+0x6208], R8 ;  /* 0x0062080801007387 */ /* 0x0003e40000100a00 */
[----:B-1----:R-:W-:-:S02]  /*19d40*/  IMAD.MOV.U32 R8, RZ, RZ, R4 ;  /* 0x000000ffff087224 */ /* 0x002fc400078e0004 */
[----:B------:R-:W2:Y:S01]  /*19d50*/  LDL.LU R4, [R1+0x6290] ;  /* 0x0062900001047983 */ /* 0x000ea20000300800 */
[----:B------:R-:W-:-:S03]  /*19d60*/  IMAD.MOV.U32 R9, RZ, RZ, R0 ;  /* 0x000000ffff097224 */ /* 0x000fc600078e0000 */
[----:B------:R-:W4:Y:S04]  /*19d70*/  LDL.LU R0, [R1+0x628c] ;  /* 0x00628c0001007983 */ /* 0x000f280000300800 */
[----:B------:R1:W-:Y:S02]  /*19d80*/  STL.64 [R1+0x6220], R8 ;  /* 0x0062200801007387 */ /* 0x0003e40000100a00 */
[----:B-1----:R-:W-:Y:S02]  /*19d90*/  IMAD.MOV.U32 R8, RZ, RZ, R2 ;  /* 0x000000ffff087224 */ /* 0x002fe400078e0002 */
[----:B------:R-:W3:Y:S04]  /*19da0*/  LDL.LU R2, [R1+0x6288] ;  /* 0x0062880001027983 */ /* 0x000ee80000300800 */
[----:B------:R-:W-:Y:S04]  /*19db0*/  STL.64 [R1+0x61b0], R24 ;  /* 0x0061b01801007387 */ /* 0x000fe80000100a00 */
[----:B------:R-:W-:Y:S04]  /*19dc0*/  STL.64 [R1+0x59a0], R14 ;  /* 0x0059a00e01007387 */ /* 0x000fe80000100a00 */
[----:B------:R1:W-:Y:S04]  /*19dd0*/  STL.64 [R1+0x5998], R12 ;  /* 0x0059980c01007387 */ /* 0x0003e80000100a00 */
[----:B-1----:R-:W4:Y:S04]  /*19de0*/  LDL.LU.64 R12, [R1+0x80] ;  /* 0x00008000010c7983 */ /* 0x002f280000300a00 */
[----:B------:R-:W4:Y:S01]  /*19df0*/  LDL.64 R14, [R1+0x88] ;  /* 0x00008800010e7983 */ /* 0x000f220000100a00 */
[----:B--2---:R-:W-:Y:S03]  /*19e00*/  HMMA.1688.F32.TF32 R16, R4, R16, R20 ;  /* 0x000000100410723c */ /* 0x004fe60000081014 */
[----:B------:R-:W2:Y:S04]  /*19e10*/  LDL.LU.64 R22, [R1+0x6280] ;  /* 0x0062800001167983 */ /* 0x000ea80000300a00 */
[----:B------:R-:W2:-:S12]  /*19e20*/  LDL.LU.64 R20, [R1+0x6278] ;  /* 0x0062780001147983 */ /* 0x000e980000300a00 */
[----:B------:R-:W-:Y:S04]  /*19e30*/  STL.64 [R1+0x320], R16 ;  /* 0x0003201001007387 */ /* 0x000fe80000100a00 */
[----:B------:R1:W-:Y:S04]  /*19e40*/  STL.64 [R1+0x328], R18 ;  /* 0x0003281201007387 */ /* 0x0003e80000100a00 */
[----:B-1----:R-:W2:Y:S04]  /*19e50*/  LDL.LU.64 R18, [R1+0x6270] ;  /* 0x0062700001127983 */ /* 0x002ea80000300a00 */
[----:B------:R-:W2:Y:S01]  /*19e60*/  LDL.LU.64 R16, [R1+0x6268] ;  /* 0x0062680001107983 */ /* 0x000ea20000300a00 */
[----:B---3--:R-:W-:-:S07]  /*19e70*/  IMAD.MOV.U32 R9, RZ, RZ, R29 ;  /* 0x000000ffff097224 */ /* 0x008fce00078e001d */
[----:B--2---:R-:W-:Y:S01]  /*19e80*/  HMMA.1688.F32.TF32 R8, R4, R8, R16 ;  /* 0x000000080408723c */ /* 0x004fe20000081010 */
[----:B------:R-:W2:-:S15]  /*19e90*/  LDL.LU.64 R16, [R1+0x6260] ;  /* 0x0062600001107983 */ /* 0x000e9e0000300a00 */
[----:B------:R-:W-:-:S03]  /*19ea0*/  NOP ;  /* 0x0000000000007918 */ /* 0x000fc60000000000 */
[----:B------:R1:W-:Y:S04]  /*19eb0*/  STL.64 [R1+0x8b0], R8 ;  /* 0x0008b00801007387 */ /* 0x0003e80000100a00 */
[----:B------:R-:W-:Y:S01]  /*19ec0*/  STL.64 [R1+0x8b8], R10 ;  /* 0x0008b80a01007387 */ /* 0x000fe20000100a00 */
[----:B-1----:R-:W-:Y:S02]  /*19ed0*/  IMAD.MOV.U32 R8, RZ, RZ, R28 ;  /* 0x000000ffff087224 */ /* 0x002fe400078e001c */
[----:B------:R-:W-:-:S05]  /*19ee0*/  IMAD.MOV.U32 R9, RZ, RZ, R27 ;  /* 0x000000ffff097224 */ /* 0x000fca00078e001b */
[----:B------:R2:W-:Y:S02]  /*19ef0*/  STL.64 [R1+0x6238], R8 ;  /* 0x0062380801007387 */ /* 0x0005e40000100a00 */
[----:B--2---:R-:W-:Y:S02]  /*19f00*/  HMMA.1688.F32.TF32 R8, R4, R16, R20 ;  /* 0x000000100408723c */ /* 0x004fe40000081014 */
[----:B------:R-:W2:Y:S04]  /*19f10*/  LDL.LU.64 R20, [R1+0x2d0] ;  /* 0x0002d00001147983 */ /* 0x000ea80000300a00 */
[----:B------:R-:W2:-:S13]  /*19f20*/  LDL.LU.64 R22, [R1+0x2d8] ;  /* 0x0002d80001167983 */ /* 0x000e9a0000300a00 */
[----:B------:R1:W-:Y:S04]  /*19f30*/  STL.64 [R1+0x8a0], R8 ;  /* 0x0008a00801007387 */ /* 0x0003e80000100a00 */
[----:B------:R-:W-:Y:S04]  /*19f40*/  STL.64 [R1+0x8a8], R10 ;  /* 0x0008a80a01007387 */ /* 0x000fe80000100a00 */
[----:B------:R-:W2:Y:S01]  /*19f50*/  LDL.64 R24, [R1+0x90] ;  /* 0x0000900001187983 */ /* 0x000ea20000100a00 */
[----:B-1----:R-:W-:Y:S02]  /*19f60*/  IMAD.MOV.U32 R8, RZ, RZ, R26 ;  /* 0x000000ffff087224 */ /* 0x002fe400078e001a */
[----:B------:R-:W-:-:S05]  /*19f70*/  IMAD.MOV.U32 R9, RZ, RZ, R3 ;  /* 0x000000ffff097224 */ /* 0x000fca00078e0003 */
[----:B------:R1:W-:Y:S04]  /*19f80*/  STL.64 [R1+0x6250], R8 ;  /* 0x0062500801007387 */ /* 0x0003e80000100a00 */
[----:B-1----:R-:W4:Y:S04]  /*19f90*/  LDL.LU.64 R8, [R1+0x2c0] ;  /* 0x0002c00001087983 */ /* 0x002f280000300a00 */
[----:B------:R-:W4:Y:S04]  /*19fa0*/  LDL.LU.64 R10, [R1+0x2c8] ;  /* 0x0002c800010a7983 */ /* 0x000f280000300a00 */
        /* <DEDUP_REMOVED lines=18> */
[C---:B------:R-:W-:Y:S03]  /*1a0d0*/  HMMA.1688.F32.TF32 R20, R4.reuse, R24, R20 ;  /* 0x000000180414723c */ /* 0x040fe60000081014 */
[----:B---3--:R-:W-:Y:S04]  /*1a0e0*/  STL.64 [R1+0x6230], R18 ;  /* 0x0062301201007387 */ /* 0x008fe80000100a00 */
[----:B--2---:R1:W-:Y:S04]  /*1a0f0*/  STL.64 [R1+0x6228], R16 ;  /* 0x0062281001007387 */ /* 0x0043e80000100a00 */
[----:B-1----:R-:W2:Y:S04]  /*1a100*/  LDL.LU.64 R16, [R1+0x2a0] ;  /* 0x0002a00001107983 */ /* 0x002ea80000300a00 */
[----:B------:R-:W3:Y:S01]  /*1a110*/  LDL.LU.64 R18, [R1+0x2a8] ;  /* 0x0002a80001127983 */ /* 0x000ee20000300a00 */
[----:B----4-:R-:W-:Y:S01]  /*1a120*/  HMMA.1688.F32.TF32 R8, R4, R12, R8 ;  /* 0x0000000c0408723c */ /* 0x010fe20000081008 */
[----:B------:R-:W-:-:S02]  /*1a130*/  IMAD.MOV.U32 R3, RZ, RZ, R25 ;  /* 0x000000ffff037224 */ /* 0x000fc400078e0019 */
[----:B---3--:R-:W-:Y:S04]  /*1a140*/  STL.64 [R1+0x6248], R18 ;  /* 0x0062481201007387 */ /* 0x008fe80000100a00 */
[----:B--2---:R1:W-:Y:S04]  /*1a150*/  STL.64 [R1+0x6240], R16 ;  /* 0x0062401001007387 */ /* 0x0043e80000100a00 */
[----:B-1----:R-:W2:Y:S04]  /*1a160*/  LDL.LU.64 R16, [R1+0x2b0] ;  /* 0x0002b00001107983 */ /* 0x002ea80000300a00 */
[----:B------:R-:W2:Y:S04]  /*1a170*/  LDL.LU.64 R18, [R1+0x2b8] ;  /* 0x0002b80001127983 */ /* 0x000ea80000300a00 */
[----:B------:R1:W-:Y:S04]  /*1a180*/  STL.64 [R1+0x890], R20 ;  /* 0x0008901401007387 */ /* 0x0003e80000100a00 */
[----:B------:R3:W-:Y:S04]  /*1a190*/  STL.64 [R1+0x898], R22 ;  /* 0x0008981601007387 */ /* 0x0007e80000100a00 */
[----:B-1----:R-:W4:Y:S01]  /*1a1a0*/  LDL.LU.64 R20, [R1+0x6258] ;  /* 0x0062580001147983 */ /* 0x002f220000300a00 */
[----:B---3--:R-:W-:-:S03]  /*1a1b0*/  IMAD.MOV.U32 R22, RZ, RZ, R24 ;  /* 0x000000ffff167224 */ /* 0x008fc600078e0018 */
[----:B------:R-:W3:Y:S04]  /*1a1c0*/  LDL.LU.64 R24, [R1+0x310] ;  /* 0x0003100001187983 */ /* 0x000ee80000300a00 */
[----:B------:R-:W3:Y:S04]  /*1a1d0*/  LDL.LU.64 R26, [R1+0x318] ;  /* 0x00031800011a7983 */ /* 0x000ee80000300a00 */
[----:B------:R1:W-:Y:S04]  /*1a1e0*/  STL.64 [R1+0x880], R8 ;  /* 0x0008800801007387 */ /* 0x0003e80000100a00 */
[----:B------:R-:W-:Y:S04]  /*1a1f0*/  STL.64 [R1+0x888], R10 ;  /* 0x0008880a01007387 */ /* 0x000fe80000100a00 */
[----:B-1----:R-:W2:Y:S04]  /*1a200*/  LDL.LU.64 R8, [R1+0x6250] ;  /* 0x0062500001087983 */ /* 0x002ea80000300a00 */
[----:B------:R-:W-:Y:S04]  /*1a210*/  STL.64 [R1+0x6178], R14 ;  /* 0x0061780e01007387 */ /* 0x000fe80000100a00 */
[----:B------:R1:W-:Y:S04]  /*1a220*/  STL.64 [R1+0x6170], R12 ;  /* 0x0061700c01007387 */ /* 0x0003e80000100a00 */
[----:B-1----:R-:W3:Y:S04]  /*1a230*/  LDL.LU.64 R12, [R1+0xa50] ;  /* 0x000a5000010c7983 */ /* 0x002ee80000300a00 */
[----:B------:R-:W3:Y:S01]  /*1a240*/  LDL.LU.64 R14, [R1+0xa58] ;  /* 0x000a5800010e7983 */ /* 0x000ee20000300a00 */
[----:B--2---:R-:W-:Y:S03]  /*1a250*/  HMMA.1688.F32.TF32 R8, R4, R8, R16 ;  /* 0x000000080408723c */ /* 0x004fe60000081010 */
[----:B------:R-:W2:Y:S04]  /*1a260*/  LDL.LU.64 R18, [R1+0x6248] ;  /* 0x0062480001127983 */ /* 0x000ea80000300a00 */
[----:B------:R-:W2:-:S12]  /*1a270*/  LDL.LU.64 R16, [R1+0x6240] ;  /* 0x0062400001107983 */ /* 0x000e980000300a00 */
        /* <DEDUP_REMOVED lines=34> */
[----:B------:R-:W3:-:S15]  /*1a4a0*/  LDL.LU.64 R16, [R1+0x61b8] ;  /* 0x0061b80001107983 */ /* 0x000ede0000300a00 */
[----:B------:R-:W-:Y:S02]  /*1a4b0*/  NOP ;  /* 0x0000000000007918 */ /* 0x000fe40000000000 */
[----:B------:R-:W-:Y:S04]  /*1a4c0*/  STL.64 [R1+0x810], R8 ;  /* 0x0008100801007387 */ /* 0x000fe80000100a00 */
[----:B------:R-:W-:Y:S04]  /*1a4d0*/  STL.64 [R1+0x818], R10 ;  /* 0x0008180a01007387 */ /* 0x000fe80000100a00 */
[----:B------:R-:W-:Y:S04]  /*1a4e0*/  LDS R8, [R2+UR6+0x600] ;  /* 0x0006000602087984 */ /* 0x000fe80008000800 */
[----:B------:R-:W-:Y:S04]  /*1a4f0*/  LDS R10, [R2+UR6+0x2600] ;  /* 0x00260006020a7984 */ /* 0x000fe80008000800 */
[----:B------:R-:W-:Y:S04]  /*1a500*/  LDS R9, [R0+UR6+0x600] ;  /* 0x0006000600097984 */ /* 0x000fe80008000800 */
[----:B------:R-:W-:Y:S01]  /*1a510*/  LDS R11, [R0+UR6+0x2600] ;  /* 0x00260006000b7984 */ /* 0x000fe20008000800 */
[----:B---3--:R-:W-:Y:S03]  /*1a520*/  HMMA.1688.F32.TF32 R16, R4, R16, R24 ;  /* 0x000000100410723c */ /* 0x008fe60000081018 */
[----:B------:R-:W2:-:S15]  /*1a530*/  LDL.LU.64 R24, [R1+0x61b0] ;  /* 0x0061b00001187983 */ /* 0x000e9e0000300a00 */
[----:B------:R-:W-:Y:S01]  /*1a540*/  NOP ;  /* 0x0000000000007918 */ /* 0x000fe20000000000 */
[----:B------:R-:W-:Y:S04]  /*1a550*/  STL.64 [R1+0x800], R16 ;  /* 0x0008001001007387 */ /* 0x000fe80000100a00 */
[----:B------:R1:W-:Y:S04]  /*1a560*/  STL.64 [R1+0x808], R18 ;  /* 0x0008081201007387 */ /* 0x0003e80000100a00 */
[----:B-1----:R-:W3:Y:S04]  /*1a570*/  LDL.LU.64 R18, [R1+0x61a8] ;  /* 0x0061a80001127983 */ /* 0x002ee80000300a00 */
[----:B------:R-:W2:Y:S02]  /*1a580*/  LDL.LU.64 R16, [R1+0x61a0] ;  /* 0x0061a00001107983 */ /* 0x000ea40000300a00 */
[----:B--2---:R-:W-:-:S15]  /*1a590*/  HMMA.1688.F32.TF32 R12, R4, R16, R12 ;  /* 0x00000010040c723c */ /* 0x004fde000008100c */
[----:B------:R-:W-:-:S04]  /*1a5a0*/  NOP ;  /* 0x0000000000007918 */ /* 0x000fc80000000000 */
[----:B------:R1:W-:Y:S04]  /*1a5b0*/  STL.64 [R1+0x7f0], R12 ;  /* 0x0007f00c01007387 */ /* 0x0003e80000100a00 */
[----:B------:R-:W-:Y:S04]  /*1a5c0*/  STL.64 [R1+0x7f8], R14 ;  /* 0x0007f80e01007387 */ /* 0x000fe80000100a00 */
[----:B-1----:R-:W2:Y:S04]  /*1a5d0*/  LDL.LU.64 R12, [R1+0xa0] ;  /* 0x0000a000010c7983 */ /* 0x002ea80000300a00 */
[----:B--2---:R1:W-:Y:S04]  /*1a5e0*/  STL.64 [R1+0x6188], R12 ;  /* 0x0061880c01007387 */ /* 0x0043e80000100a00 */
[----:B-1----:R-:W2:Y:S04]  /*1a5f0*/  LDL.LU.64 R12, [R1+0x9f0] ;  /* 0x0009f000010c7983 */ /* 0x002ea80000300a00 */
[----:B------:R-:W2:Y:S04]  /*1a600*/  LDL.LU.64 R14, [R1+0x9f8] ;  /* 0x0009f800010e7983 */ /* 0x000ea80000300a00 */
[----:B---3--:R-:W-:Y:S04]  /*1a610*/  STL.64 [R1+0x6108], R18 ;  /* 0x0061081201007387 */ /* 0x008fe80000100a00 */
[----:B------:R1:W-:Y:S04]  /*1a620*/  STL.64 [R1+0x6100], R16 ;  /* 0x0061001001007387 */ /* 0x0003e80000100a00 */
[----:B-1----:R-:W4:Y:S04]  /*1a630*/  LDL.LU.64 R16, [R1+0xa40] ;  /* 0x000a400001107983 */ /* 0x002f280000300a00 */
[----:B------:R-:W4:Y:S02]  /*1a640*/  LDL.LU.64 R18, [R1+0xa48] ;  /* 0x000a480001127983 */ /* 0x000f240000300a00 */
[C---:B----4-:R-:W-:Y:S08]  /*1a650*/  HMMA.1688.F32.TF32 R16, R4.reuse, R20, R16 ;  /* 0x000000140410723c */ /* 0x050ff00000081010 */
[----:B--2---:R-:W-:Y:S11]  /*1a660*/  HMMA.1688.F32.TF32 R4, R4, R24, R12 ;  /* 0x000000180404723c */ /* 0x004ff6000008100c */
[----:B------:R1:W-:Y:S04]  /*1a670*/  STL.64 [R1+0x7e0], R16 ;  /* 0x0007e01001007387 */ /* 0x0003e80000100a00 */
[----:B------:R-:W-:Y:S01]  /*1a680*/  STL.64 [R1+0x7e8], R18 ;  /* 0x0007e81201007387 */ /* 0x000fe20000100a00 */
[----:B-1----:R-:W-:-:S02]  /*1a690*/  IMAD.MOV.U32 R16, RZ, RZ, R22 ;  /* 0x000000ffff107224 */ /* 0x002fc400078e0016 */
[----:B------:R-:W-:-:S05]  /*1a6a0*/  IMAD.MOV.U32 R17, RZ, RZ, R3 ;  /* 0x000000ffff117224 */ /* 0x000fca00078e0003 */
[----:B------:R-:W-:Y:S04]  /*1a6b0*/  STL.64 [R1+0x6180], R16 ;  /* 0x0061801001007387 */ /* 0x000fe80000100a00 */
[----:B------:R1:W-:Y:S04]  /*1a6c0*/  STL.64 [R1+0x6110], R20 ;  /* 0x0061101401007387 */ /* 0x0003e80000100a00 */
[----:B-1----:R-:W2:Y:S04]  /*1a6d0*/  LDL.LU.64 R20, [R1+0xc0] ;  /* 0x0000c00001147983 */ /* 0x002ea80000300a00 */
[----:B------:R-:W3:Y:S04]  /*1a6e0*/  LDL.LU.64 R12, [R1+0x940] ;  /* 0x00094000010c7983 */ /* 0x000ee80000300a00 */
[----:B------:R-:W3:Y:S04]  /*1a6f0*/  LDL.LU.64 R14, [R1+0x948] ;  /* 0x00094800010e7983 */ /* 0x000ee80000300a00 */
[----:B------:R-:W-:Y:S04]  /*1a700*/  STL.64 [R1+0x310], R4 ;  /* 0x0003100401007387 */ /* 0x000fe80000100a00 */
[----:B------:R-:W-:Y:S04]  /*1a710*/  STL.64 [R1+0x318], R6 ;  /* 0x0003180601007387 */ /* 0x000fe80000100a00 */
[----:B------:R-:W4:Y:S04]  /*1a720*/  LDL.LU.64 R16, [R1+0x930] ;  /* 0x0009300001107983 */ /* 0x000f280000300a00 */
[----:B------:R-:W2:Y:S04]  /*1a730*/  LDL.LU.64 R18, [R1+0x938] ;  /* 0x0009380001127983 */ /* 0x000ea80000300a00 */
[----:B------:R-:W1:Y:S04]  /*1a740*/  LDS R4, [R2+UR6+0x700] ;  /* 0x0007000602047984 */ /* 0x000e680008000800 */
[----:B------:R-:W-:Y:S04]  /*1a750*/  LDS R6, [R2+UR6+0x2700] ;  /* 0x0027000602067984 */ /* 0x000fe80008000800 */
[----:B------:R-:W1:Y:S04]  /*1a760*/  LDS R7, [R0+UR6+0x2700] ;  /* 0x0027000600077984 */ /* 0x000e680008000800 */
[----:B------:R-:W1:Y:S04]  /*1a770*/  LDS R5, [R0+UR6+0x700] ;  /* 0x0007000600057984 */ /* 0x000e680008000800 */
[----:B--2---:R-:W-:Y:S04]  /*1a780*/  STL.64 [R1+0x6198], R18 ;  /* 0x0061981201007387 */ /* 0x004fe80000100a00 */
[----:B----4-:R2:W-:Y:S04]  /*1a790*/  STL.64 [R1+0x6190], R16 ;  /* 0x0061901001007387 */ /* 0x0105e80000100a00 */
[----:B--2---:R-:W3:Y:S04]  /*1a7a0*/  LDL.LU.64 R16, [R1+0xb0] ;  /* 0x0000b00001107983 */ /* 0x004ee80000300a00 */
[----:B------:R-:W-:Y:S04]  /*1a7b0*/  STL [R1+0x60e0], R25 ;  /* 0x0060e01901007387 */ /* 0x000fe80000100800 */
[----:B-1----:R-:W-:Y:S04]  /*1a7c0*/  STL [R1+0x60dc], R4 ;  /* 0x0060dc0401007387 */ /* 0x002fe80000100800 */
[----:B------:R-:W-:Y:S04]  /*1a7d0*/  STL [R1+0x60b0], R2 ;  /* 0x0060b00201007387 */ /* 0x000fe80000100800 */
[----:B------:R-:W-:Y:S04]  /*1a7e0*/  STL.64 [R1+0x6120], R6 ;  /* 0x0061200601007387 */ /* 0x000fe80000100a00 */
[----:B------:R1:W-:Y:S04]  /*1a7f0*/  STL [R1+0x6118], R5 ;  /* 0x0061180501007387 */ /* 0x0003e80000100800 */
[----:B-1----:R-:W2:Y:S04]  /*1a800*/  LDL.LU.64 R4, [R1+0x950] ;  /* 0x0009500001047983 */ /* 0x002ea80000300a00 */
[----:B------:R-:W2:Y:S01]  /*1a810*/  LDL.LU.64 R6, [R1+0x958] ;  /* 0x0009580001067983 */ /* 0x000ea20000300a00 */
[----:B------:R-:W-:-:S03]  /*1a820*/  IMAD.MOV.U32 R29, RZ, RZ, R20 ;  /* 0x000000ffff1d7224 */ /* 0x000fc600078e0014 */
[----:B------:R-:W-:Y:S01]  /*1a830*/  STL [R1+0x60b4], R0 ;  /* 0x0060b40001007387 */ /* 0x000fe20000100800 */
[----:B------:R-:W-:Y:S01]  /*1a840*/  IMAD.MOV.U32 R28, RZ, RZ, R21 ;  /* 0x000000ffff1c7224 */ /* 0x000fe200078e0015 */
[----:B---3--:R-:W-:Y:S01]  /*1a850*/  HMMA.1688.F32.TF32 R12, R8, R16, R12 ;  /* 0x00000010080c723c */ /* 0x008fe2000008100c */
[----:B------:R-:W-:Y:S02]  /*1a860*/  IMAD.MOV.U32 R27, RZ, RZ, R16 ;  /* 0x000000ffff1b7224 */ /* 0x000fe400078e0010 */
[----:B------:R-:W-:-:S05]  /*1a870*/  IMAD.MOV.U32 R26, RZ, RZ, R17 ;  /* 0x000000ffff1a7224 */ /* 0x000fca00078e0011 */
[----:B--2---:R-:W-:-:S15]  /*1a880*/  HMMA.1688.F32.TF32 R4, R8, R20, R4 ;  /* 0x000000140804723c */ /* 0x004fde0000081004 */
[----:B------:R-:W-:-:S04]  /*1a890*/  NOP ;  /* 0x0000000000007918 */ /* 0x000fc80000000000 */
[----:B------:R1:W-:Y:S04]  /*1a8a0*/  STL.64 [R1+0x300], R4 ;  /* 0x0003000401007387 */ /* 0x0003e80000100a00 */
[----:B------:R2:W-:Y:S04]  /*1a8b0*/  STL.64 [R1+0x308], R6 ;  /* 0x0003080601007387 */ /* 0x0005e80000100a00 */
[----:B------:R-:W3:Y:S04]  /*1a8c0*/  LDL.LU.64 R20, [R1+0x920] ;  /* 0x0009200001147983 */ /* 0x000ee80000300a00 */
[----:B------:R-:W3:Y:S04]  /*1a8d0*/  LDL.LU.64 R22, [R1+0x928] ;  /* 0x0009280001167983 */ /* 0x000ee80000300a00 */
[----:B-1----:R-:W4:Y:S04]  /*1a8e0*/  LDL.LU.64 R4, [R1+0x910] ;  /* 0x0009100001047983 */ /* 0x002f280000300a00 */
[----:B--2---:R-:W4:Y:S04]  /*1a8f0*/  LDL.LU.64 R6, [R1+0x918] ;  /* 0x0009180001067983 */ /* 0x004f280000300a00 */
[----:B------:R-:W2:Y:S04]  /*1a900*/  LDL.LU.64 R18, [R1+0x6198] ;  /* 0x0061980001127983 */ /* 0x000ea80000300a00 */
[----:B------:R-:W2:Y:S04]  /*1a910*/  LDL.LU.64 R16, [R1+0x6190] ;  /* 0x0061900001107983 */ /* 0x000ea80000300a00 */
[----:B------:R1:W-:Y:S04]  /*1a920*/  STL.64 [R1+0x2f0], R12 ;  /* 0x0002f00c01007387 */ /* 0x0003e80000100a00 */
[----:B------:R-:W-:Y:S04]  /*1a930*/  STL [R1+0x2f8], R14 ;  /* 0x0002f80e01007387 */ /* 0x000fe80000100800 */
[----:B-1----:R-:W2:Y:S01]  /*1a940*/  LDL.LU.64 R12, [R1+0x6188] ;  /* 0x00618800010c7983 */ /* 0x002ea20000300a00 */
[----:B------:R-:W-:-:S03]  /*1a950*/  IMAD.MOV.U32 R3, RZ, RZ, R15 ;  /* 0x000000ffff037224 */ /* 0x000fc600078e000f */
[----:B------:R-:W-:Y:S04]  /*1a960*/  STL.64 [R1+0x6130], R26 ;  /* 0x0061301a01007387 */ /* 0x000fe80000100a00 */
[----:B------:R1:W-:Y:S04]  /*1a970*/  STL [R1+0x6128], R24 ;  /* 0x0061281801007387 */ /* 0x0003e80000100800 */
[----:B-1----:R-:W3:Y:S04]  /*1a980*/  LDL.LU.64 R24, [R1+0x70] ;  /* 0x0000700001187983 */ /* 0x002ee80000300a00 */
[----:B------:R-:W-:Y:S01]  /*1a990*/  STL [R1+0x57f0], R3 ;  /* 0x0057f00301007387 */ /* 0x000fe20000100800 */
[----:B--2---:R-:W-:Y:S01]  /*1a9a0*/  HMMA.1688.F32.TF32 R16, R8, R12, R16 ;  /* 0x0000000c0810723c */ /* 0x004fe20000081010 */
[----:B------:R-:W-:-:S02]  /*1a9b0*/  IMAD.MOV.U32 R0, RZ, RZ, R12 ;  /* 0x000000ffff007224 */ /* 0x000fc400078e000c */
[----:B------:R-:W-:-:S15]  /*1a9c0*/  IMAD.MOV.U32 R2, RZ, RZ, R13 ;  /* 0x000000ffff027224 */ /* 0x000fde00078e000d */
[----:B------:R-:W-:Y:S01]  /*1a9d0*/  NOP ;  /* 0x0000000000007918 */ /* 0x000fe20000000000 */
[----:B------:R1:W-:Y:S04]  /*1a9e0*/  STL.64 [R1+0x2e0], R16 ;  /* 0x0002e01001007387 */ /* 0x0003e80000100a00 */
[----:B------:R3:W-:Y:S04]  /*1a9f0*/  STL.64 [R1+0x2e8], R18 ;  /* 0x0002e81201007387 */ /* 0x0007e80000100a00 */
[----:B-1----:R-:W3:Y:S04]  /*1aa00*/  LDL.LU.64 R16, [R1+0x6180] ;  /* 0x0061800001107983 */ /* 0x002ee80000300a00 */
[----:B------:R-:W2:Y:S04]  /*1aa10*/  LDL.LU.64 R14, [R1+0x6178] ;  /* 0x00617800010e7983 */ /* 0x000ea80000300a00 */
[----:B------:R-:W4:Y:S04]  /*1aa20*/  LDL.LU.64 R12, [R1+0x6170] ;  /* 0x00617000010c7983 */ /* 0x000f280000300a00 */
[----:B------:R-:W-:Y:S04]  /*1aa30*/  STL [R1+0x60bc], R2 ;  /* 0x0060bc0201007387 */ /* 0x000fe80000100800 */
[----:B------:R-:W-:Y:S01]  /*1aa40*/  STL [R1+0x60b8], R0 ;  /* 0x0060b80001007387 */ /* 0x000fe20000100800 */
[C---:B---3--:R-:W-:Y:S08]  /*1aa50*/  HMMA.1688.F32.TF32 R16, R8.reuse, R16, R20 ;  /* 0x000000100810723c */ /* 0x048ff00000081014 */
[----:B----4-:R-:W-:-:S15]  /*1aa60*/  HMMA.1688.F32.TF32 R4, R8, R12, R4 ;  /* 0x0000000c0804723c */ /* 0x010fde0000081004 */
[----:B------:R-:W-:-:S04]  /*1aa70*/  NOP ;  /* 0x0000000000007918 */ /* 0x000fc80000000000 */
[----:B------:R-:W-:Y:S04]  /*1aa80*/  STL.64 [R1+0x2c0], R4 ;  /* 0x0002c00401007387 */ /* 0x000fe80000100a00 */
[----:B------:R-:W-:Y:S04]  /*1aa90*/  STL.64 [R1+0x2d0], R16 ;  /* 0x0002d01001007387 */ /* 0x000fe80000100a00 */
[----:B------:R-:W-:Y:S04]  /*1aaa0*/  STL.64 [R1+0x2d8], R18 ;  /* 0x0002d81201007387 */ /* 0x000fe80000100a00 */
[----:B------:R-:W-:Y:S04]  /*1aab0*/  STL [R1+0x2c8], R6 ;  /* 0x0002c80601007387 */ /* 0x000fe80000100800 */
[----:B------:R-:W3:Y:S04]  /*1aac0*/  LDL.LU.64 R20, [R1+0x50] ;  /* 0x0000500001147983 */ /* 0x000ee80000300a00 */
[----:B---3--:R1:W-:Y:S04]  /*1aad0*/  STL.64 [R1+0x6168], R20 ;  /* 0x0061681401007387 */ /* 0x0083e80000100a00 */
[----:B-1----:R-:W3:Y:S04]  /*1aae0*/  LDL.LU.64 R20, [R1+0x60] ;  /* 0x0000600001147983 */ /* 0x002ee80000300a00 */
[----:B------:R-:W4:Y:S04]  /*1aaf0*/  LDL.LU.64 R4, [R1+0x10] ;  /* 0x0000100001047983 */ /* 0x000f280000300a00 */
[----:B----4-:R1:W-:Y:S04]  /*1ab00*/  STL.64 [R1+0x6138], R4 ;  /* 0x0061380401007387 */ /* 0x0103e80000100a00 */
[----:B-1----:R-:W4:Y:S04]  /*1ab10*/  LDL.LU.64 R4, [R1+0x20] ;  /* 0x0000200001047983 */ /* 0x002f280000300a00 */
[----:B----4-:R1:W-:Y:S04]  /*1ab20*/  STL.64 [R1+0x6148], R4 ;  /* 0x0061480401007387 */ /* 0x0103e80000100a00 */
[----:B-1----:R-:W4:Y:S04]  /*1ab30*/  LDL.LU.64 R4, [R1+0x30] ;  /* 0x0000300001047983 */ /* 0x002f280000300a00 */
[----:B----4-:R1:W-:Y:S04]  /*1ab40*/  STL.64 [R1+0x6160], R4 ;  /* 0x0061600401007387 */ /* 0x0103e80000100a00 */
[----:B-1----:R-:W4:Y:S04]  /*1ab50*/  LDL.LU.64 R4, [R1+0x40] ;  /* 0x0000400001047983 */ /* 0x002f280000300a00 */
[----:B------:R-:W2:Y:S04]  /*1ab60*/  LDL.LU.64 R16, [R1] ;  /* 0x0000000001107983 */ /* 0x000ea80000300a00 */
[----:B--2---:R1:W-:Y:S04]  /*1ab70*/  STL.64 [R1+0x6140], R16 ;  /* 0x0061401001007387 */ /* 0x0043e80000100a00 */
[----:B-1----:R-:W3:Y:S04]  /*1ab80*/  LDL.LU.64 R16, [R1+0x8f0] ;  /* 0x0008f00001107983 */ /* 0x002ee80000300a00 */
[----:B------:R-:W3:Y:S04]  /*1ab90*/  LDL.LU.64 R18, [R1+0x8f8] ;  /* 0x0008f80001127983 */ /* 0x000ee80000300a00 */
[----:B------:R-:W-:Y:S04]  /*1aba0*/  STL.64 [R1+0x6080], R14 ;  /* 0x0060800e01007387 */ /* 0x000fe80000100a00 */
[----:B------:R1:W-:Y:S04]  /*1abb0*/  STL.64 [R1+0x6078], R12 ;  /* 0x0060780c01007387 */ /* 0x0003e80000100a00 */
[----:B-1----:R-:W2:Y:S04]  /*1abc0*/  LDL.LU.64 R12, [R1+0x900] ;  /* 0x00090000010c7983 */ /* 0x002ea80000300a00 */
[----:B------:R-:W2:Y:S01]  /*1abd0*/  LDL.LU.64 R14, [R1+0x908] ;  /* 0x00090800010e7983 */ /* 0x000ea20000300a00 */
[----:B------:R-:W-:-:S05]  /*1abe0*/  IMAD.MOV.U32 R3, RZ, RZ, R7 ;  /* 0x000000ffff037224 */ /* 0x000fca00078e0007 */
[----:B------:R1:W-:Y:S01]  /*1abf0*/  STL [R1+0x57f4], R3 ;  /* 0x0057f40301007387 */ /* 0x0003e20000100800 */
[C---:B---3--:R-:W-:Y:S08]  /*1ac00*/  HMMA.1688.F32.TF32 R16, R8.reuse, R20, R16 ;  /* 0x000000140810723c */ /* 0x048ff00000081010 */
[----:B--2---:R-:W-:Y:S11]  /*1ac10*/  HMMA.1688.F32.TF32 R12, R8, R24, R12 ;  /* 0x00000018080c723c */ /* 0x004ff6000008100c */
[----:B-1----:R-:W-:-:S08]  /*1ac20*/  IMAD.MOV.U32 R3, RZ, RZ, R18 ;  /* 0x000000ffff037224 */ /* 0x002fd000078e0012 */
[----:B------:R1:W-:Y:S04]  /*1ac30*/  STL.64 [R1+0x2b0], R12 ;  /* 0x0002b00c01007387 */ /* 0x0003e80000100a00 */
[----:B------:R2:W-:Y:S01]  /*1ac40*/  STL.64 [R1+0x2b8], R14 ;  /* 0x0002b80e01007387 */ /* 0x0005e20000100a00 */
[----:B-1----:R-:W-:Y:S02]  /*1ac50*/  IMAD.MOV.U32 R12, RZ, RZ, R25 ;  /* 0x000000ffff0c7224 */ /* 0x002fe400078e0019 */
[----:B------:R-:W-:Y:S02]  /*1ac60*/  IMAD.MOV.U32 R13, RZ, RZ, R24 ;  /* 0x000000ffff0d7224 */ /* 0x000fe400078e0018 */
[----:B------:R-:W3:Y:S01]  /*1ac70*/  LDL.LU.64 R24, [R1+0x8e0] ;  /* 0x0008e00001187983 */ /* 0x000ee20000300a00 */
[----:B--2---:R-:W-:-:S03]  /*1ac80*/  IMAD.MOV.U32 R15, RZ, RZ, R20 ;  /* 0x000000ffff0f7224 */ /* 0x004fc600078e0014 */
[----:B------:R-:W3:Y:S01]  /*1ac90*/  LDL.LU.64 R26, [R1+0x8e8] ;  /* 0x0008e800011a7983 */ /* 0x000ee20000300a00 */
[----:B------:R-:W-:-:S03]  /*1aca0*/  IMAD.MOV.U32 R14, RZ, RZ, R21 ;  /* 0x000000ffff0e7224 */ /* 0x000fc600078e0015 */
[----:B------:R-:W-:Y:S04]  /*1acb0*/  STL [R1+0x60c4], R12 ;  /* 0x0060c40c01007387 */ /* 0x000fe80000100800 */
[----:B------:R-:W-:Y:S04]  /*1acc0*/  STL [R1+0x60c0], R13 ;  /* 0x0060c00d01007387 */ /* 0x000fe80000100800 */
[----:B------:R-:W3:Y:S04]  /*1acd0*/  LDL.LU.64 R20, [R1+0x6168] ;  /* 0x0061680001147983 */ /* 0x000ee80000300a00 */
[----:B------:R1:W-:Y:S04]  /*1ace0*/  STL.64 [R1+0x2a0], R16 ;  /* 0x0002a01001007387 */ /* 0x0003e80000100a00 */
[----:B------:R2:W-:Y:S04]  /*1acf0*/  STL [R1+0x2ac], R19 ;  /* 0x0002ac1301007387 */ /* 0x0005e80000100800 */
[----:B-1----:R-:W3:Y:S04]  /*1ad00*/  LDL.LU.64 R16, [R1+0x220] ;  /* 0x0002200001107983 */ /* 0x002ee80000300a00 */
[----:B--2---:R-:W2:Y:S04]  /*1ad10*/  LDL.LU.64 R18, [R1+0x228] ;  /* 0x0002280001127983 */ /* 0x004ea80000300a00 */
[----:B--2---:R-:W-:Y:S04]  /*1ad20*/  STL.64 [R1+0x6158], R18 ;  /* 0x0061581201007387 */ /* 0x004fe80000100a00 */
[----:B---3--:R1:W-:Y:S04]  /*1ad30*/  STL.64 [R1+0x6150], R16 ;  /* 0x0061501001007387 */ /* 0x0083e80000100a00 */
[----:B-1----:R-:W2:Y:S04]  /*1ad40*/  LDL.LU.64 R16, [R1+0x230] ;  /* 0x0002300001107983 */ /* 0x002ea80000300a00 */
[----:B------:R-:W2:Y:S04]  /*1ad50*/  LDL.LU.64 R18, [R1+0x238] ;  /* 0x0002380001127983 */ /* 0x000ea80000300a00 */
[----:B------:R-:W-:Y:S04]  /*1ad60*/  STL [R1+0x60cc], R14 ;  /* 0x0060cc0e01007387 */ /* 0x000fe80000100800 */
[----:B------:R1:W-:Y:S04]  /*1ad70*/  STL [R1+0x60c8], R15 ;  /* 0x0060c80f01007387 */ /* 0x0003e80000100800 */
[----:B------:R-:W3:Y:S04]  /*1ad80*/  LDL.LU.64 R12, [R1+0x240] ;  /* 0x00024000010c7983 */ /* 0x000ee80000300a00 */
[----:B-1----:R-:W3:Y:S01]  /*1ad90*/  LDL.LU.64 R14, [R1+0x248] ;  /* 0x00024800010e7983 */ /* 0x002ee20000300a00 */
[----:B------:R-:W-:Y:S01]  /*1ada0*/  HMMA.1688.F32.TF32 R24, R8, R20, R24 ;  /* 0x000000140818723c */ /* 0x000fe20000081018 */
[----:B------:R-:W-:-:S02]  /*1adb0*/  IMAD.MOV.U32 R0, RZ, RZ, R20 ;  /* 0x000000ffff007224 */ /* 0x000fc400078e0014 */
[----:B------:R1:W-:Y:S01]  /*1adc0*/  STL [R1+0x5938], R3 ;  /* 0x0059380301007387 */ /* 0x0003e20000100800 */
[----:B----4-:R-:W-:Y:S02]  /*1add0*/  IMAD.MOV.U32 R2, RZ, RZ, R5 ;  /* 0x000000ffff027224 */ /* 0x010fe400078e0005 */
[----:B-1----:R-:W-:-:S13]  /*1ade0*/  IMAD.MOV.U32 R3, RZ, RZ, R21 ;  /* 0x000000ffff037224 */ /* 0x002fda00078e0015 */
[----:B------:R1:W-:Y:S04]  /*1adf0*/  STL.64 [R1+0x290], R24 ;  /* 0x0002901801007387 */ /* 0x0003e80000100a00 */
[----:B------:R4:W-:Y:S04]  /*1ae00*/  STL.64 [R1+0x298], R26 ;  /* 0x0002981a01007387 */ /* 0x0009e80000100a00 */
[----:B-1----:R-:W2:Y:S04]  /*1ae10*/  LDL.LU.64 R24, [R1+0x1d0] ;  /* 0x0001d00001187983 */ /* 0x002ea80000300a00 */
[----:B----4-:R-:W4:Y:S04]  /*1ae20*/  LDL.LU.64 R26, [R1+0x1d8] ;  /* 0x0001d800011a7983 */ /* 0x010f280000300a00 */
[----:B------:R-:W2:Y:S04]  /*1ae30*/  LDL.LU.64 R20, [R1+0x1c0] ;  /* 0x0001c00001147983 */ /* 0x000ea80000300a00 */
[----:B------:R-:W2:Y:S04]  /*1ae40*/  LDL.LU.64 R22, [R1+0x1c8] ;  /* 0x0001c80001167983 */ /* 0x000ea80000300a00 */
[----:B------:R-:W-:Y:S01]  /*1ae50*/  STL [R1+0x60d0], R0 ;  /* 0x0060d00001007387 */ /* 0x000fe20000100800 */
[----:B---3--:R-:W-:-:S15]  /*1ae60*/  HMMA.1688.F32.TF32 R12, R8, R4, R12 ;  /* 0x00000004080c723c */ /* 0x008fde000008100c */
[----:B------:R-:W-:-:S04]  /*1ae70*/  NOP ;  /* 0x0000000000007918 */ /* 0x000fc80000000000 */
[----:B------:R1:W-:Y:S04]  /*1ae80*/  STL.64 [R1+0x280], R12 ;  /* 0x0002800c01007387 */ /* 0x0003e80000100a00 */
[----:B------:R3:W-:Y:S01]  /*1ae90*/  STL.64 [R1+0x288], R14 ;  /* 0x0002880e01007387 */ /* 0x0007e20000100a00 */
[----:B-1----:R-:W-:-:S03]  /*1aea0*/  IMAD.MOV.U32 R13, RZ, RZ, R4 ;  /* 0x000000ffff0d7224 */ /* 0x002fc600078e0004 */
[----:B------:R-:W2:Y:S02]  /*1aeb0*/  LDL.LU.64 R4, [R1+0x6160] ;  /* 0x0061600001047983 */ /* 0x000ea40000300a00 */
[----:B--2---:R-:W-:Y:S01]  /*1aec0*/  HMMA.1688.F32.TF32 R16, R8, R4, R16 ;  /* 0x000000040810723c */ /* 0x004fe20000081010 */
[----:B---3--:R-:W-:Y:S02]  /*1aed0*/  IMAD.MOV.U32 R15, RZ, RZ, R4 ;  /* 0x000000ffff0f7224 */ /* 0x008fe400078e0004 */
[----:B------:R-:W-:-:S15]  /*1aee0*/  IMAD.MOV.U32 R12, RZ, RZ, R5 ;  /* 0x000000ffff0c7224 */ /* 0x000fde00078e0005 */
[----:B------:R-:W-:Y:S01]  /*1aef0*/  NOP ;  /* 0x0000000000007918 */ /* 0x000fe20000000000 */
[----:B------:R-:W-:Y:S04]  /*1af00*/  STL.64 [R1+0x270], R16 ;  /* 0x0002701001007387 */ /* 0x000fe80000100a00 */
[----:B------:R1:W-:Y:S04]  /*1af10*/  STL.64 [R1+0x278], R18 ;  /* 0x0002781201007387 */ /* 0x0003e80000100a00 */
[----:B-1----:R-:W2:Y:S04]  /*1af20*/  LDL.LU.64 R18, [R1+0x6158] ;  /* 0x0061580001127983 */ /* 0x002ea80000300a00 */
[----:B------:R-:W2:Y:S04]  /*1af30*/  LDL.LU.64 R16, [R1+0x6150] ;  /* 0x0061500001107983 */ /* 0x000ea80000300a00 */
[----:B------:R-:W2:Y:S02]  /*1af40*/  LDL.LU.64 R4, [R1+0x6148] ;  /* 0x0061480001047983 */ /* 0x000ea40000300a00 */
[----:B--2---:R-:W-:Y:S01]  /*1af50*/  HMMA.1688.F32.TF32 R16, R8, R4, R16 ;  /* 0x000000040810723c */ /* 0x004fe20000081010 */
[----:B------:R-:W-:-:S02]  /*1af60*/  IMAD.MOV.U32 R0, RZ, RZ, R4 ;  /* 0x000000ffff007224 */ /* 0x000fc400078e0004 */
[----:B------:R-:W-:-:S15]  /*1af70*/  IMAD.MOV.U32 R14, RZ, RZ, R5 ;  /* 0x000000ffff0e7224 */ /* 0x000fde00078e0005 */
[----:B------:R-:W-:Y:S01]  /*1af80*/  NOP ;  /* 0x0000000000007918 */ /* 0x000fe20000000000 */
[----:B------:R1:W-:Y:S04]  /*1af90*/  STL.64 [R1+0x260], R16 ;  /* 0x0002601001007387 */ /* 0x0003e80000100a00 */
[----:B------:R-:W-:Y:S04]  /*1afa0*/  STL.64 [R1+0x268], R18 ;  /* 0x0002681201007387 */ /* 0x000fe80000100a00 */
[----:B-1----:R-:W2:Y:S04]  /*1afb0*/  LDL.LU.64 R16, [R1+0x6140] ;  /* 0x0061400001107983 */ /* 0x002ea80000300a00 */
[----:B------:R-:W4:Y:S04]  /*1afc0*/  LDL.LU.64 R4, [R1+0x6138] ;  /* 0x0061380001047983 */ /* 0x000f280000300a00 */
[----:B------:R-:W-:Y:S04]  /*1afd0*/  STL.64 [R1+0x60f8], R14 ;  /* 0x0060f80e01007387 */ /* 0x000fe80000100a00 */
[----:B------:R1:W-:Y:S04]  /*1afe0*/  STL.64 [R1+0x60f0], R12 ;  /* 0x0060f00c01007387 */ /* 0x0003e80000100a00 */
[----:B-1----:R-:W3:Y:S04]  /*1aff0*/  LDL.LU.64 R12, [R1+0xa30] ;  /* 0x000a3000010c7983 */ /* 0x002ee80000300a00 */
[----:B------:R-:W3:Y:S01]  /*1b000*/  LDL.LU.64 R14, [R1+0xa38] ;  /* 0x000a3800010e7983 */ /* 0x000ee20000300a00 */
[C---:B----4-:R-:W-:Y:S08]  /*1b010*/  HMMA.1688.F32.TF32 R24, R8.reuse, R4, R24 ;  /* 0x000000040818723c */ /* 0x050ff00000081018 */
[----:B--2---:R-:W-:Y:S11]  /*1b020*/  HMMA.1688.F32.TF32 R20, R8, R16, R20 ;  /* 0x000000100814723c */ /* 0x004ff60000081014 */
[----:B------:R1:W-:Y:S04]  /*1b030*/  STL.64 [R1+0x250], R24 ;  /* 0x0002501801007387 */ /* 0x0003e80000100a00 */
[----:B------:R2:W-:Y:S01]  /*1b040*/  STL.64 [R1+0x258], R26 ;  /* 0x0002581a01007387 */ /* 0x0005e20000100a00 */
[----:B-1----:R-:W-:-:S02]  /*1b050*/  IMAD.MOV.U32 R25, RZ, RZ, R4 ;  /* 0x000000ffff197224 */ /* 0x002fc400078e0004 */
[----:B------:R-:W-:Y:S01]  /*1b060*/  IMAD.MOV.U32 R4, RZ, RZ, R5 ;  /* 0x000000ffff047224 */ /* 0x000fe200078e0005 */
[----:B--2---:R-:W2:Y:S04]  /*1b070*/  LDL.LU.64 R26, [R1+0x6130] ;  /* 0x00613000011a7983 */ /* 0x004ea80000300a00 */
[----:B------:R-:W4:Y:S04]  /*1b080*/  LDL.LU R24, [R1+0x6128] ;  /* 0x0061280001187983 */ /* 0x000f280000300800 */
[----:B------:R-:W2:Y:S04]  /*1b090*/  LDL.LU.64 R6, [R1+0x6120] ;  /* 0x0061200001067983 */ /* 0x000ea80000300a00 */
[----:B------:R-:W2:Y:S04]  /*1b0a0*/  LDL.LU R5, [R1+0x6118] ;  /* 0x0061180001057983 */ /* 0x000ea80000300800 */
[----:B------:R1:W-:Y:S04]  /*1b0b0*/  STL.64 [R1+0x240], R20 ;  /* 0x0002401401007387 */ /* 0x0003e80000100a00 */
[----:B------:R3:W-:Y:S04]  /*1b0c0*/  STL.64 [R1+0x248], R22 ;  /* 0x0002481601007387 */ /* 0x0007e80000100a00 */
[----:B-1----:R-:W2:Y:S01]  /*1b0d0*/  LDL.LU.64 R20, [R1+0x6110] ;  /* 0x0061100001147983 */ /* 0x002ea20000300a00 */
[----:B---3--:R-:W-:-:S03]  /*1b0e0*/  IMAD.MOV.U32 R22, RZ, RZ, R16 ;  /* 0x000000ffff167224 */ /* 0x008fc600078e0010 */
[----:B------:R-:W3:Y:S01]  /*1b0f0*/  LDL.LU.64 R18, [R1+0x6108] ;  /* 0x0061080001127983 */ /* 0x000ee20000300a00 */
[----:B------:R-:W-:-:S03]  /*1b100*/  IMAD.MOV.U32 R23, RZ, RZ, R17 ;  /* 0x000000ffff177224 */ /* 0x000fc600078e0011 */
[----:B------:R-:W2:Y:S02]  /*1b110*/  LDL.LU.64 R16, [R1+0x6100] ;  /* 0x0061000001107983 */ /* 0x000ea40000300a00 */
[----:B--2---:R-:W-:-:S15]  /*1b120*/  HMMA.1688.F32.TF32 R12, R8, R16, R12 ;  /* 0x00000010080c723c */ /* 0x004fde000008100c */
[----:B------:R-:W-:-:S04]  /*1b130*/  NOP ;  /* 0x0000000000007918 */ /* 0x000fc80000000000 */
[----:B------:R-:W-:Y:S04]  /*1b140*/  STL.64 [R1+0x230], R12 ;  /* 0x0002300c01007387 */ /* 0x000fe80000100a00 */
[----:B------:R1:W-:Y:S04]  /*1b150*/  STL.64 [R1+0x238], R14 ;  /* 0x0002380e01007387 */ /* 0x0003e80000100a00 */
[----:B-1----:R-:W2:Y:S04]  /*1b160*/  LDL.LU.64 R14, [R1+0x60f8] ;  /* 0x0060f800010e7983 */ /* 0x002ea80000300a00 */
[----:B------:R-:W2:Y:S04]  /*1b170*/  LDL.LU.64 R12, [R1+0x60f0] ;  /* 0x0060f000010c7983 */ /* 0x000ea80000300a00 */
[----:B---3--:R-:W-:Y:S04]  /*1b180*/  STL.64 [R1+0x5fb0], R18 ;  /* 0x005fb01201007387 */ /* 0x008fe80000100a00 */
[----:B------:R1:W-:Y:S02]  /*1b190*/  STL.64 [R1+0x5fa8], R16 ;  /* 0x005fa81001007387 */ /* 0x0003e40000100a00 */
[----:B-1----:R-:W-:-:S02]  /*1b1a0*/  IMAD.MOV.U32 R16, RZ, RZ, R22 ;  /* 0x000000ffff107224 */ /* 0x002fc400078e0016 */
[----:B------:R-:W-:Y:S01]  /*1b1b0*/  IMAD.MOV.U32 R17, RZ, RZ, R23 ;  /* 0x000000ffff117224 */ /* 0x000fe200078e0017 */
[----:B------:R-:W3:Y:S04]  /*1b1c0*/  LDL.LU R22, [R1+0x60e8] ;  /* 0x0060e80001167983 */ /* 0x000ee80000300800 */
[----:B------:R-:W3:Y:S04]  /*1b1d0*/  LDL.LU R23, [R1+0x60e4] ;  /* 0x0060e40001177983 */ /* 0x000ee80000300800 */
[----:B------:R1:W-:Y:S04]  /*1b1e0*/  STL.64 [R1+0x5fc8], R16 ;  /* 0x005fc81001007387 */ /* 0x0003e80000100a00 */
[----:B-1----:R-:W2:Y:S04]  /*1b1f0*/  LDL.LU.64 R16, [R1+0xa20] ;  /* 0x000a200001107983 */ /* 0x002ea80000300a00 */
[----:B------:R-:W2:Y:S02]  /*1b200*/  LDL.LU.64 R18, [R1+0xa28] ;  /* 0x000a280001127983 */ /* 0x000ea40000300a00 */
[----:B--2---:R-:W-:-:S15]  /*1b210*/  HMMA.1688.F32.TF32 R16, R8, R20, R16 ;  /* 0x000000140810723c */ /* 0x004fde0000081010 */
[----:B------:R-:W-:-:S04]  /*1b220*/  NOP ;  /* 0x0000000000007918 */ /* 0x000fc80000000000 */
[----:B------:R1:W-:Y:S04]  /*1b230*/  STL.64 [R1+0x220], R16 ;  /* 0x0002201001007387 */ /* 0x0003e80000100a00 */
[----:B------:R-:W-:Y:S01]  /*1b240*/  STL.64 [R1+0x228], R18 ;  /* 0x0002281201007387 */ /* 0x000fe20000100a00 */
[----:B-1----:R-:W-:Y:S02]  /*1b250*/  IMAD.MOV.U32 R16, RZ, RZ, R25 ;  /* 0x000000ffff107224 */ /* 0x002fe400078e0019 */
[----:B------:R-:W-:Y:S01]  /*1b260*/  IMAD.MOV.U32 R17, RZ, RZ, R4 ;  /* 0x000000ffff117224 */ /* 0x000fe200078e0004 */
[----:B------:R-:W4:Y:S04]  /*1b270*/  LDL.LU R25, [R1+0x60e0] ;  /* 0x0060e00001197983 */ /* 0x000f280000300800 */
[----:B------:R-:W2:Y:S04]  /*1b280*/  LDL.LU R4, [R1+0x60dc] ;  /* 0x0060dc0001047983 */ /* 0x000ea80000300800 */
[----:B------:R1:W-:Y:S04]  /*1b290*/  STL.64 [R1+0x5fe0], R16 ;  /* 0x005fe01001007387 */ /* 0x0003e80000100a00 */
[----:B-1----:R-:W4:Y:S04]  /*1b2a0*/  LDL.LU.64 R16, [R1+0x9e0] ;  /* 0x0009e00001107983 */ /* 0x002f280000300a00 */
[----:B------:R-:W4:Y:S04]  /*1b2b0*/  LDL.LU.64 R18, [R1+0x9e8] ;  /* 0x0009e80001127983 */ /* 0x000f280000300a00 */
[----:B---3--:R-:W-:Y:S04]  /*1b2c0*/  STL.64 [R1+0x5fc0], R22 ;  /* 0x005fc01601007387 */ /* 0x008fe80000100a00 */
[----:B------:R1:W-:Y:S02]  /*1b2d0*/  STL.64 [R1+0x5fb8], R20 ;  /* 0x005fb81401007387 */ /* 0x0003e40000100a00 */
[----:B-1----:R-:W-:-:S02]  /*1b2e0*/  IMAD.MOV.U32 R20, RZ, RZ, R27 ;  /* 0x000000ffff147224 */ /* 0x002fc400078e001b */
[----:B------:R-:W3:Y:S01]  /*1b2f0*/  LDL.LU R27, [R1+0x60d8] ;  /* 0x0060d800011b7983 */ /* 0x000ee20000300800 */
[----:B------:R-:W-:-:S03]  /*1b300*/  IMAD.MOV.U32 R21, RZ, RZ, R26 ;  /* 0x000000ffff157224 */ /* 0x000fc600078e001a */
[----:B------:R-:W3:Y:S01]  /*1b310*/  LDL.LU R26, [R1+0x60d4] ;  /* 0x0060d400011a7983 */ /* 0x000ee20000300800 */
[----:B----4-:R-:W-:Y:S03]  /*1b320*/  HMMA.1688.F32.TF32 R16, R8, R24, R16 ;  /* 0x000000180810723c */ /* 0x010fe60000081010 */
[----:B------:R-:W4:Y:S04]  /*1b330*/  LDL.LU.64 R8, [R1+0x1a0] ;  /* 0x0001a00001087983 */ /* 0x000f280000300a00 */
[----:B------:R-:W4:-:S12]  /*1b340*/  LDL.LU.64 R10, [R1+0x1a8] ;  /* 0x0001a800010a7983 */ /* 0x000f180000300a00 */
[----:B------:R1:W-:Y:S04]  /*1b350*/  STL.64 [R1+0x1d0], R16 ;  /* 0x0001d01001007387 */ /* 0x0003e80000100a00 */
[----:B------:R-:W-:Y:S01]  /*1b360*/  STL.64 [R1+0x1d8], R18 ;  /* 0x0001d81201007387 */ /* 0x000fe20000100a00 */
[----:B-1----:R-:W-:Y:S02]  /*1b370*/  IMAD.MOV.U32 R16, RZ, RZ, R0 ;  /* 0x000000ffff107224 */ /* 0x002fe400078e0000 */
[----:B------:R-:W-:Y:S01]  /*1b380*/  IMAD.MOV.U32 R17, RZ, RZ, R14 ;  /* 0x000000ffff117224 */ /* 0x000fe200078e000e */
[----:B------:R-:W2:Y:S04]  /*1b390*/  LDL.LU R0, [R1+0x60d0] ;  /* 0x0060d00001007983 */ /* 0x000ea80000300800 */
[----:B------:R-:W2:Y:S04]  /*1b3a0*/  LDL.LU R14, [R1+0x60cc] ;  /* 0x0060cc00010e7983 */ /* 0x000ea80000300800 */
[----:B------:R-:W-:Y:S04]  /*1b3b0*/  STL.64 [R1+0x5ff8], R16 ;  /* 0x005ff81001007387 */ /* 0x000fe80000100a00 */
[----:B---3--:R-:W-:Y:S04]  /*1b3c0*/  STL.64 [R1+0x5fa0], R26 ;  /* 0x005fa01a01007387 */ /* 0x008fe80000100a00 */
[----:B------:R1:W-:Y:S04]  /*1b3d0*/  STL.64 [R1+0x5f98], R24 ;  /* 0x005f981801007387 */ /* 0x0003e80000100a00 */
[----:B-1----:R-:W2:Y:S04]  /*1b3e0*/  LDL.LU.64 R24, [R1+0x1b0] ;  /* 0x0001b00001187983 */ /* 0x002ea80000300a00 */
[----:B------:R-:W2:Y:S01]  /*1b3f0*/  LDL.LU.64 R26, [R1+0x1b8] ;  /* 0x0001b800011a7983 */ /* 0x000ea20000300a00 */
[----:B------:R-:W-:-:S02]  /*1b400*/  IMAD.MOV.U32 R16, RZ, RZ, R29 ;  /* 0x000000ffff107224 */ /* 0x000fc400078e001d */
[----:B------:R-:W-:-:S07]  /*1b410*/  IMAD.MOV.U32 R17, RZ, RZ, R28 ;  /* 0x000000ffff117224 */ /* 0x000fce00078e001c */
[----:B--2---:R-:W-:-:S15]  /*1b420*/  HMMA.1688.F32.TF32 R16, R4, R16, R24 ;  /* 0x000000100410723c */ /* 0x004fde0000081018 */
[----:B------:R-:W-:-:S04]  /*1b430*/  NOP ;  /* 0x0000000000007918 */ /* 0x000fc80000000000 */
[----:B------:R1:W-:Y:S01]  /*1b440*/  STL.64 [R1+0x1c0], R16 ;  /* 0x0001c01001007387 */ /* 0x0003e20000100a00 */
[----:B------:R-:W-:Y:S02]  /*1b450*/  IMAD.MOV.U32 R28, RZ, RZ, R19 ;  /* 0x000000ffff1c7224 */ /* 0x000fe400078e0013 */
[----:B------:R-:W-:Y:S02]  /*1b460*/  IMAD.MOV.U32 R29, RZ, RZ, R18 ;  /* 0x000000ffff1d7224 */ /* 0x000fe400078e0012 */
[----:B-1----:R-:W-:Y:S02]  /*1b470*/  IMAD.MOV.U32 R16, RZ, RZ, R15 ;  /* 0x000000ffff107224 */ /* 0x002fe400078e000f */
[----:B------:R-:W-:Y:S01]  /*1b480*/  IMAD.MOV.U32 R17, RZ, RZ, R12 ;  /* 0x000000ffff117224 */ /* 0x000fe200078e000c */
[----:B------:R-:W2:Y:S04]  /*1b490*/  LDL.LU R15, [R1+0x60c8] ;  /* 0x0060c800010f7983 */ /* 0x000ea80000300800 */
[----:B------:R-:W3:Y:S04]  /*1b4a0*/  LDL.LU R12, [R1+0x60c4] ;  /* 0x0060c400010c7983 */ /* 0x000ee80000300800 */
[----:B------:R1:W-:Y:S04]  /*1b4b0*/  STL.64 [R1+0x6010], R16 ;  /* 0x0060101001007387 */ /* 0x0003e80000100a00 */
[----:B------:R-:W-:Y:S04]  /*1b4c0*/  STL [R1+0x5724], R28 ;  /* 0x0057241c01007387 */ /* 0x000fe80000100800 */
[----:B------:R-:W-:Y:S01]  /*1b4d0*/  STL [R1+0x5720], R29 ;  /* 0x0057201d01007387 */ /* 0x000fe20000100800 */
[----:B-1----:R-:W-:-:S03]  /*1b4e0*/  IMAD.MOV.U32 R16, RZ, RZ, R13 ;  /* 0x000000ffff107224 */ /* 0x002fc600078e000d */
[----:B------:R-:W3:Y:S01]  /*1b4f0*/  LDL.LU R13, [R1+0x60c0] ;  /* 0x0060c000010d7983 */ /* 0x000ee20000300800 */
[----:B----4-:R-:W-:Y:S01]  /*1b500*/  HMMA.1688.F32.TF32 R8, R4, R20, R8 ;  /* 0x000000140408723c */ /* 0x010fe20000081008 */
[----:B------:R-:W-:-:S15]  /*1b510*/  IMAD.MOV.U32 R17, RZ, RZ, R2 ;  /* 0x000000ffff117224 */ /* 0x000fde00078e0002 */
[----:B------:R-:W-:-:S03]  /*1b520*/  NOP ;  /* 0x0000000000007918 */ /* 0x000fc60000000000 */
[----:B------:R-:W-:Y:S04]  /*1b530*/  STL.64 [R1+0x1b0], R8 ;  /* 0x0001b00801007387 */ /* 0x000fe80000100a00 */
[----:B------:R-:W-:Y:S04]  /*1b540*/  STL.64 [R1+0x1b8], R10 ;  /* 0x0001b80a01007387 */ /* 0x000fe80000100a00 */
[----:B------:R-:W4:Y:S04]  /*1b550*/  LDL.LU R2, [R1+0x60bc] ;  /* 0x0060bc0001027983 */ /* 0x000f280000300800 */
[----:B------:R1:W-:Y:S02]  /*1b560*/  STL.64 [R1+0x6028], R16 ;  /* 0x0060281001007387 */ /* 0x0003e40000100a00 */
[----:B-1----:R-:W-:-:S02]  /*1b570*/  IMAD.MOV.U32 R16, RZ, RZ, R0 ;  /* 0x000000ffff107224 */ /* 0x002fc400078e0000 */
[----:B------:R-:W-:Y:S01]  /*1b580*/  IMAD.MOV.U32 R17, RZ, RZ, R3 ;  /* 0x000000ffff117224 */ /* 0x000fe200078e0003 */
[----:B------:R-:W4:Y:S04]  /*1b590*/  LDL.LU R0, [R1+0x60b8] ;  /* 0x0060b80001007983 */ /* 0x000f280000300800 */
[----:B------:R1:W-:Y:S02]  /*1b5a0*/  STL.64 [R1+0x6040], R16 ;  /* 0x0060401001007387 */ /* 0x0003e40000100a00 */
[----:B-1----:R-:W-:Y:S02]  /*1b5b0*/  IMAD.MOV.U32 R17, RZ, RZ, R14 ;  /* 0x000000ffff117224 */ /* 0x002fe400078e000e */
[----:B--2---:R-:W-:-:S05]  /*1b5c0*/  IMAD.MOV.U32 R16, RZ, RZ, R15 ;  /* 0x000000ffff107224 */ /* 0x004fca00078e000f */
[----:B------:R3:W-:Y:S02]  /*1b5d0*/  STL.64 [R1+0x6058], R16 ;  /* 0x0060581001007387 */ /* 0x0007e40000100a00 */
[----:B---3--:R-:W-:Y:S02]  /*1b5e0*/  IMAD.MOV.U32 R17, RZ, RZ, R12 ;  /* 0x000000ffff117224 */ /* 0x008fe400078e000c */
[----:B------:R-:W2:Y:S01]  /*1b5f0*/  LDL.LU R12, [R1+0x90] ;  /* 0x00009000010c7983 */ /* 0x000ea20000300800 */
[----:B------:R-:W-:-:S03]  /*1b600*/  IMAD.MOV.U32 R16, RZ, RZ, R13 ;  /* 0x000000ffff107224 */ /* 0x000fc600078e000d */
[----:B------:R-:W2:Y:S04]  /*1b610*/  LDL.LU R13, [R1+0x94] ;  /* 0x00009400010d7983 */ /* 0x000ea80000300800 */
[----:B--2---:R4:W-:Y:S02]  /*1b620*/  STL.64 [R1+0x6098], R12 ;  /* 0x0060980c01007387 */ /* 0x0049e40000100a00 */
[----:B----4-:R-:W-:Y:S02]  /*1b630*/  IMAD.MOV.U32 R12, RZ, RZ, R0 ;  /* 0x000000ffff0c7224 */ /* 0x010fe400078e0000 */
[----:B------:R-:W2:Y:S01]  /*1b640*/  LDL.LU R0, [R1+0x60b4] ;  /* 0x0060b40001007983 */ /* 0x000ea20000300800 */
[----:B------:R-:W-:-:S03]  /*1b650*/  IMAD.MOV.U32 R13, RZ, RZ, R2 ;  /* 0x000000ffff0d7224 */ /* 0x000fc600078e0002 */
[----:B------:R-:W3:Y:S04]  /*1b660*/  LDL.LU R2, [R1+0x60b0] ;  /* 0x0060b00001027983 */ /* 0x000ee80000300800 */
[----:B------:R1:W-:Y:S04]  /*1b670*/  STL.64 [R1+0x6070], R16 ;  /* 0x0060701001007387 */ /* 0x0003e80000100a00 */
[----:B-1----:R-:W4:Y:S04]  /*1b680*/  LDL.LU.64 R16, [R1+0x170] ;  /* 0x0001700001107983 */ /* 0x002f280000300a00 */
[----:B------:R-:W4:Y:S04]  /*1b690*/  LDL.LU.64 R18, [R1+0x178] ;  /* 0x0001780001127983 */ /* 0x000f280000300a00 */
[----:B--2---:R-:W-:Y:S04]  /*1b6a0*/  LDS R11, [R0+UR6+0x6000] ;  /* 0x00600006000b7984 */ /* 0x004fe80008000800 */
[----:B---3--:R-:W1:Y:S04]  /*1b6b0*/  LDS R10, [R2+UR6+0x6000] ;  /* 0x00600006020a7984 */ /* 0x008e680008000800 */
[----:B------:R-:W-:Y:S04]  /*1b6c0*/  LDS R8, [R2+UR6+0x4000] ;  /* 0x0040000602087984 */ /* 0x000fe80008000800 */
[----:B------:R-:W2:Y:S04]  /*1b6d0*/  LDS R9, [R0+UR6+0x4000] ;  /* 0x0040000600097984 */ /* 0x000ea80008000800 */
[----:B----4-:R-:W-:Y:S04]  /*1b6e0*/  STL.64 [R1+0x6090], R18 ;  /* 0x0060901201007387 */ /* 0x010fe80000100a00 */
[----:B------:R3:W-:Y:S04]  /*1b6f0*/  STL.64 [R1+0x6088], R16 ;  /* 0x0060881001007387 */ /* 0x0007e80000100a00 */
[----:B---3--:R-:W3:Y:S04]  /*1b700*/  LDL.LU.64 R16, [R1+0x180] ;  /* 0x0001800001107983 */ /* 0x008ee80000300a00 */
[----:B------:R-:W4:Y:S04]  /*1b710*/  LDL.LU.64 R18, [R1+0x188] ;  /* 0x0001880001127983 */ /* 0x000f280000300a00 */
[----:B----4-:R-:W-:Y:S04]  /*1b720*/  STL.64 [R1+0x60a8], R18 ;  /* 0x0060a81201007387 */ /* 0x010fe80000100a00 */
[----:B---3--:R3:W-:Y:S04]  /*1b730*/  STL.64 [R1+0x60a0], R16 ;  /* 0x0060a01001007387 */ /* 0x0087e80000100a00 */
[----:B---3--:R-:W3:Y:S04]  /*1b740*/  LDL.LU.64 R16, [R1+0x190] ;  /* 0x0001900001107983 */ /* 0x008ee80000300a00 */
[----:B------:R-:W3:Y:S04]  /*1b750*/  LDL.LU.64 R18, [R1+0x198] ;  /* 0x0001980001127983 */ /* 0x000ee80000300a00 */
[----:B------:R-:W4:Y:S04]  /*1b760*/  LDL.LU.64 R20, [R1+0xf0] ;  /* 0x0000f00001147983 */ /* 0x000f280000300a00 */
        /* <DEDUP_REMOVED lines=20> */
[----:B------:R-:W4:Y:S01]  /*1b8b0*/  LDL.LU.64 R22, [R1+0x148] ;  /* 0x0001480001167983 */ /* 0x000f220000300a00 */
[C---:B---3--:R-:W-:Y:S03]  /*1b8c0*/  HMMA.1688.F32.TF32 R12, R4.reuse, R12, R16 ;  /* 0x0000000c040c723c */ /* 0x048fe60000081010 */
[----:B----4-:R-:W-:Y:S04]  /*1b8d0*/  STL.64 [R1+0x6050], R22 ;  /* 0x0060501601007387 */ /* 0x010fe80000100a00 */
[----:B--2---:R2:W-:Y:S04]  /*1b8e0*/  STL.64 [R1+0x6048], R20 ;  /* 0x0060481401007387 */ /* 0x0045e80000100a00 */
[----:B--2---:R-:W2:Y:S04]  /*1b8f0*/  LDL.LU.64 R20, [R1+0x150] ;  /* 0x0001500001147983 */ /* 0x004ea80000300a00 */
[----:B------:R-:W3:Y:S04]  /*1b900*/  LDL.LU.64 R22, [R1+0x158] ;  /* 0x0001580001167983 */ /* 0x000ee80000300a00 */
[----:B---3--:R-:W-:Y:S04]  /*1b910*/  STL.64 [R1+0x6068], R22 ;  /* 0x0060681601007387 */ /* 0x008fe80000100a00 */
[----:B--2---:R2:W-:Y:S04]  /*1b920*/  STL.64 [R1+0x6060], R20 ;  /* 0x0060601401007387 */ /* 0x0045e80000100a00 */
[----:B--2---:R-:W2:Y:S04]  /*1b930*/  LDL.LU.64 R20, [R1+0x160] ;  /* 0x0001600001147983 */ /* 0x004ea80000300a00 */
[----:B------:R-:W2:Y:S04]  /*1b940*/  LDL.LU.64 R22, [R1+0x168] ;  /* 0x0001680001167983 */ /* 0x000ea80000300a00 */
[----:B------:R-:W3:Y:S04]  /*1b950*/  LDL.LU.64 R24, [R1+0xe0] ;  /* 0x0000e00001187983 */ /* 0x000ee80000300a00 */
[----:B------:R-:W3:Y:S04]  /*1b960*/  LDL.LU.64 R26, [R1+0xe8] ;  /* 0x0000e800011a7983 */ /* 0x000ee80000300a00 */
[----:B-1----:R-:W-:Y:S04]  /*1b970*/  STL.64 [R1+0x5f90], R10 ;  /* 0x005f900a01007387 */ /* 0x002fe80000100a00 */
[----:B------:R1:W-:Y:S04]  /*1b980*/  STL.64 [R1+0x5f88], R8 ;  /* 0x005f880801007387 */ /* 0x0003e80000100a00 */
[----:B-1----:R-:W4:Y:S04]  /*1b990*/  LDL.LU.64 R8, [R1+0x8c0] ;  /* 0x0008c00001087983 */ /* 0x002f280000300a00 */
[----:B------:R-:W4:Y:S04]  /*1b9a0*/  LDL.LU.64 R10, [R1+0x8c8] ;  /* 0x0008c800010a7983 */ /* 0x000f280000300a00 */
[----:B------:R-:W2:Y:S04]  /*1b9b0*/  LDL.LU.64 R18, [R1+0x60a8] ;  /* 0x0060a80001127983 */ /* 0x000ea80000300a00 */
[----:B------:R-:W2:Y:S04]  /*1b9c0*/  LDL.LU.64 R16, [R1+0x60a0] ;  /* 0x0060a00001107983 */ /* 0x000ea80000300a00 */
[----:B------:R1:W-:Y:S04]  /*1b9d0*/  STL.64 [R1+0x1a0], R12 ;  /* 0x0001a00c01007387 */ /* 0x0003e80000100a00 */
[----:B------:R2:W-:Y:S04]  /*1b9e0*/  STL.64 [R1+0x1a8], R14 ;  /* 0x0001a80e01007387 */ /* 0x0005e80000100a00 */
[----:B-1----:R-:W2:Y:S02]  /*1b9f0*/  LDL.LU.64 R12, [R1+0x6098] ;  /* 0x00609800010c7983 */ /* 0x002ea40000300a00 */
[----:B--2---:R-:W-:Y:S02]  /*1ba00*/  HMMA.1688.F32.TF32 R12, R4, R12, R16 ;  /* 0x0000000c040c723c */ /* 0x004fe40000081010 */
[----:B------:R-:W2:Y:S04]  /*1ba10*/  LDL.LU.64 R18, [R1+0x6090] ;  /* 0x0060900001127983 */ /* 0x000ea80000300a00 */
[----:B------:R-:W2:-:S13]  /*1ba20*/  LDL.LU.64 R16, [R1+0x6088] ;  /* 0x0060880001107983 */ /* 0x000e9a0000300a00 */
[----:B------:R-:W-:Y:S04]  /*1ba30*/  STL.64 [R1+0x190], R12 ;  /* 0x0001900c01007387 */ /* 0x000fe80000100a00 */
[----:B------:R1:W-:Y:S04]  /*1ba40*/  STL.64 [R1+0x198], R14 ;  /* 0x0001980e01007387 */ /* 0x0003e80000100a00 */
[----:B-1----:R-:W2:Y:S04]  /*1ba50*/  LDL.LU.64 R14, [R1+0x6080] ;  /* 0x00608000010e7983 */ /* 0x002ea80000300a00 */
[----:B------:R-:W2:Y:S02]  /*1ba60*/  LDL.LU.64 R12, [R1+0x6078] ;  /* 0x00607800010c7983 */ /* 0x000ea40000300a00 */
[----:B--2---:R-:W-:-:S15]  /*1ba70*/  HMMA.1688.F32.TF32 R16, R4, R12, R16 ;  /* 0x0000000c0410723c */ /* 0x004fde0000081010 */
[----:B------:R-:W-:-:S04]  /*1ba80*/  NOP ;  /* 0x0000000000007918 */ /* 0x000fc80000000000 */
        /* <DEDUP_REMOVED lines=47> */
[----:B------:R-:W3:-:S13]  /*1bd80*/  LDL.LU.64 R20, [R1+0x5fb8] ;  /* 0x005fb80001147983 */ /* 0x000eda0000300a00 */
[----:B------:R-:W-:Y:S04]  /*1bd90*/  STL.64 [R1+0x100], R16 ;  /* 0x0001001001007387 */ /* 0x000fe80000100a00 */
[----:B------:R1:W-:Y:S04]  /*1bda0*/  STL.64 [R1+0x108], R18 ;  /* 0x0001081201007387 */ /* 0x0003e80000100a00 */
[----:B-1----:R-:W2:Y:S04]  /*1bdb0*/  LDL.LU.64 R18, [R1+0x5fb0] ;  /* 0x005fb00001127983 */ /* 0x002ea80000300a00 */
[----:B------:R-:W4:Y:S01]  /*1bdc0*/  LDL.LU.64 R16, [R1+0x5fa8] ;  /* 0x005fa80001107983 */ /* 0x000f220000300a00 */
[C---:B---3--:R-:W-:Y:S08]  /*1bdd0*/  HMMA.1688.F32.TF32 R24, R4.reuse, R20, R24 ;  /* 0x000000140418723c */ /* 0x048ff00000081018 */
[----:B----4-:R-:W-:-:S15]  /*1bde0*/  HMMA.1688.F32.TF32 R8, R4, R16, R8 ;  /* 0x000000100408723c */ /* 0x010fde0000081008 */
[----:B------:R-:W-:-:S04]  /*1bdf0*/  NOP ;  /* 0x0000000000007918 */ /* 0x000fc80000000000 */
[----:B------:R1:W-:Y:S04]  /*1be00*/  STL.64 [R1+0xf0], R8 ;  /* 0x0000f00801007387 */ /* 0x0003e80000100a00 */
[----:B------:R3:W-:Y:S04]  /*1be10*/  STL.64 [R1+0xf8], R10 ;  /* 0x0000f80a01007387 */ /* 0x0007e80000100a00 */
[----:B-1----:R-:W4:Y:S04]  /*1be20*/  LDL.LU.64 R8, [R1+0xd0] ;  /* 0x0000d00001087983 */ /* 0x002f280000300a00 */
[----:B---3--:R-:W4:Y:S04]  /*1be30*/  LDL.LU.64 R10, [R1+0xd8] ;  /* 0x0000d800010a7983 */ /* 0x008f280000300a00 */
[----:B--2---:R1:W-:Y:S04]  /*1be40*/  STL.64 [R1+0x5f80], R18 ;  /* 0x005f801201007387 */ /* 0x0043e80000100a00 */
[----:B-1----:R-:W2:Y:S04]  /*1be50*/  LDL.64 R18, [R1+0xc8] ;  /* 0x0000c80001127983 */ /* 0x002ea80000100a00 */
[----:B------:R-:W-:Y:S04]  /*1be60*/  STL.64 [R1+0xe0], R24 ;  /* 0x0000e01801007387 */ /* 0x000fe80000100a00 */
[----:B------:R1:W-:Y:S04]  /*1be70*/  STL.64 [R1+0xe8], R26 ;  /* 0x0000e81a01007387 */ /* 0x0003e80000100a00 */
[----:B-1----:R-:W3:Y:S04]  /*1be80*/  LDL.LU.64 R26, [R1+0x5fa0] ;  /* 0x005fa000011a7983 */ /* 0x002ee80000300a00 */
[----:B------:R-:W4:Y:S04]  /*1be90*/  LDL.LU.64 R24, [R1+0x5f98] ;  /* 0x005f980001187983 */ /* 0x000f280000300a00 */
[----:B------:R1:W-:Y:S04]  /*1bea0*/  STL.64 [R1+0x5f60], R22 ;  /* 0x005f601601007387 */ /* 0x0003e80000100a00 */
[----:B-1----:R-:W2:Y:S04]  /*1beb0*/  LDL.64 R22, [R1+0xa8] ;  /* 0x0000a80001167983 */ /* 0x002ea80000100a00 */
[----:B--2---:R1:W-:Y:S04]  /*1bec0*/  STL.64 [R1+0x5f68], R22 ;  /* 0x005f681601007387 */ /* 0x0043e80000100a00 */
[----:B------:R-:W2:Y:S04]  /*1bed0*/  LDL.LU R20, [R1+0x7c0] ;  /* 0x0007c00001147983 */ /* 0x000ea80000300800 */
[----:B------:R-:W2:Y:S04]  /*1bee0*/  LDL.LU R21, [R1+0x7c4] ;  /* 0x0007c40001157983 */ /* 0x000ea80000300800 */
[----:B-1----:R-:W2:Y:S04]  /*1bef0*/  LDL.LU R22, [R1+0x7c8] ;  /* 0x0007c80001167983 */ /* 0x002ea80000300800 */
[----:B------:R-:W2:Y:S01]  /*1bf00*/  LDL.LU R23, [R1+0x7cc] ;  /* 0x0007cc0001177983 */ /* 0x000ea20000300800 */
[----:B----4-:R-:W-:Y:S03]  /*1bf10*/  HMMA.1688.F32.TF32 R4, R4, R24, R8 ;  /* 0x000000180404723c */ /* 0x010fe60000081008 */
[----:B--2---:R-:W-:Y:S04]  /*1bf20*/  STL.64 [R1+0x5f78], R22 ;  /* 0x005f781601007387 */ /* 0x004fe80000100a00 */
[----:B------:R1:W-:Y:S04]  /*1bf30*/  STL.64 [R1+0x5f70], R20 ;  /* 0x005f701401007387 */ /* 0x0003e80000100a00 */
[----:B-1----:R-:W2:Y:S04]  /*1bf40*/  LDL.LU R20, [R1+0x7d0] ;  /* 0x0007d00001147983 */ /* 0x002ea80000300800 */
[----:B------:R-:W2:Y:S04]  /*1bf50*/  LDL.LU R21, [R1+0x7d4] ;  /* 0x0007d40001157983 */ /* 0x000ea80000300800 */
[----:B------:R-:W2:Y:S04]  /*1bf60*/  LDL.LU R22, [R1+0x7d8] ;  /* 0x0007d80001167983 */ /* 0x000ea80000300800 */
[----:B------:R-:W2:Y:S04]  /*1bf70*/  LDL.LU R23, [R1+0x7dc] ;  /* 0x0007dc0001177983 */ /* 0x000ea80000300800 */
[----:B------:R-:W2:Y:S04]  /*1bf80*/  LDL.LU.64 R10, [R1+0x5f90] ;  /* 0x005f9000010a7983 */ /* 0x000ea80000300a00 */
[----:B------:R-:W2:Y:S04]  /*1bf90*/  LDL.LU.64 R8, [R1+0x5f88] ;  /* 0x005f880001087983 */ /* 0x000ea80000300a00 */
[----:B------:R-:W-:Y:S04]  /*1bfa0*/  STL.64 [R1+0xd0], R4 ;  /* 0x0000d00401007387 */ /* 0x000fe80000100a00 */
[----:B------:R-:W-:Y:S04]  /*1bfb0*/  STL.64 [R1+0xd8], R6 ;  /* 0x0000d80601007387 */ /* 0x000fe80000100a00 */
[----:B------:R-:W1:Y:S04]  /*1bfc0*/  LDS R4, [R2+UR6+0x4100] ;  /* 0x0041000602047984 */ /* 0x000e680008000800 */
[----:B------:R-:W4:Y:S04]  /*1bfd0*/  LDS R6, [R2+UR6+0x6100] ;  /* 0x0061000602067984 */ /* 0x000f280008000800 */
[----:B------:R-:W3:Y:S04]  /*1bfe0*/  LDS R5, [R0+UR6+0x4100] ;  /* 0x0041000600057984 */ /* 0x000ee80008000800 */
[----:B------:R-:W3:Y:S01]  /*1bff0*/  LDS R7, [R0+UR6+0x6100] ;  /* 0x0061000600077984 */ /* 0x000ee20008000800 */
[----:B------:R-:W-:-:S02]  /*1c000*/  IMAD.MOV.U32 R12, RZ, RZ, R18 ;  /* 0x000000ffff0c7224 */ /* 0x000fc400078e0012 */
[----:B------:R-:W-:Y:S01]  /*1c010*/  IMAD.MOV.U32 R3, RZ, RZ, R19 ;  /* 0x000000ffff037224 */ /* 0x000fe200078e0013 */
[----:B-1----:R1:W-:Y:S04]  /*1c020*/  STL [R1+0x5e50], R4 ;  /* 0x005e500401007387 */ /* 0x0023e80000100800 */
[----:B----4-:R-:W-:Y:S04]  /*1c030*/  STL [R1+0x5e58], R6 ;  /* 0x005e580601007387 */ /* 0x010fe80000100800 */
[----:B------:R-:W-:Y:S04]  /*1c040*/  STL [R1+0x5e54], R2 ;  /* 0x005e540201007387 */ /* 0x000fe80000100800 */
[----:B---3--:R3:W-:Y:S04]  /*1c050*/  STL [R1+0x5e5c], R5 ;  /* 0x005e5c0501007387 */ /* 0x0087e80000100800 */
[----:B------:R4:W-:Y:S04]  /*1c060*/  STL [R1+0x5e64], R7 ;  /* 0x005e640701007387 */ /* 0x0009e80000100800 */
[----:B-1----:R-:W2:Y:S04]  /*1c070*/  LDL.LU R4, [R1+0x7b0] ;  /* 0x0007b00001047983 */ /* 0x002ea80000300800 */
[----:B---3--:R-:W3:Y:S04]  /*1c080*/  LDL.LU R5, [R1+0x7b4] ;  /* 0x0007b40001057983 */ /* 0x008ee80000300800 */
[----:B------:R-:W3:Y:S04]  /*1c090*/  LDL.LU R6, [R1+0x7b8] ;  /* 0x0007b80001067983 */ /* 0x000ee80000300800 */
[----:B----4-:R-:W3:Y:S04]  /*1c0a0*/  LDL.LU R7, [R1+0x7bc] ;  /* 0x0007bc0001077983 */ /* 0x010ee80000300800 */
[----:B------:R-:W-:Y:S01]  /*1c0b0*/  STL [R1+0x5e60], R0 ;  /* 0x005e600001007387 */ /* 0x000fe20000100800 */
[----:B--2---:R-:W-:Y:S03]  /*1c0c0*/  HMMA.1688.F32.TF32 R20, R8, R18, R20 ;  /* 0x000000120814723c */ /* 0x004fe60000081014 */
[----:B------:R-:W2:-:S15]  /*1c0d0*/  LDL.LU.64 R18, [R1+0x5f80] ;  /* 0x005f800001127983 */ /* 0x000e9e0000300a00 */
[----:B------:R-:W-:Y:S01]  /*1c0e0*/  NOP ;  /* 0x0000000000007918 */ /* 0x000fe20000000000 */
[----:B------:R-:W-:Y:S01]  /*1c0f0*/  IMAD.MOV.U32 R17, RZ, RZ, R22 ;  /* 0x000000ffff117224 */ /* 0x000fe200078e0016 */
[----:B------:R1:W-:Y:S01]  /*1c100*/  STL.64 [R1+0x8f0], R20 ;  /* 0x0008f01401007387 */ /* 0x0003e20000100a00 */
[----:B------:R-:W-:-:S03]  /*1c110*/  IMAD.MOV.U32 R16, RZ, RZ, R23 ;  /* 0x000000ffff107224 */ /* 0x000fc600078e0017 */
[----:B------:R-:W4:Y:S04]  /*1c120*/  LDL.LU.64 R22, [R1+0x5f78] ;  /* 0x005f780001167983 */ /* 0x000f280000300a00 */
[----:B-1----:R-:W4:Y:S04]  /*1c130*/  LDL.LU.64 R20, [R1+0x5f70] ;  /* 0x005f700001147983 */ /* 0x002f280000300a00 */
[----:B------:R-:W-:Y:S04]  /*1c140*/  STL [R1+0x5e6c], R3 ;  /* 0x005e6c0301007387 */ /* 0x000fe80000100800 */
[----:B------:R-:W-:Y:S04]  /*1c150*/  STL [R1+0x5e68], R12 ;  /* 0x005e680c01007387 */ /* 0x000fe80000100800 */
[----:B------:R-:W-:Y:S04]  /*1c160*/  STL [R1+0x558c], R16 ;  /* 0x00558c1001007387 */ /* 0x000fe80000100800 */
[----:B------:R-:W-:Y:S04]  /*1c170*/  STL [R1+0x5588], R17 ;  /* 0x0055881101007387 */ /* 0x000fe80000100800 */
[----:B--2---:R1:W-:Y:S04]  /*1c180*/  STL.64 [R1+0x5f50], R18 ;  /* 0x005f501201007387 */ /* 0x0043e80000100a00 */
[----:B-1----:R-:W2:Y:S04]  /*1c190*/  LDL.64 R18, [R1+0x98] ;  /* 0x0000980001127983 */ /* 0x002ea80000100a00 */
[----:B--2---:R1:W-:Y:S04]  /*1c1a0*/  STL.64 [R1+0x5f58], R18 ;  /* 0x005f581201007387 */ /* 0x0043e80000100a00 */
[----:B-1----:R-:W4:Y:S02]  /*1c1b0*/  LDL.64 R18, [R1+0xb8] ;  /* 0x0000b80001127983 */ /* 0x002f240000100a00 */
[----:B----4-:R-:W-:-:S15]  /*1c1c0*/  HMMA.1688.F32.TF32 R20, R8, R18, R20 ;  /* 0x000000120814723c */ /* 0x010fde0000081014 */
[----:B------:R-:W-:-:S04]  /*1c1d0*/  NOP ;  /* 0x0000000000007918 */ /* 0x000fc80000000000 */
[----:B------:R-:W-:Y:S04]  /*1c1e0*/  STL.64 [R1+0x7d0], R20 ;  /* 0x0007d01401007387 */ /* 0x000fe80000100a00 */
[----:B------:R1:W-:Y:S04]  /*1c1f0*/  STL.64 [R1+0x7d8], R22 ;  /* 0x0007d81601007387 */ /* 0x0003e80000100a00 */
[----:B-1----:R-:W3:Y:S01]  /*1c200*/  LDL.LU.64 R22, [R1+0x5f68] ;  /* 0x005f680001167983 */ /* 0x002ee20000300a00 */
[----:B------:R-:W-:Y:S02]  /*1c210*/  IMAD.MOV.U32 R13, RZ, RZ, R19 ;  /* 0x000000ffff0d7224 */ /* 0x000fe400078e0013 */
[----:B------:R-:W-:-:S03]  /*1c220*/  IMAD.MOV.U32 R28, RZ, RZ, R18 ;  /* 0x000000ffff1c7224 */ /* 0x000fc600078e0012 */
[----:B------:R-:W-:Y:S04]  /*1c230*/  STL [R1+0x5e74], R13 ;  /* 0x005e740d01007387 */ /* 0x000fe80000100800 */
[----:B------:R-:W-:Y:S01]  /*1c240*/  STL [R1+0x5e70], R28 ;  /* 0x005e701c01007387 */ /* 0x000fe20000100800 */
[----:B---3--:R-:W-:Y:S01]  /*1c250*/  HMMA.1688.F32.TF32 R16, R8, R22, R4 ;  /* 0x000000160810723c */ /* 0x008fe20000081004 */
[----:B------:R-:W-:Y:S02]  /*1c260*/  IMAD.MOV.U32 R4, RZ, RZ, R22 ;  /* 0x000000ffff047224 */ /* 0x000fe400078e0016 */
[----:B------:R-:W-:Y:S02]  /*1c270*/  IMAD.MOV.U32 R29, RZ, RZ, R23 ;  /* 0x000000ffff1d7224 */ /* 0x000fe400078e0017 */
[----:B------:R-:W2:-:S14]  /*1c280*/  LDL.LU.64 R22, [R1+0x5f60] ;  /* 0x005f600001167983 */ /* 0x000e9c0000300a00 */
[----:B------:R-:W-:Y:S02]  /*1c290*/  IMAD.MOV.U32 R21, RZ, RZ, R18 ;  /* 0x000000ffff157224 */ /* 0x000fe400078e0012 */
[----:B------:R-:W-:Y:S02]  /*1c2a0*/  IMAD.MOV.U32 R20, RZ, RZ, R19 ;  /* 0x000000ffff147224 */ /* 0x000fe400078e0013 */
[----:B------:R-:W3:Y:S04]  /*1c2b0*/  LDL.LU.64 R18, [R1+0x5f58] ;  /* 0x005f580001127983 */ /* 0x000ee80000300a00 */
[----:B------:R-:W-:Y:S04]  /*1c2c0*/  STL [R1+0x5e7c], R29 ;  /* 0x005e7c1d01007387 */ /* 0x000fe80000100800 */
[----:B------:R1:W-:Y:S04]  /*1c2d0*/  STL [R1+0x5e78], R4 ;  /* 0x005e780401007387 */ /* 0x0003e80000100800 */
[----:B-1----:R-:W4:Y:S04]  /*1c2e0*/  LDL.LU R4, [R1+0x7a0] ;  /* 0x0007a00001047983 */ /* 0x002f280000300800 */
[----:B------:R-:W4:Y:S04]  /*1c2f0*/  LDL.LU R5, [R1+0x7a4] ;  /* 0x0007a40001057983 */ /* 0x000f280000300800 */
[----:B------:R-:W4:Y:S04]  /*1c300*/  LDL.LU R6, [R1+0x7a8] ;  /* 0x0007a80001067983 */ /* 0x000f280000300800 */
[----:B------:R-:W4:Y:S04]  /*1c310*/  LDL.LU R7, [R1+0x7ac] ;  /* 0x0007ac0001077983 */ /* 0x000f280000300800 */
[----:B------:R-:W-:Y:S04]  /*1c320*/  STL [R1+0x5c10], R20 ;  /* 0x005c101401007387 */ /* 0x000fe80000100800 */
[----:B------:R-:W-:Y:S04]  /*1c330*/  STL [R1+0x5c0c], R21 ;  /* 0x005c0c1501007387 */ /* 0x000fe80000100800 */
[----:B--2---:R1:W-:Y:S04]  /*1c340*/  STL.64 [R1+0x5eb8], R22 ;  /* 0x005eb81601007387 */ /* 0x0043e80000100a00 */
[----:B-1----:R-:W2:Y:S01]  /*1c350*/  LDL.64 R22, [R1+0x78] ;  /* 0x0000780001167983 */ /* 0x002ea20000100a00 */
[----:B------:R-:W-:-:S02]  /*1c360*/  IMAD.MOV.U32 R24, RZ, RZ, R17 ;  /* 0x000000ffff187224 */ /* 0x000fc400078e0011 */
[----:B------:R-:W-:Y:S02]  /*1c370*/  IMAD.MOV.U32 R25, RZ, RZ, R16 ;  /* 0x000000ffff197224 */ /* 0x000fe400078e0010 */
[----:B---3--:R-:W-:Y:S01]  /*1c380*/  IMAD.MOV.U32 R2, RZ, RZ, R19 ;  /* 0x000000ffff027224 */ /* 0x008fe200078e0013 */
[----:B----4-:R-:W-:Y:S01]  /*1c390*/  HMMA.1688.F32.TF32 R4, R8, R18, R4 ;  /* 0x000000120804723c */ /* 0x010fe20000081004 */
[----:B--2---:R1:W-:Y:S04]  /*1c3a0*/  STL.64 [R1+0x5f38], R22 ;  /* 0x005f381601007387 */ /* 0x0043e80000100a00 */
[----:B------:R-:W2:Y:S04]  /*1c3b0*/  LDL.LU R20, [R1+0x790] ;  /* 0x0007900001147983 */ /* 0x000ea80000300800 */
[----:B------:R-:W2:Y:S04]  /*1c3c0*/  LDL.LU R21, [R1+0x794] ;  /* 0x0007940001157983 */ /* 0x000ea80000300800 */
[----:B-1----:R-:W2:Y:S04]  /*1c3d0*/  LDL.LU R22, [R1+0x798] ;  /* 0x0007980001167983 */ /* 0x002ea80000300800 */
[----:B------:R-:W2:Y:S04]  /*1c3e0*/  LDL.LU R23, [R1+0x79c] ;  /* 0x00079c0001177983 */ /* 0x000ea80000300800 */
[----:B------:R-:W-:Y:S04]  /*1c3f0*/  STL [R1+0x5594], R24 ;  /* 0x0055941801007387 */ /* 0x000fe80000100800 */
[----:B------:R-:W-:Y:S04]  /*1c400*/  STL [R1+0x5590], R25 ;  /* 0x0055901901007387 */ /* 0x000fe80000100800 */
[----:B------:R-:W-:Y:S04]  /*1c410*/  STL.64 [R1+0x7b0], R4 ;  /* 0x0007b00401007387 */ /* 0x000fe80000100a00 */
[----:B------:R1:W-:Y:S02]  /*1c420*/  STL.64 [R1+0x7b8], R6 ;  /* 0x0007b80601007387 */ /* 0x0003e40000100a00 */
[----:B-1----:R-:W-:-:S02]  /*1c430*/  IMAD.MOV.U32 R6, RZ, RZ, R18 ;  /* 0x000000ffff067224 */ /* 0x002fc400078e0012 */
[----:B------:R-:W3:Y:S01]  /*1c440*/  LDL.LU.64 R18, [R1+0x5f50] ;  /* 0x005f500001127983 */ /* 0x000ee20000300a00 */
[----:B------:R-:W-:-:S03]  /*1c450*/  IMAD.MOV.U32 R7, RZ, RZ, R27 ;  /* 0x000000ffff077224 */ /* 0x000fc600078e001b */
[----:B------:R1:W-:Y:S02]  /*1c460*/  STL [R1+0x5e80], R6 ;  /* 0x005e800601007387 */ /* 0x0003e40000100800 */
[----:B-1----:R-:W-:Y:S01]  /*1c470*/  IMAD.MOV.U32 R6, RZ, RZ, R26 ;  /* 0x000000ffff067224 */ /* 0x002fe200078e001a */
[----:B--2---:R-:W-:-:S15]  /*1c480*/  HMMA.1688.F32.TF32 R20, R8, R14, R20 ;  /* 0x0000000e0814723c */ /* 0x004fde0000081014 */
[----:B------:R-:W-:-:S04]  /*1c490*/  NOP ;  /* 0x0000000000007918 */ /* 0x000fc80000000000 */
[----:B------:R-:W-:Y:S02]  /*1c4a0*/  IMAD.MOV.U32 R16, RZ, RZ, R22 ;  /* 0x000000ffff107224 */ /* 0x000fe400078e0016 */
[----:B------:R-:W-:Y:S02]  /*1c4b0*/  IMAD.MOV.U32 R17, RZ, RZ, R23 ;  /* 0x000000ffff117224 */ /* 0x000fe400078e0017 */
[----:B---3--:R-:W-:Y:S02]  /*1c4c0*/  IMAD.MOV.U32 R4, RZ, RZ, R18 ;  /* 0x000000ffff047224 */ /* 0x008fe400078e0012 */
[----:B------:R-:W2:Y:S01]  /*1c4d0*/  LDL.LU R18, [R1+0x5f4c] ;  /* 0x005f4c0001127983 */ /* 0x000ea20000300800 */
[----:B------:R-:W-:-:S03]  /*1c4e0*/  IMAD.MOV.U32 R5, RZ, RZ, R19 ;  /* 0x000000ffff057224 */ /* 0x000fc600078e0013 */
[----:B------:R-:W2:Y:S04]  /*1c4f0*/  LDL.LU R19, [R1+0x5f48] ;  /* 0x005f480001137983 */ /* 0x000ea80000300800 */
[----:B------:R-:W3:Y:S04]  /*1c500*/  LDL.LU R26, [R1+0x5f44] ;  /* 0x005f4400011a7983 */ /* 0x000ee80000300800 */
[----:B------:R-:W3:Y:S04]  /*1c510*/  LDL.LU R27, [R1+0x5f40] ;  /* 0x005f4000011b7983 */ /* 0x000ee80000300800 */
[----:B------:R-:W4:Y:S01]  /*1c520*/  LDL.LU.64 R22, [R1+0x5f38] ;  /* 0x005f380001167983 */ /* 0x000f220000300a00 */
[----:B------:R-:W-:-:S02]  /*1c530*/  IMAD.MOV.U32 R25, RZ, RZ, R21 ;  /* 0x000000ffff197224 */ /* 0x000fc400078e0015 */
[----:B------:R-:W-:Y:S01]  /*1c540*/  IMAD.MOV.U32 R24, RZ, RZ, R20 ;  /* 0x000000ffff187224 */ /* 0x000fe200078e0014 */
[----:B----4-:R-:W-:Y:S01]  /*1c550*/  HMMA.1688.F32.TF32 R4, R8, R22, R4 ;  /* 0x000000160804723c */ /* 0x010fe20000081004 */
[----:B--2---:R-:W-:Y:S04]  /*1c560*/  STL.64 [R1+0x5eb0], R18 ;  /* 0x005eb01201007387 */ /* 0x004fe80000100a00 */
[----:B------:R-:W-:Y:S04]  /*1c570*/  STL.64 [R1+0x5ea8], R16 ;  /* 0x005ea81001007387 */ /* 0x000fe80000100a00 */
[----:B------:R1:W-:Y:S04]  /*1c580*/  STL.64 [R1+0x5df0], R14 ;  /* 0x005df00e01007387 */ /* 0x0003e80000100a00 */
[----:B------:R-:W-:Y:S04]  /*1c590*/  STL [R1+0x5be4], R25 ;  /* 0x005be41901007387 */ /* 0x000fe80000100800 */
[----:B------:R2:W-:Y:S01]  /*1c5a0*/  STL [R1+0x5be0], R24 ;  /* 0x005be01801007387 */ /* 0x0005e20000100800 */
[----:B-1----:R-:W-:-:S02]  /*1c5b0*/  IMAD.MOV.U32 R15, RZ, RZ, R22 ;  /* 0x000000ffff0f7224 */ /* 0x002fc400078e0016 */
[----:B------:R-:W-:Y:S01]  /*1c5c0*/  IMAD.MOV.U32 R14, RZ, RZ, R23 ;  /* 0x000000ffff0e7224 */ /* 0x000fe200078e0017 */
[----:B---3--:R1:W-:Y:S04]  /*1c5d0*/  STL.64 [R1+0x5f30], R26 ;  /* 0x005f301a01007387 */ /* 0x0083e80000100a00 */
[----:B------:R-:W-:Y:S04]  /*1c5e0*/  STL.64 [R1+0x790], R4 ;  /* 0x0007900401007387 */ /* 0x000fe80000100a00 */
[----:B------:R-:W-:Y:S04]  /*1c5f0*/  STL.64 [R1+0x798], R6 ;  /* 0x0007980601007387 */ /* 0x000fe80000100a00 */
[----:B------:R-:W-:Y:S04]  /*1c600*/  STL.64 [R1+0x5f10], R14 ;  /* 0x005f100e01007387 */ /* 0x000fe80000100a00 */
[----:B------:R-:W3:Y:S04]  /*1c610*/  LDL.LU R20, [R1+0x710] ;  /* 0x0007100001147983 */ /* 0x000ee80000300800 */
[----:B------:R-:W3:Y:S04]  /*1c620*/  LDL.LU R21, [R1+0x714] ;  /* 0x0007140001157983 */ /* 0x000ee80000300800 */
[----:B------:R-:W4:Y:S04]  /*1c630*/  LDL.LU R22, [R1+0x718] ;  /* 0x0007180001167983 */ /* 0x000f280000300800 */
[----:B------:R-:W4:Y:S04]  /*1c640*/  LDL.LU R23, [R1+0x71c] ;  /* 0x00071c0001177983 */ /* 0x000f280000300800 */
[----:B--2---:R-:W2:Y:S04]  /*1c650*/  LDL.LU R24, [R1+0x770] ;  /* 0x0007700001187983 */ /* 0x004ea80000300800 */
[----:B------:R-:W2:Y:S04]  /*1c660*/  LDL.LU R25, [R1+0x774] ;  /* 0x0007740001197983 */ /* 0x000ea80000300800 */
[----:B-1----:R-:W2:Y:S04]  /*1c670*/  LDL.LU R26, [R1+0x778] ;  /* 0x00077800011a7983 */ /* 0x002ea80000300800 */
[----:B------:R-:W2:Y:S04]  /*1c680*/  LDL.LU R27, [R1+0x77c] ;  /* 0x00077c00011b7983 */ /* 0x000ea80000300800 */
[----:B----4-:R1:W-:Y:S04]  /*1c690*/  STL.64 [R1+0x5ec8], R22 ;  /* 0x005ec81601007387 */ /* 0x0103e80000100a00 */
[----:B---3--:R-:W-:Y:S04]  /*1c6a0*/  STL.64 [R1+0x5ec0], R20 ;  /* 0x005ec01401007387 */ /* 0x008fe80000100a00 */
[----:B-1----:R-:W3:Y:S04]  /*1c6b0*/  LDL.64 R22, [R1+0x18] ;  /* 0x0000180001167983 */ /* 0x002ee80000100a00 */
[----:B---3--:R1:W-:Y:S04]  /*1c6c0*/  STL.64 [R1+0x5ed8], R22 ;  /* 0x005ed81601007387 */ /* 0x0083e80000100a00 */
[----:B-1----:R-:W3:Y:S04]  /*1c6d0*/  LDL.64 R22, [R1+0x28] ;  /* 0x0000280001167983 */ /* 0x002ee80000100a00 */
[----:B---3--:R1:W-:Y:S04]  /*1c6e0*/  STL.64 [R1+0x5ef0], R22 ;  /* 0x005ef01601007387 */ /* 0x0083e80000100a00 */
[----:B-1----:R-:W3:Y:S04]  /*1c6f0*/  LDL.64 R22, [R1+0x38] ;  /* 0x0000380001167983 */ /* 0x002ee80000100a00 */
[----:B---3--:R-:W-:Y:S04]  /*1c700*/  STL.64 [R1+0x5f08], R22 ;  /* 0x005f081601007387 */ /* 0x008fe80000100a00 */
[----:B------:R-:W3:Y:S04]  /*1c710*/  LDL.64 R18, [R1+0x8] ;  /* 0x0000080001127983 */ /* 0x000ee80000100a00 */
[----:B---3--:R1:W-:Y:S04]  /*1c720*/  STL.64 [R1+0x5ed0], R18 ;  /* 0x005ed01201007387 */ /* 0x0083e80000100a00 */
[----:B------:R-:W3:Y:S04]  /*1c730*/  LDL.LU R16, [R1+0x720] ;  /* 0x0007200001107983 */ /* 0x000ee80000300800 */
[----:B------:R-:W3:Y:S04]  /*1c740*/  LDL.LU R17, [R1+0x724] ;  /* 0x0007240001117983 */ /* 0x000ee80000300800 */
[----:B-1----:R-:W4:Y:S04]  /*1c750*/  LDL.LU R18, [R1+0x728] ;  /* 0x0007280001127983 */ /* 0x002f280000300800 */
[----:B------:R-:W4:Y:S04]  /*1c760*/  LDL.LU R19, [R1+0x72c] ;  /* 0x00072c0001137983 */ /* 0x000f280000300800 */
[----:B------:R-:W2:Y:S04]  /*1c770*/  LDL.64 R6, [R1+0x58] ;  /* 0x0000580001067983 */ /* 0x000ea80000100a00 */
[----:B--2---:R1:W-:Y:S04]  /*1c780*/  STL.64 [R1+0x5f28], R6 ;  /* 0x005f280601007387 */ /* 0x0043e80000100a00 */
[----:B-1----:R-:W2:Y:S04]  /*1c790*/  LDL.64 R6, [R1+0x68] ;  /* 0x0000680001067983 */ /* 0x002ea80000100a00 */
[----:B------:R-:W2:Y:S04]  /*1c7a0*/  LDL.LU R12, [R1+0x750] ;  /* 0x00075000010c7983 */ /* 0x000ea80000300800 */
[----:B------:R-:W2:Y:S04]  /*1c7b0*/  LDL.LU R13, [R1+0x754] ;  /* 0x00075400010d7983 */ /* 0x000ea80000300800 */
[----:B------:R-:W2:Y:S04]  /*1c7c0*/  LDL.LU R14, [R1+0x758] ;  /* 0x00075800010e7983 */ /* 0x000ea80000300800 */
[----:B------:R-:W2:Y:S04]  /*1c7d0*/  LDL.LU R15, [R1+0x75c] ;  /* 0x00075c00010f7983 */ /* 0x000ea80000300800 */
[----:B--2---:R-:W-:Y:S04]  /*1c7e0*/  STL.64 [R1+0x5f20], R14 ;  /* 0x005f200e01007387 */ /* 0x004fe80000100a00 */
[----:B------:R1:W-:Y:S04]  /*1c7f0*/  STL.64 [R1+0x5f18], R12 ;  /* 0x005f180c01007387 */ /* 0x0003e80000100a00 */
[----:B-1----:R-:W2:Y:S04]  /*1c800*/  LDL.LU R12, [R1+0x760] ;  /* 0x00076000010c7983 */ /* 0x002ea80000300800 */
[----:B------:R-:W2:Y:S04]  /*1c810*/  LDL.LU R13, [R1+0x764] ;  /* 0x00076400010d7983 */ /* 0x000ea80000300800 */
[----:B------:R-:W2:Y:S04]  /*1c820*/  LDL.LU R14, [R1+0x768] ;  /* 0x00076800010e7983 */ /* 0x000ea80000300800 */
[----:B------:R-:W2:Y:S04]  /*1c830*/  LDL.LU R15, [R1+0x76c] ;  /* 0x00076c00010f7983 */ /* 0x000ea80000300800 */
[----:B------:R-:W2:Y:S04]  /*1c840*/  LDL.64 R22, [R1+0x48] ;  /* 0x0000480001167983 */ /* 0x000ea80000100a00 */
[----:B----4-:R-:W-:Y:S04]  /*1c850*/  STL.64 [R1+0x5ee8], R18 ;  /* 0x005ee81201007387 */ /* 0x010fe80000100a00 */
[----:B---3--:R1:W-:Y:S04]  /*1c860*/  STL.64 [R1+0x5ee0], R16 ;  /* 0x005ee01001007387 */ /* 0x0083e80000100a00 */
[----:B-1----:R-:W3:Y:S04]  /*1c870*/  LDL.LU R16, [R1+0x730] ;  /* 0x0007300001107983 */ /* 0x002ee80000300800 */
[----:B------:R-:W3:Y:S04]  /*1c880*/  LDL.LU R17, [R1+0x734] ;  /* 0x0007340001117983 */ /* 0x000ee80000300800 */
[----:B------:R-:W4:Y:S04]  /*1c890*/  LDL.LU R18, [R1+0x738] ;  /* 0x0007380001127983 */ /* 0x000f280000300800 */
[----:B------:R-:W4:Y:S01]  /*1c8a0*/  LDL.LU R19, [R1+0x73c] ;  /* 0x00073c0001137983 */ /* 0x000f220000300800 */
[----:B------:R-:W-:Y:S03]  /*1c8b0*/  HMMA.1688.F32.TF32 R24, R8, R6, R24 ;  /* 0x000000060818723c */ /* 0x000fe60000081018 */
[----:B----4-:R-:W-:Y:S04]  /*1c8c0*/  STL.64 [R1+0x5f00], R18 ;  /* 0x005f001201007387 */ /* 0x010fe80000100a00 */
[----:B---3--:R1:W-:Y:S04]  /*1c8d0*/  STL.64 [R1+0x5ef8], R16 ;  /* 0x005ef81001007387 */ /* 0x0083e80000100a00 */
[----:B-1----:R-:W3:Y:S04]  /*1c8e0*/  LDL.LU R16, [R1+0x740] ;  /* 0x0007400001107983 */ /* 0x002ee80000300800 */
[----:B------:R-:W3:Y:S04]  /*1c8f0*/  LDL.LU R17, [R1+0x744] ;  /* 0x0007440001117983 */ /* 0x000ee80000300800 */
[----:B------:R-:W3:Y:S04]  /*1c900*/  LDL.LU R18, [R1+0x748] ;  /* 0x0007480001127983 */ /* 0x000ee80000300800 */
[----:B------:R-:W3:Y:S04]  /*1c910*/  LDL.LU R19, [R1+0x74c] ;  /* 0x00074c0001137983 */ /* 0x000ee80000300800 */
[----:B------:R-:W-:Y:S04]  /*1c920*/  STL.64 [R1+0x780], R24 ;  /* 0x0007801801007387 */ /* 0x000fe80000100a00 */
[----:B------:R1:W-:Y:S04]  /*1c930*/  STL.64 [R1+0x788], R26 ;  /* 0x0007881a01007387 */ /* 0x0003e80000100a00 */
[----:B-1----:R-:W4:Y:S01]  /*1c940*/  LDL.LU.64 R26, [R1+0x5f30] ;  /* 0x005f3000011a7983 */ /* 0x002f220000300a00 */
[----:B------:R-:W-:-:S02]  /*1c950*/  IMAD.MOV.U32 R25, RZ, RZ, R6 ;  /* 0x000000ffff197224 */ /* 0x000fc400078e0006 */
[----:B------:R-:W-:Y:S02]  /*1c960*/  IMAD.MOV.U32 R24, RZ, RZ, R7 ;  /* 0x000000ffff187224 */ /* 0x000fe400078e0007 */
[----:B------:R-:W2:Y:S04]  /*1c970*/  LDL.LU.64 R6, [R1+0x5f28] ;  /* 0x005f280001067983 */ /* 0x000ea80000300a00 */
[----:B----4-:R-:W-:Y:S04]  /*1c980*/  STL.64 [R1+0x5e90], R26 ;  /* 0x005e901a01007387 */ /* 0x010fe80000100a00 */
[----:B------:R1:W-:Y:S04]  /*1c990*/  STL.64 [R1+0x5e88], R24 ;  /* 0x005e881801007387 */ /* 0x0003e80000100a00 */
[----:B-1----:R-:W4:Y:S04]  /*1c9a0*/  LDL.LU R24, [R1+0x6f0] ;  /* 0x0006f00001187983 */ /* 0x002f280000300800 */
[----:B------:R-:W4:Y:S04]  /*1c9b0*/  LDL.LU R25, [R1+0x6f4] ;  /* 0x0006f40001197983 */ /* 0x000f280000300800 */
[----:B------:R-:W3:Y:S04]  /*1c9c0*/  LDL.LU R26, [R1+0x6f8] ;  /* 0x0006f800011a7983 */ /* 0x000ee80000300800 */
[----:B------:R-:W3:Y:S01]  /*1c9d0*/  LDL.LU R27, [R1+0x6fc] ;  /* 0x0006fc00011b7983 */ /* 0x000ee20000300800 */
[----:B--2---:R-:W-:Y:S03]  /*1c9e0*/  HMMA.1688.F32.TF32 R12, R8, R6, R12 ;  /* 0x00000006080c723c */ /* 0x004fe6000008100c */
[----:B---3--:R-:W-:Y:S04]  /*1c9f0*/  STL.64 [R1+0x5ea0], R26 ;  /* 0x005ea01a01007387 */ /* 0x008fe80000100a00 */
[----:B----4-:R1:W-:Y:S04]  /*1ca00*/  STL.64 [R1+0x5e98], R24 ;  /* 0x005e981801007387 */ /* 0x0103e80000100a00 */
[----:B-1----:R-:W2:Y:S04]  /*1ca10*/  LDL.LU R24, [R1+0x700] ;  /* 0x0007000001187983 */ /* 0x002ea80000300800 */
[----:B------:R-:W2:Y:S04]  /*1ca20*/  LDL.LU R25, [R1+0x704] ;  /* 0x0007040001197983 */ /* 0x000ea80000300800 */
[----:B------:R-:W2:Y:S04]  /*1ca30*/  LDL.LU R26, [R1+0x708] ;  /* 0x00070800011a7983 */ /* 0x000ea80000300800 */
[----:B------:R-:W2:Y:S04]  /*1ca40*/  LDL.LU R27, [R1+0x70c] ;  /* 0x00070c00011b7983 */ /* 0x000ea80000300800 */
[----:B------:R-:W-:Y:S04]  /*1ca50*/  STL.64 [R1+0x770], R12 ;  /* 0x0007700c01007387 */ /* 0x000fe80000100a00 */
[----:B------:R1:W-:Y:S04]  /*1ca60*/  STL.64 [R1+0x778], R14 ;  /* 0x0007780e01007387 */ /* 0x0003e80000100a00 */
[----:B-1----:R-:W3:Y:S04]  /*1ca70*/  LDL.LU.64 R14, [R1+0x5f20] ;  /* 0x005f2000010e7983 */ /* 0x002ee80000300a00 */
[----:B------:R-:W3:Y:S01]  /*1ca80*/  LDL.LU.64 R12, [R1+0x5f18] ;  /* 0x005f1800010c7983 */ /* 0x000ee20000300a00 */
[----:B------:R-:W-:-:S02]  /*1ca90*/  IMAD.MOV.U32 R5, RZ, RZ, R7 ;  /* 0x000000ffff057224 */ /* 0x000fc400078e0007 */
[----:B------:R-:W-:Y:S01]  /*1caa0*/  IMAD.MOV.U32 R7, RZ, RZ, R23 ;  /* 0x000000ffff077224 */ /* 0x000fe200078e0017 */
[----:B---3--:R-:W-:-:S15]  /*1cab0*/  HMMA.1688.F32.TF32 R12, R8, R22, R12 ;  /* 0x00000016080c723c */ /* 0x008fde000008100c */
[----:B------:R-:W-:-:S04]  /*1cac0*/  NOP ;  /* 0x0000000000007918 */ /* 0x000fc80000000000 */
[----:B------:R1:W-:Y:S04]  /*1cad0*/  STL.64 [R1+0x760], R12 ;  /* 0x0007600c01007387 */ /* 0x0003e80000100a00 */
[----:B------:R3:W-:Y:S01]  /*1cae0*/  STL.64 [R1+0x768], R14 ;  /* 0x0007680e01007387 */ /* 0x0007e20000100a00 */
[----:B-1----:R-:W-:-:S03]  /*1caf0*/  IMAD.MOV.U32 R12, RZ, RZ, R22 ;  /* 0x000000ffff0c7224 */ /* 0x002fc600078e0016 */
[----:B---3--:R-:W3:Y:S04]  /*1cb00*/  LDL.LU.64 R14, [R1+0x5f10] ;  /* 0x005f1000010e7983 */ /* 0x008ee80000300a00 */
[----:B------:R-:W4:Y:S02]  /*1cb10*/  LDL.LU.64 R22, [R1+0x5f08] ;  /* 0x005f080001167983 */ /* 0x000f240000300a00 */
[----:B----4-:R-:W-:Y:S01]  /*1cb20*/  HMMA.1688.F32.TF32 R16, R8, R22, R16 ;  /* 0x000000160810723c */ /* 0x010fe20000081010 */
[----:B------:R-:W-:Y:S02]  /*1cb30*/  IMAD.MOV.U32 R28, RZ, RZ, R22 ;  /* 0x000000ffff1c7224 */ /* 0x000fe400078e0016 */
[----:B------:R-:W-:-:S15]  /*1cb40*/  IMAD.MOV.U32 R3, RZ, RZ, R23 ;  /* 0x000000ffff037224 */ /* 0x000fde00078e0017 */
[----:B------:R-:W-:Y:S01]  /*1cb50*/  NOP ;  /* 0x0000000000007918 */ /* 0x000fe20000000000 */
[----:B------:R-:W-:Y:S04]  /*1cb60*/  STL.64 [R1+0x750], R16 ;  /* 0x0007501001007387 */ /* 0x000fe80000100a00 */
[----:B------:R1:W-:Y:S04]  /*1cb70*/  STL.64 [R1+0x758], R18 ;  /* 0x0007581201007387 */ /* 0x0003e80000100a00 */
[----:B-1----:R-:W4:Y:S04]  /*1cb80*/  LDL.LU.64 R18, [R1+0x5f00] ;  /* 0x005f000001127983 */ /* 0x002f280000300a00 */
[----:B------:R-:W4:Y:S04]  /*1cb90*/  LDL.LU.64 R16, [R1+0x5ef8] ;  /* 0x005ef80001107983 */ /* 0x000f280000300a00 */
[----:B------:R-:W4:Y:S02]  /*1cba0*/  LDL.LU.64 R22, [R1+0x5ef0] ;  /* 0x005ef00001167983 */ /* 0x000f240000300a00 */
[----:B----4-:R-:W-:Y:S01]  /*1cbb0*/  HMMA.1688.F32.TF32 R16, R8, R22, R16 ;  /* 0x000000160810723c */ /* 0x010fe20000081010 */
[----:B------:R-:W-:-:S02]  /*1cbc0*/  IMAD.MOV.U32 R4, RZ, RZ, R22 ;  /* 0x000000ffff047224 */ /* 0x000fc400078e0016 */
[----:B------:R-:W-:-:S15]  /*1cbd0*/  IMAD.MOV.U32 R13, RZ, RZ, R23 ;  /* 0x000000ffff0d7224 */ /* 0x000fde00078e0017 */
[----:B------:R-:W-:Y:S01]  /*1cbe0*/  NOP ;  /* 0x0000000000007918 */ /* 0x000fe20000000000 */
[----:B------:R-:W-:Y:S04]  /*1cbf0*/  STL.64 [R1+0x740], R16 ;  /* 0x0007401001007387 */ /* 0x000fe80000100a00 */
[----:B------:R1:W-:Y:S04]  /*1cc00*/  STL.64 [R1+0x748], R18 ;  /* 0x0007481201007387 */ /* 0x0003e80000100a00 */
[----:B-1----:R-:W4:Y:S04]  /*1cc10*/  LDL.LU.64 R18, [R1+0x5ee8] ;  /* 0x005ee80001127983 */ /* 0x002f280000300a00 */
[----:B------:R-:W4:Y:S04]  /*1cc20*/  LDL.LU.64 R16, [R1+0x5ee0] ;  /* 0x005ee00001107983 */ /* 0x000f280000300a00 */
[----:B------:R-:W4:Y:S01]  /*1cc30*/  LDL.LU.64 R22, [R1+0x5ed8] ;  /* 0x005ed80001167983 */ /* 0x000f220000300a00 */
[----:B------:R-:W-:Y:S01]  /*1cc40*/  IMAD.MOV.U32 R0, RZ, RZ, R6 ;  /* 0x000000ffff007224 */ /* 0x000fe200078e0006 */
        /* <DEDUP_REMOVED lines=8> */
[----:B------:R-:W4:Y:S02]  /*1ccd0*/  LDL.LU.64 R20, [R1+0x5ec0] ;  /* 0x005ec00001147983 */ /* 0x000f240000300a00 */
[----:B----4-:R-:W-:-:S15]  /*1cce0*/  HMMA.1688.F32.TF32 R20, R8, R18, R20 ;  /* 0x000000120814723c */ /* 0x010fde0000081014 */
[----:B------:R-:W-:-:S04]  /*1ccf0*/  NOP ;  /* 0x0000000000007918 */ /* 0x000fc80000000000 */
[----:B------:R1:W-:Y:S04]  /*1cd00*/  STL.64 [R1+0x720], R20 ;  /* 0x0007201401007387 */ /* 0x0003e80000100a00 */
[----:B------:R4:W-:Y:S01]  /*1cd10*/  STL.64 [R1+0x728], R22 ;  /* 0x0007281601007387 */ /* 0x0009e20000100a00 */
[----:B-1----:R-:W-:Y:S02]  /*1cd20*/  IMAD.MOV.U32 R21, RZ, RZ, R18 ;  /* 0x000000ffff157224 */ /* 0x002fe400078e0012 */
[----:B------:R-:W-:Y:S01]  /*1cd30*/  IMAD.MOV.U32 R20, RZ, RZ, R19 ;  /* 0x000000ffff147224 */ /* 0x000fe200078e0013 */
[----:B----4-:R-:W4:Y:S04]  /*1cd40*/  LDL.LU.64 R22, [R1+0x5eb8] ;  /* 0x005eb80001167983 */ /* 0x010f280000300a00 */
[----:B------:R-:W2:Y:S04]  /*1cd50*/  LDL.LU.64 R18, [R1+0x5eb0] ;  /* 0x005eb00001127983 */ /* 0x000ea80000300a00 */
[----:B------:R-:W3:Y:S01]  /*1cd60*/  LDL.LU.64 R16, [R1+0x5ea8] ;  /* 0x005ea80001107983 */ /* 0x000ee20000300a00 */
[----:B--2---:R-:W-:-:S15]  /*1cd70*/  HMMA.1688.F32.TF32 R24, R8, R18, R24 ;  /* 0x000000120818723c */ /* 0x004fde0000081018 */
[----:B------:R-:W-:-:S04]  /*1cd80*/  NOP ;  /* 0x0000000000007918 */ /* 0x000fc80000000000 */
[----:B------:R-:W-:Y:S04]  /*1cd90*/  STL.64 [R1+0x710], R24 ;  /* 0x0007101801007387 */ /* 0x000fe80000100a00 */
[----:B------:R1:W-:Y:S04]  /*1cda0*/  STL.64 [R1+0x718], R26 ;  /* 0x0007181a01007387 */ /* 0x0003e80000100a00 */
[----:B-1----:R-:W4:Y:S04]  /*1cdb0*/  LDL.LU.64 R26, [R1+0x5ea0] ;  /* 0x005ea000011a7983 */ /* 0x002f280000300a00 */
[----:B------:R-:W4:Y:S04]  /*1cdc0*/  LDL.LU.64 R24, [R1+0x5e98] ;  /* 0x005e980001187983 */ /* 0x000f280000300a00 */
[----:B------:R-:W-:Y:S04]  /*1cdd0*/  STL.64 [R1+0x5d28], R18 ;  /* 0x005d281201007387 */ /* 0x000fe80000100a00 */
[----:B---3--:R1:W-:Y:S04]  /*1cde0*/  STL.64 [R1+0x5d20], R16 ;  /* 0x005d201001007387 */ /* 0x0083e80000100a00 */
[----:B-1----:R-:W2:Y:S04]  /*1cdf0*/  LDL.LU R16, [R1+0x210] ;  /* 0x0002100001107983 */ /* 0x002ea80000300800 */
[----:B------:R-:W2:Y:S04]  /*1ce00*/  LDL.LU R17, [R1+0x214] ;  /* 0x0002140001117983 */ /* 0x000ea80000300800 */
[----:B------:R-:W2:Y:S04]  /*1ce10*/  LDL.LU R18, [R1+0x218] ;  /* 0x0002180001127983 */ /* 0x000ea80000300800 */
[----:B------:R-:W2:Y:S01]  /*1ce20*/  LDL.LU R19, [R1+0x21c] ;  /* 0x00021c0001137983 */ /* 0x000ea20000300800 */
[----:B----4-:R-:W-:-:S15]  /*1ce30*/  HMMA.1688.F32.TF32 R24, R8, R22, R24 ;  /* 0x000000160818723c */ /* 0x010fde0000081018 */
[----:B------:R-:W-:-:S04]  /*1ce40*/  NOP ;  /* 0x0000000000007918 */ /* 0x000fc80000000000 */
[----:B------:R-:W-:Y:S04]  /*1ce50*/  STL.64 [R1+0x700], R24 ;  /* 0x0007001801007387 */ /* 0x000fe80000100a00 */
[----:B------:R1:W-:Y:S04]  /*1ce60*/  STL.64 [R1+0x708], R26 ;  /* 0x0007081a01007387 */ /* 0x0003e80000100a00 */
[----:B-1----:R-:W2:Y:S04]  /*1ce70*/  LDL.LU.64 R26, [R1+0x5e90] ;  /* 0x005e9000011a7983 */ /* 0x002ea80000300a00 */
[----:B------:R-:W3:Y:S04]  /*1ce80*/  LDL.LU.64 R24, [R1+0x5e88] ;  /* 0x005e880001187983 */ /* 0x000ee80000300a00 */
[----:B------:R1:W-:Y:S01]  /*1ce90*/  STL.64 [R1+0x5d18], R22 ;  /* 0x005d181601007387 */ /* 0x0003e20000100a00 */
[----:B--2---:R-:W-:Y:S01]  /*1cea0*/  HMMA.1688.F32.TF32 R8, R8, R26, R16 ;  /* 0x0000001a0808723c */ /* 0x004fe20000081010 */
[----:B------:R-:W-:-:S02]  /*1ceb0*/  IMAD.MOV.U32 R18, RZ, RZ, R21 ;  /* 0x000000ffff127224 */ /* 0x000fc400078e0015 */
[----:B------:R-:W-:-:S15]  /*1cec0*/  IMAD.MOV.U32 R19, RZ, RZ, R20 ;  /* 0x000000ffff137224 */ /* 0x000fde00078e0014 */
[----:B------:R-:W-:Y:S01]  /*1ced0*/  NOP ;  /* 0x0000000000007918 */ /* 0x000fe20000000000 */
[----:B------:R-:W-:Y:S04]  /*1cee0*/  STL.64 [R1+0x6f0], R8 ;  /* 0x0006f00801007387 */ /* 0x000fe80000100a00 */
[----:B------:R-:W-:Y:S04]  /*1cef0*/  STL.64 [R1+0x6f8], R10 ;  /* 0x0006f80a01007387 */ /* 0x000fe80000100a00 */
[----:B------:R2:W-:Y:S04]  /*1cf00*/  STL.64 [R1+0x5d40], R18 ;  /* 0x005d401201007387 */ /* 0x0005e80000100a00 */
[----:B------:R-:W4:Y:S04]  /*1cf10*/  LDL.LU R20, [R1+0x610] ;  /* 0x0006100001147983 */ /* 0x000f280000300800 */
[----:B------:R-:W4:Y:S04]  /*1cf20*/  LDL.LU R21, [R1+0x614] ;  /* 0x0006140001157983 */ /* 0x000f280000300800 */
[----:B-1----:R-:W3:Y:S04]  /*1cf30*/  LDL.LU R22, [R1+0x618] ;  /* 0x0006180001167983 */ /* 0x002ee80000300800 */
[----:B------:R-:W3:Y:S01]  /*1cf40*/  LDL.LU R23, [R1+0x61c] ;  /* 0x00061c0001177983 */ /* 0x000ee20000300800 */
[----:B--2---:R-:W-:-:S02]  /*1cf50*/  IMAD.MOV.U32 R18, RZ, RZ, R6 ;  /* 0x000000ffff127224 */ /* 0x004fc400078e0006 */
[----:B------:R-:W-:Y:S01]  /*1cf60*/  IMAD.MOV.U32 R19, RZ, RZ, R29 ;  /* 0x000000ffff137224 */ /* 0x000fe200078e001d */
[----:B------:R-:W2:Y:S04]  /*1cf70*/  LDL.LU R6, [R1+0x5e80] ;  /* 0x005e800001067983 */ /* 0x000ea80000300800 */
[----:B------:R-:W2:Y:S04]  /*1cf80*/  LDL.LU R29, [R1+0x5e7c] ;  /* 0x005e7c00011d7983 */ /* 0x000ea80000300800 */
[----:B------:R-:W-:Y:S04]  /*1cf90*/  STL.64 [R1+0x5d58], R18 ;  /* 0x005d581201007387 */ /* 0x000fe80000100a00 */
[----:B---3--:R-:W-:Y:S04]  /*1cfa0*/  STL.64 [R1+0x5d38], R22 ;  /* 0x005d381601007387 */ /* 0x008fe80000100a00 */
[----:B----4-:R1:W-:Y:S04]  /*1cfb0*/  STL.64 [R1+0x5d30], R20 ;  /* 0x005d301401007387 */ /* 0x0103e80000100a00 */
[----:B-1----:R-:W3:Y:S04]  /*1cfc0*/  LDL.LU R20, [R1+0x620] ;  /* 0x0006200001147983 */ /* 0x002ee80000300800 */
[----:B------:R-:W3:Y:S04]  /*1cfd0*/  LDL.LU R21, [R1+0x624] ;  /* 0x0006240001157983 */ /* 0x000ee80000300800 */
[----:B------:R-:W4:Y:S04]  /*1cfe0*/  LDL.LU R22, [R1+0x628] ;  /* 0x0006280001167983 */ /* 0x000f280000300800 */
[----:B------:R-:W4:Y:S01]  /*1cff0*/  LDL.LU R23, [R1+0x62c] ;  /* 0x00062c0001177983 */ /* 0x000f220000300800 */
[----:B------:R-:W-:-:S02]  /*1d000*/  IMAD.MOV.U32 R18, RZ, RZ, R4 ;  /* 0x000000ffff127224 */ /* 0x000fc400078e0004 */
[----:B------:R-:W-:Y:S01]  /*1d010*/  IMAD.MOV.U32 R19, RZ, RZ, R13 ;  /* 0x000000ffff137224 */ /* 0x000fe200078e000d */
[----:B------:R-:W2:Y:S04]  /*1d020*/  LDL.LU R4, [R1+0x5e78] ;  /* 0x005e780001047983 */ /* 0x000ea80000300800 */
[----:B------:R-:W2:Y:S04]  /*1d030*/  LDL.LU R13, [R1+0x5e74] ;  /* 0x005e7400010d7983 */ /* 0x000ea80000300800 */
[----:B------:R-:W-:Y:S04]  /*1d040*/  STL.64 [R1+0x5d70], R18 ;  /* 0x005d701201007387 */ /* 0x000fe80000100a00 */
[----:B----4-:R-:W-:Y:S04]  /*1d050*/  STL.64 [R1+0x5d50], R22 ;  /* 0x005d501601007387 */ /* 0x010fe80000100a00 */
[----:B---3--:R1:W-:Y:S04]  /*1d060*/  STL.64 [R1+0x5d48], R20 ;  /* 0x005d481401007387 */ /* 0x0083e80000100a00 */
        /* <DEDUP_REMOVED lines=30> */
[----:B------:R1:W-:Y:S02]  /*1d250*/  STL.64 [R1+0x5db8], R18 ;  /* 0x005db81201007387 */ /* 0x0003e40000100a00 */
[----:B-1----:R-:W-:-:S02]  /*1d260*/  IMAD.MOV.U32 R18, RZ, RZ, R25 ;  /* 0x000000ffff127224 */ /* 0x002fc400078e0019 */
[----:B------:R-:W-:-:S05]  /*1d270*/  IMAD.MOV.U32 R19, RZ, RZ, R24 ;  /* 0x000000ffff137224 */ /* 0x000fca00078e0018 */
[----:B------:R-:W-:Y:S04]  /*1d280*/  STL.64 [R1+0x5dd0], R18 ;  /* 0x005dd01201007387 */ /* 0x000fe80000100a00 */
[----:B----4-:R-:W-:Y:S04]  /*1d290*/  STL.64 [R1+0x5d98], R22 ;  /* 0x005d981601007387 */ /* 0x010fe80000100a00 */
[----:B---3--:R1:W-:Y:S04]  /*1d2a0*/  STL.64 [R1+0x5d90], R20 ;  /* 0x005d901401007387 */ /* 0x0083e80000100a00 */
[----:B--2---:R-:W-:Y:S04]  /*1d2b0*/  LDS R11, [R0+UR6+0x6200] ;  /* 0x00620006000b7984 */ /* 0x004fe80008000800 */
[----:B------:R-:W-:Y:S04]  /*1d2c0*/  LDS R9, [R0+UR6+0x4200] ;  /* 0x0042000600097984 */ /* 0x000fe80008000800 */
[----:B-1----:R-:W2:Y:S04]  /*1d2d0*/  LDL.LU R20, [R1+0x660] ;  /* 0x0006600001147983 */ /* 0x002ea80000300800 */
[----:B------:R-:W2:Y:S04]  /*1d2e0*/  LDL.LU R21, [R1+0x664] ;  /* 0x0006640001157983 */ /* 0x000ea80000300800 */
[----:B------:R-:W3:Y:S04]  /*1d2f0*/  LDL.LU R22, [R1+0x668] ;  /* 0x0006680001167983 */ /* 0x000ee80000300800 */
[----:B------:R-:W3:Y:S01]  /*1d300*/  LDL.LU R23, [R1+0x66c] ;  /* 0x00066c0001177983 */ /* 0x000ee20000300800 */
[----:B------:R-:W-:-:S02]  /*1d310*/  IMAD.MOV.U32 R18, RZ, RZ, R15 ;  /* 0x000000ffff127224 */ /* 0x000fc400078e000f */
[----:B------:R-:W-:-:S05]  /*1d320*/  IMAD.MOV.U32 R19, RZ, RZ, R14 ;  /* 0x000000ffff137224 */ /* 0x000fca00078e000e */
[----:B------:R-:W-:Y:S04]  /*1d330*/  STL.64 [R1+0x5de8], R18 ;  /* 0x005de81201007387 */ /* 0x000fe80000100a00 */
[----:B---3--:R-:W-:Y:S04]  /*1d340*/  STL.64 [R1+0x5db0], R22 ;  /* 0x005db01601007387 */ /* 0x008fe80000100a00 */
[----:B--2---:R1:W-:Y:S04]  /*1d350*/  STL.64 [R1+0x5da8], R20 ;  /* 0x005da81401007387 */ /* 0x0043e80000100a00 */
[----:B-1----:R-:W2:Y:S04]  /*1d360*/  LDL.LU R20, [R1+0x670] ;  /* 0x0006700001147983 */ /* 0x002ea80000300800 */
[----:B------:R-:W2:Y:S04]  /*1d370*/  LDL.LU R21, [R1+0x674] ;  /* 0x0006740001157983 */ /* 0x000ea80000300800 */
[----:B------:R-:W3:Y:S04]  /*1d380*/  LDL.LU R22, [R1+0x678] ;  /* 0x0006780001167983 */ /* 0x000ee80000300800 */
[----:B------:R-:W3:Y:S04]  /*1d390*/  LDL.LU R23, [R1+0x67c] ;  /* 0x00067c0001177983 */ /* 0x000ee80000300800 */
[----:B------:R-:W4:Y:S04]  /*1d3a0*/  LDL.LU R16, [R1+0x6a0] ;  /* 0x0006a00001107983 */ /* 0x000f280000300800 */
[----:B------:R-:W4:Y:S04]  /*1d3b0*/  LDL.LU R17, [R1+0x6a4] ;  /* 0x0006a40001117983 */ /* 0x000f280000300800 */
[----:B------:R-:W2:Y:S04]  /*1d3c0*/  LDL.LU R18, [R1+0x6a8] ;  /* 0x0006a80001127983 */ /* 0x000ea80000300800 */
[----:B------:R-:W2:Y:S01]  /*1d3d0*/  LDL.LU R19, [R1+0x6ac] ;  /* 0x0006ac0001137983 */ /* 0x000ea20000300800 */
[----:B------:R-:W-:-:S02]  /*1d3e0*/  IMAD.MOV.U32 R14, RZ, RZ, R6 ;  /* 0x000000ffff0e7224 */ /* 0x000fc400078e0006 */
[----:B------:R-:W-:Y:S01]  /*1d3f0*/  IMAD.MOV.U32 R15, RZ, RZ, R2 ;  /* 0x000000ffff0f7224 */ /* 0x000fe200078e0002 */
[----:B--2---:R-:W-:Y:S04]  /*1d400*/  STL.64 [R1+0x5e00], R18 ;  /* 0x005e001201007387 */ /* 0x004fe80000100a00 */
[----:B----4-:R-:W-:Y:S04]  /*1d410*/  STL.64 [R1+0x5df8], R16 ;  /* 0x005df81001007387 */ /* 0x010fe80000100a00 */
[----:B------:R-:W2:Y:S04]  /*1d420*/  LDL.LU R6, [R1+0x5e58] ;  /* 0x005e580001067983 */ /* 0x000ea80000300800 */
[----:B------:R-:W4:Y:S04]  /*1d430*/  LDL.LU R2, [R1+0x5e54] ;  /* 0x005e540001027983 */ /* 0x000f280000300800 */
[----:B------:R1:W-:Y:S02]  /*1d440*/  STL.64 [R1+0x5e08], R14 ;  /* 0x005e080e01007387 */ /* 0x0003e40000100a00 */
[----:B-1----:R-:W-:-:S02]  /*1d450*/  IMAD.MOV.U32 R14, RZ, RZ, R4 ;  /* 0x000000ffff0e7224 */ /* 0x002fc400078e0004 */
[----:B------:R-:W-:Y:S01]  /*1d460*/  IMAD.MOV.U32 R15, RZ, RZ, R29 ;  /* 0x000000ffff0f7224 */ /* 0x000fe200078e001d */
[----:B------:R-:W2:Y:S04]  /*1d470*/  LDL.LU R4, [R1+0x5e50] ;  /* 0x005e500001047983 */ /* 0x000ea80000300800 */
[----:B------:R1:W-:Y:S04]  /*1d480*/  STL.64 [R1+0x5e20], R14 ;  /* 0x005e200e01007387 */ /* 0x0003e80000100a00 */
[----:B------:R-:W2:Y:S04]  /*1d490*/  LDL.LU R16, [R1+0x6b0] ;  /* 0x0006b00001107983 */ /* 0x000ea80000300800 */
[----:B------:R-:W2:Y:S04]  /*1d4a0*/  LDL.LU R17, [R1+0x6b4] ;  /* 0x0006b40001117983 */ /* 0x000ea80000300800 */
[----:B------:R-:W2:Y:S04]  /*1d4b0*/  LDL.LU R18, [R1+0x6b8] ;  /* 0x0006b80001127983 */ /* 0x000ea80000300800 */
[----:B------:R-:W2:Y:S01]  /*1d4c0*/  LDL.LU R19, [R1+0x6bc] ;  /* 0x0006bc0001137983 */ /* 0x000ea20000300800 */
[----:B-1----:R-:W-:-:S02]  /*1d4d0*/  IMAD.MOV.U32 R14, RZ, RZ, R28 ;  /* 0x000000ffff0e7224 */ /* 0x002fc400078e001c */
[----:B------:R-:W-:-:S05]  /*1d4e0*/  IMAD.MOV.U32 R15, RZ, RZ, R13 ;  /* 0x000000ffff0f7224 */ /* 0x000fca00078e000d */
[----:B------:R-:W-:Y:S04]  /*1d4f0*/  STL.64 [R1+0x5e38], R14 ;  /* 0x005e380e01007387 */ /* 0x000fe80000100a00 */
[----:B----4-:R-:W1:Y:S04]  /*1d500*/  LDS R10, [R2+UR6+0x6200] ;  /* 0x00620006020a7984 */ /* 0x010e680008000800 */
[----:B------:R-:W4:Y:S04]  /*1d510*/  LDS R8, [R2+UR6+0x4200] ;  /* 0x0042000602087984 */ /* 0x000f280008000800 */
[----:B--2---:R-:W-:Y:S04]  /*1d520*/  STL.64 [R1+0x5e18], R18 ;  /* 0x005e181201007387 */ /* 0x004fe80000100a00 */
[----:B------:R2:W-:Y:S04]  /*1d530*/  STL.64 [R1+0x5e10], R16 ;  /* 0x005e101001007387 */ /* 0x0005e80000100a00 */
[----:B--2---:R-:W2:Y:S04]  /*1d540*/  LDL.LU R16, [R1+0x6c0] ;  /* 0x0006c00001107983 */ /* 0x004ea80000300800 */
[----:B------:R-:W2:Y:S04]  /*1d550*/  LDL.LU R17, [R1+0x6c4] ;  /* 0x0006c40001117983 */ /* 0x000ea80000300800 */
[----:B------:R-:W2:Y:S04]  /*1d560*/  LDL.LU R18, [R1+0x6c8] ;  /* 0x0006c80001127983 */ /* 0x000ea80000300800 */
[----:B------:R-:W2:Y:S04]  /*1d570*/  LDL.LU R19, [R1+0x6cc] ;  /* 0x0006cc0001137983 */ /* 0x000ea80000300800 */
        /* <DEDUP_REMOVED lines=12> */
[----:B---3--:R-:W-:Y:S04]  /*1d640*/  STL.64 [R1+0x5dc8], R22 ;  /* 0x005dc81601007387 */ /* 0x008fe80000100a00 */
[----:B------:R3:W-:Y:S04]  /*1d650*/  STL.64 [R1+0x5dc0], R20 ;  /* 0x005dc01401007387 */ /* 0x0007e80000100a00 */
[----:B---3--:R-:W3:Y:S04]  /*1d660*/  LDL.LU R20, [R1+0x680] ;  /* 0x0006800001147983 */ /* 0x008ee80000300800 */
[----:B------:R-:W3:Y:S04]  /*1d670*/  LDL.LU R21, [R1+0x684] ;  /* 0x0006840001157983 */ /* 0x000ee80000300800 */
[----:B------:R-:W3:Y:S04]  /*1d680*/  LDL.LU R22, [R1+0x688] ;  /* 0x0006880001167983 */ /* 0x000ee80000300800 */
[----:B------:R-:W3:Y:S01]  /*1d690*/  LDL.LU R23, [R1+0x68c] ;  /* 0x00068c0001177983 */ /* 0x000ee20000300800 */
[----:B------:R-:W-:-:S02]  /*1d6a0*/  IMAD.MOV.U32 R14, RZ, RZ, R12 ;  /* 0x000000ffff0e7224 */ /* 0x000fc400078e000c */
[----:B------:R-:W-:-:S07]  /*1d6b0*/  IMAD.MOV.U32 R15, RZ, RZ, R3 ;  /* 0x000000ffff0f7224 */ /* 0x000fce00078e0003 */
[C---:B--2---:R-:W-:Y:S01]  /*1d6c0*/  HMMA.1688.F32.TF32 R12, R4.reuse, R14, R16 ;  /* 0x0000000e040c723c */ /* 0x044fe20000081010 */
[----:B---3--:R-:W-:Y:S04]  /*1d6d0*/  STL.64 [R1+0x5de0], R22 ;  /* 0x005de01601007387 */ /* 0x008fe80000100a00 */
[----:B------:R2:W-:Y:S04]  /*1d6e0*/  STL.64 [R1+0x5dd8], R20 ;  /* 0x005dd81401007387 */ /* 0x0005e80000100a00 */
[----:B--2---:R-:W2:Y:S04]  /*1d6f0*/  LDL.LU R20, [R1+0x690] ;  /* 0x0006900001147983 */ /* 0x004ea80000300800 */
[----:B------:R-:W2:Y:S04]  /*1d700*/  LDL.LU R21, [R1+0x694] ;  /* 0x0006940001157983 */ /* 0x000ea80000300800 */
[----:B------:R-:W2:Y:S04]  /*1d710*/  LDL.LU R22, [R1+0x698] ;  /* 0x0006980001167983 */ /* 0x000ea80000300800 */
[----:B------:R-:W2:Y:S04]  /*1d720*/  LDL.LU R23, [R1+0x69c] ;  /* 0x00069c0001177983 */ /* 0x000ea80000300800 */
[----:B------:R3:W-:Y:S04]  /*1d730*/  STL.64 [R1+0x5d10], R26 ;  /* 0x005d101a01007387 */ /* 0x0007e80000100a00 */
[----:B------:R-:W2:Y:S04]  /*1d740*/  LDL.LU R24, [R1+0x600] ;  /* 0x0006000001187983 */ /* 0x000ea80000300800 */
[----:B------:R-:W2:Y:S04]  /*1d750*/  LDL.LU R25, [R1+0x604] ;  /* 0x0006040001197983 */ /* 0x000ea80000300800 */
[----:B---3--:R-:W3:Y:S04]  /*1d760*/  LDL.LU R26, [R1+0x608] ;  /* 0x00060800011a7983 */ /* 0x008ee80000300800 */
[----:B------:R-:W3:Y:S04]  /*1d770*/  LDL.LU R27, [R1+0x60c] ;  /* 0x00060c00011b7983 */ /* 0x000ee80000300800 */
[----:B-1----:R-:W-:Y:S04]  /*1d780*/  STL.64 [R1+0x5d08], R10 ;  /* 0x005d080a01007387 */ /* 0x002fe80000100a00 */
[----:B----4-:R1:W-:Y:S04]  /*1d790*/  STL.64 [R1+0x5d00], R8 ;  /* 0x005d000801007387 */ /* 0x0103e80000100a00 */
[----:B-1----:R-:W4:Y:S04]  /*1d7a0*/  LDL.LU R8, [R1+0x200] ;  /* 0x0002000001087983 */ /* 0x002f280000300800 */
[----:B------:R-:W4:Y:S04]  /*1d7b0*/  LDL.LU R9, [R1+0x204] ;  /* 0x0002040001097983 */ /* 0x000f280000300800 */
[----:B------:R-:W4:Y:S04]  /*1d7c0*/  LDL.LU R10, [R1+0x208] ;  /* 0x00020800010a7983 */ /* 0x000f280000300800 */
[----:B------:R-:W4:Y:S04]  /*1d7d0*/  LDL.LU R11, [R1+0x20c] ;  /* 0x00020c00010b7983 */ /* 0x000f280000300800 */
[----:B------:R-:W2:Y:S04]  /*1d7e0*/  LDL.LU.64 R18, [R1+0x5e48] ;  /* 0x005e480001127983 */ /* 0x000ea80000300a00 */
[----:B------:R-:W2:Y:S04]  /*1d7f0*/  LDL.LU.64 R16, [R1+0x5e40] ;  /* 0x005e400001107983 */ /* 0x000ea80000300a00 */
[----:B------:R-:W-:Y:S04]  /*1d800*/  STL.64 [R1+0x6e0], R12 ;  /* 0x0006e00c01007387 */ /* 0x000fe80000100a00 */
[----:B------:R1:W-:Y:S04]  /*1d810*/  STL.64 [R1+0x6e8], R14 ;  /* 0x0006e80e01007387 */ /* 0x0003e80000100a00 */
[----:B-1----:R-:W2:Y:S02]  /*1d820*/  LDL.LU.64 R14, [R1+0x5e38] ;  /* 0x005e3800010e7983 */ /* 0x002ea40000300a00 */
[----:B--2---:R-:W-:Y:S02]  /*1d830*/  HMMA.1688.F32.TF32 R12, R4, R14, R16 ;  /* 0x0000000e040c723c */ /* 0x004fe40000081010 */
[----:B------:R-:W2:Y:S04]  /*1d840*/  LDL.LU.64 R18, [R1+0x5e30] ;  /* 0x005e300001127983 */ /* 0x000ea80000300a00 */
[----:B------:R-:W2:-:S13]  /*1d850*/  LDL.LU.64 R16, [R1+0x5e28] ;  /* 0x005e280001107983 */ /* 0x000e9a0000300a00 */
        /* <DEDUP_REMOVED lines=15> */
[----:B--2---:R-:W-:-:S15]  /*1d950*/  HMMA.1688.F32.TF32 R16, R4, R14, R16 ;  /* 0x0000000e0410723c */ /* 0x004fde0000081010 */
[----:B------:R-:W-:-:S04]  /*1d960*/  NOP ;  /* 0x0000000000007918 */ /* 0x000fc80000000000 */
[----:B------:R-:W-:Y:S04]  /*1d970*/  STL.64 [R1+0x6a0], R16 ;  /* 0x0006a01001007387 */ /* 0x000fe80000100a00 */
[----:B------:R1:W-:Y:S04]  /*1d980*/  STL.64 [R1+0x6a8], R18 ;  /* 0x0006a81201007387 */ /* 0x0003e80000100a00 */
[----:B-1----:R-:W2:Y:S04]  /*1d990*/  LDL.LU.64 R18, [R1+0x5de8] ;  /* 0x005de80001127983 */ /* 0x002ea80000300a00 */
[----:B------:R1:W-:Y:S04]  /*1d9a0*/  STL.64 [R1+0x5cf8], R14 ;  /* 0x005cf80e01007387 */ /* 0x0003e80000100a00 */
[----:B-1----:R-:W3:Y:S01]  /*1d9b0*/  LDL.64 R14, [R1+0xc8] ;  /* 0x0000c800010e7983 */ /* 0x002ee20000100a00 */
[----:B--2---:R-:W-:Y:S03]  /*1d9c0*/  HMMA.1688.F32.TF32 R16, R4, R18, R20 ;  /* 0x000000120410723c */ /* 0x004fe60000081014 */
[----:B------:R-:W2:Y:S04]  /*1d9d0*/  LDL.LU.64 R22, [R1+0x5de0] ;  /* 0x005de00001167983 */ /* 0x000ea80000300a00 */
[----:B------:R-:W2:-:S12]  /*1d9e0*/  LDL.LU.64 R20, [R1+0x5dd8] ;  /* 0x005dd80001147983 */ /* 0x000e980000300a00 */
        /* <DEDUP_REMOVED lines=45> */
[----:B------:R-:W3:Y:S01]  /*1dcc0*/  LDL.LU.64 R16, [R1+0x5d20] ;  /* 0x005d200001107983 */ /* 0x000ee20000300a00 */
[----:B--2---:R-:W-:-:S15]  /*1dcd0*/  HMMA.1688.F32.TF32 R20, R4, R18, R20 ;  /* 0x000000120414723c */ /* 0x004fde0000081014 */
[----:B------:R-:W-:-:S04]  /*1dce0*/  NOP ;  /* 0x0000000000007918 */ /* 0x000fc80000000000 */
[----:B------:R-:W-:Y:S04]  /*1dcf0*/  STL.64 [R1+0x610], R20 ;  /* 0x0006101401007387 */ /* 0x000fe80000100a00 */
[----:B------:R1:W-:Y:S04]  /*1dd00*/  STL.64 [R1+0x618], R22 ;  /* 0x0006181601007387 */ /* 0x0003e80000100a00 */
[----:B-1----:R-:W2:Y:S04]  /*1dd10*/  LDL.LU.64 R22, [R1+0x5d18] ;  /* 0x005d180001167983 */ /* 0x002ea80000300a00 */
[----:B------:R1:W-:Y:S04]  /*1dd20*/  STL.64 [R1+0x5c30], R18 ;  /* 0x005c301201007387 */ /* 0x0003e80000100a00 */
[----:B---3--:R-:W-:Y:S04]  /*1dd30*/  STL.64 [R1+0x5c28], R16 ;  /* 0x005c281001007387 */ /* 0x008fe80000100a00 */
[----:B-1----:R-:W3:Y:S01]  /*1dd40*/  LDL.64 R18, [R1+0xa8] ;  /* 0x0000a80001127983 */ /* 0x002ee20000100a00 */
[----:B--2---:R-:W-:-:S15]  /*1dd50*/  HMMA.1688.F32.TF32 R24, R4, R22, R24 ;  /* 0x000000160418723c */ /* 0x004fde0000081018 */
[----:B------:R-:W-:-:S04]  /*1dd60*/  NOP ;  /* 0x0000000000007918 */ /* 0x000fc80000000000 */
[----:B------:R-:W-:Y:S04]  /*1dd70*/  STL.64 [R1+0x600], R24 ;  /* 0x0006001801007387 */ /* 0x000fe80000100a00 */
[----:B------:R1:W-:Y:S04]  /*1dd80*/  STL.64 [R1+0x608], R26 ;  /* 0x0006081a01007387 */ /* 0x0003e80000100a00 */
[----:B-1----:R-:W4:Y:S04]  /*1dd90*/  LDL.LU.64 R26, [R1+0x5d10] ;  /* 0x005d1000011a7983 */ /* 0x002f280000300a00 */
[----:B------:R1:W-:Y:S04]  /*1dda0*/  STL.64 [R1+0x5c38], R22 ;  /* 0x005c381601007387 */ /* 0x0003e80000100a00 */
[----:B------:R-:W3:Y:S04]  /*1ddb0*/  LDL.LU R20, [R1+0x5d0] ;  /* 0x0005d00001147983 */ /* 0x000ee80000300800 */
[----:B------:R-:W3:Y:S04]  /*1ddc0*/  LDL.LU R21, [R1+0x5d4] ;  /* 0x0005d40001157983 */ /* 0x000ee80000300800 */
[----:B-1----:R-:W3:Y:S04]  /*1ddd0*/  LDL.LU R22, [R1+0x5d8] ;  /* 0x0005d80001167983 */ /* 0x002ee80000300800 */
[----:B------:R-:W3:Y:S01]  /*1dde0*/  LDL.LU R23, [R1+0x5dc] ;  /* 0x0005dc0001177983 */ /* 0x000ee20000300800 */
[----:B----4-:R-:W-:Y:S03]  /*1ddf0*/  HMMA.1688.F32.TF32 R4, R4, R26, R8 ;  /* 0x0000001a0404723c */ /* 0x010fe60000081008 */
[----:B------:R-:W2:Y:S04]  /*1de00*/  LDL.LU.64 R10, [R1+0x5d08] ;  /* 0x005d0800010a7983 */ /* 0x000ea80000300a00 */
[----:B------:R-:W2:Y:S04]  /*1de10*/  LDL.LU.64 R8, [R1+0x5d00] ;  /* 0x005d000001087983 */ /* 0x000ea80000300a00 */
[----:B------:R-:W-:Y:S04]  /*1de20*/  STL [R1+0x5bec], R26 ;  /* 0x005bec1a01007387 */ /* 0x000fe80000100800 */
[----:B------:R1:W-:Y:S04]  /*1de30*/  STL [R1+0x5be8], R27 ;  /* 0x005be81b01007387 */ /* 0x0003e80000100800 */
[----:B------:R-:W-:Y:S04]  /*1de40*/  STL.64 [R1+0x210], R4 ;  /* 0x0002100401007387 */ /* 0x000fe80000100a00 */
[----:B------:R-:W-:Y:S04]  /*1de50*/  STL.64 [R1+0x218], R6 ;  /* 0x0002180601007387 */ /* 0x000fe80000100a00 */
[----:B------:R-:W-:Y:S04]  /*1de60*/  LDS R6, [R2+UR6+0x6300] ;  /* 0x0063000602067984 */ /* 0x000fe80008000800 */
[----:B------:R-:W4:Y:S04]  /*1de70*/  LDS R7, [R0+UR6+0x6300] ;  /* 0x0063000600077984 */ /* 0x000f280008000800 */
[----:B------:R-:W-:Y:S04]  /*1de80*/  LDS R4, [R2+UR6+0x4300] ;  /* 0x0043000602047984 */ /* 0x000fe80008000800 */
[----:B------:R-:W3:Y:S04]  /*1de90*/  LDS R5, [R0+UR6+0x4300] ;  /* 0x0043000600057984 */ /* 0x000ee80008000800 */
[----:B-1----:R-:W2:Y:S04]  /*1dea0*/  LDL.64 R26, [R1+0xb8] ;  /* 0x0000b800011a7983 */ /* 0x002ea80000100a00 */
[----:B------:R-:W-:Y:S04]  /*1deb0*/  STL [R1+0x5bf0], R2 ;  /* 0x005bf00201007387 */ /* 0x000fe80000100800 */
[----:B------:R-:W-:Y:S04]  /*1dec0*/  STL [R1+0x5bf4], R0 ;  /* 0x005bf40001007387 */ /* 0x000fe80000100800 */
[----:B----4-:R-:W-:Y:S04]  /*1ded0*/  STL.64 [R1+0x5bd8], R6 ;  /* 0x005bd80601007387 */ /* 0x010fe80000100a00 */
[----:B---3--:R1:W-:Y:S04]  /*1dee0*/  STL.64 [R1+0x5bd0], R4 ;  /* 0x005bd00401007387 */ /* 0x0083e80000100a00 */
[----:B-1----:R-:W2:Y:S04]  /*1def0*/  LDL.LU R4, [R1+0x5f0] ;  /* 0x0005f00001047983 */ /* 0x002ea80000300800 */
[----:B------:R-:W2:Y:S04]  /*1df00*/  LDL.LU R5, [R1+0x5f4] ;  /* 0x0005f40001057983 */ /* 0x000ea80000300800 */
[----:B------:R-:W2:Y:S04]  /*1df10*/  LDL.LU R6, [R1+0x5f8] ;  /* 0x0005f80001067983 */ /* 0x000ea80000300800 */
[----:B------:R-:W2:Y:S01]  /*1df20*/  LDL.LU R7, [R1+0x5fc] ;  /* 0x0005fc0001077983 */ /* 0x000ea20000300800 */
[----:B------:R-:W-:Y:S01]  /*1df30*/  IMAD.MOV.U32 R3, RZ, RZ, R15 ;  /* 0x000000ffff037224 */ /* 0x000fe200078e000f */
[----:B--2---:R-:W-:-:S15]  /*1df40*/  HMMA.1688.F32.TF32 R4, R8, R14, R4 ;  /* 0x0000000e0804723c */ /* 0x004fde0000081004 */
[----:B------:R-:W-:-:S04]  /*1df50*/  NOP ;  /* 0x0000000000007918 */ /* 0x000fc80000000000 */
[----:B------:R1:W-:Y:S04]  /*1df60*/  STL.64 [R1+0x5f0], R4 ;  /* 0x0005f00401007387 */ /* 0x0003e80000100a00 */
[----:B------:R-:W-:Y:S01]  /*1df70*/  STL.64 [R1+0x5f8], R6 ;  /* 0x0005f80601007387 */ /* 0x000fe20000100a00 */
[----:B-1----:R-:W-:-:S03]  /*1df80*/  IMAD.MOV.U32 R4, RZ, RZ, R14 ;  /* 0x000000ffff047224 */ /* 0x002fc600078e000e */
[----:B------:R-:W2:Y:S04]  /*1df90*/  LDL.LU.64 R14, [R1+0x5cf8] ;  /* 0x005cf800010e7983 */ /* 0x000ea80000300a00 */
[----:B------:R-:W-:Y:S04]  /*1dfa0*/  STL [R1+0x5bfc], R3 ;  /* 0x005bfc0301007387 */ /* 0x000fe80000100800 */
[----:B------:R1:W-:Y:S04]  /*1dfb0*/  STL [R1+0x5bf8], R4 ;  /* 0x005bf80401007387 */ /* 0x0003e80000100800 */
[----:B-1----:R-:W3:Y:S04]  /*1dfc0*/  LDL.LU R4, [R1+0x5e0] ;  /* 0x0005e00001047983 */ /* 0x002ee80000300800 */
[----:B------:R-:W3:Y:S04]  /*1dfd0*/  LDL.LU R5, [R1+0x5e4] ;  /* 0x0005e40001057983 */ /* 0x000ee80000300800 */
[----:B------:R-:W3:Y:S04]  /*1dfe0*/  LDL.LU R6, [R1+0x5e8] ;  /* 0x0005e80001067983 */ /* 0x000ee80000300800 */
[----:B------:R-:W3:Y:S01]  /*1dff0*/  LDL.LU R7, [R1+0x5ec] ;  /* 0x0005ec0001077983 */ /* 0x000ee20000300800 */
[C---:B------:R-:W-:Y:S08]  /*1e000*/  HMMA.1688.F32.TF32 R20, R8.reuse, R18, R20 ;  /* 0x000000120814723c */ /* 0x040ff00000081014 */
[----:B---3--:R-:W-:-:S15]  /*1e010*/  HMMA.1688.F32.TF32 R4, R8, R26, R4 ;  /* 0x0000001a0804723c */ /* 0x008fde0000081004 */
[----:B------:R-:W-:-:S04]  /*1e020*/  NOP ;  /* 0x0000000000007918 */ /* 0x000fc80000000000 */
[----:B------:R1:W-:Y:S04]  /*1e030*/  STL.64 [R1+0x5e0], R4 ;  /* 0x0005e00401007387 */ /* 0x0003e80000100a00 */
[----:B------:R3:W-:Y:S01]  /*1e040*/  STL.64 [R1+0x5e8], R6 ;  /* 0x0005e80601007387 */ /* 0x0007e20000100a00 */
[----:B-1----:R-:W-:Y:S02]  /*1e050*/  IMAD.MOV.U32 R5, RZ, RZ, R27 ;  /* 0x000000ffff057224 */ /* 0x002fe400078e001b */
[----:B---3--:R-:W-:-:S03]  /*1e060*/  IMAD.MOV.U32 R6, RZ, RZ, R26 ;  /* 0x000000ffff067224 */ /* 0x008fc600078e001a */
[----:B------:R-:W-:Y:S01]  /*1e070*/  STL [R1+0x5c04], R5 ;  /* 0x005c040501007387 */ /* 0x000fe20000100800 */
[----:B------:R-:W-:-:S03]  /*1e080*/  IMAD.MOV.U32 R7, RZ, RZ, R19 ;  /* 0x000000ffff077224 */ /* 0x000fc600078e0013 */
[----:B------:R-:W-:Y:S04]  /*1e090*/  STL [R1+0x5c00], R6 ;  /* 0x005c000601007387 */ /* 0x000fe80000100800 */
[----:B------:R1:W-:Y:S04]  /*1e0a0*/  STL.64 [R1+0x5d0], R20 ;  /* 0x0005d01401007387 */ /* 0x0003e80000100a00 */
[----:B------:R3:W-:Y:S04]  /*1e0b0*/  STL.64 [R1+0x5d8], R22 ;  /* 0x0005d81601007387 */ /* 0x0007e80000100a00 */
[----:B------:R-:W-:Y:S04]  /*1e0c0*/  STL [R1+0x5c78], R7 ;  /* 0x005c780701007387 */ /* 0x000fe80000100800 */
[----:B-1----:R-:W4:Y:S04]  /*1e0d0*/  LDL.LU R20, [R1+0x530] ;  /* 0x0005300001147983 */ /* 0x002f280000300800 */
[----:B------:R-:W4:Y:S04]  /*1e0e0*/  LDL.LU R21, [R1+0x534] ;  /* 0x0005340001157983 */ /* 0x000f280000300800 */
[----:B---3--:R-:W3:Y:S04]  /*1e0f0*/  LDL.LU R22, [R1+0x538] ;  /* 0x0005380001167983 */ /* 0x008ee80000300800 */
[----:B------:R-:W3:Y:S04]  /*1e100*/  LDL.LU R23, [R1+0x53c] ;  /* 0x00053c0001177983 */ /* 0x000ee80000300800 */
[----:B---3--:R1:W-:Y:S04]  /*1e110*/  STL.64 [R1+0x5c48], R22 ;  /* 0x005c481601007387 */ /* 0x0083e80000100a00 */
[----:B----4-:R-:W-:Y:S04]  /*1e120*/  STL.64 [R1+0x5c40], R20 ;  /* 0x005c401401007387 */ /* 0x010fe80000100a00 */
[----:B-1----:R-:W3:Y:S04]  /*1e130*/  LDL.64 R22, [R1+0x18] ;  /* 0x0000180001167983 */ /* 0x002ee80000100a00 */
[----:B---3--:R1:W-:Y:S04]  /*1e140*/  STL.64 [R1+0x5c58], R22 ;  /* 0x005c581601007387 */ /* 0x0083e80000100a00 */
[----:B-1----:R-:W3:Y:S01]  /*1e150*/  LDL.64 R22, [R1+0x28] ;  /* 0x0000280001167983 */ /* 0x002ee20000100a00 */
[----:B------:R-:W-:-:S03]  /*1e160*/  IMAD.MOV.U32 R12, RZ, RZ, R18 ;  /* 0x000000ffff0c7224 */ /* 0x000fc600078e0012 */
[----:B---3--:R-:W-:Y:S04]  /*1e170*/  STL.64 [R1+0x5c70], R22 ;  /* 0x005c701601007387 */ /* 0x008fe80000100a00 */
[----:B------:R-:W3:Y:S04]  /*1e180*/  LDL.64 R18, [R1+0x8] ;  /* 0x0000080001127983 */ /* 0x000ee80000100a00 */
[----:B---3--:R1:W-:Y:S04]  /*1e190*/  STL.64 [R1+0x5c50], R18 ;  /* 0x005c501201007387 */ /* 0x0083e80000100a00 */
[----:B------:R-:W3:Y:S04]  /*1e1a0*/  LDL.LU R16, [R1+0x540] ;  /* 0x0005400001107983 */ /* 0x000ee80000300800 */
[----:B------:R-:W3:Y:S04]  /*1e1b0*/  LDL.LU R17, [R1+0x544] ;  /* 0x0005440001117983 */ /* 0x000ee80000300800 */
[----:B-1----:R-:W4:Y:S04]  /*1e1c0*/  LDL.LU R18, [R1+0x548] ;  /* 0x0005480001127983 */ /* 0x002f280000300800 */
[----:B------:R-:W4:Y:S04]  /*1e1d0*/  LDL.LU R19, [R1+0x54c] ;  /* 0x00054c0001137983 */ /* 0x000f280000300800 */
[----:B------:R-:W2:Y:S04]  /*1e1e0*/  LDL.LU R4, [R1+0x560] ;  /* 0x0005600001047983 */ /* 0x000ea80000300800 */
[----:B------:R-:W2:Y:S04]  /*1e1f0*/  LDL.LU R5, [R1+0x564] ;  /* 0x0005640001057983 */ /* 0x000ea80000300800 */
[----:B------:R-:W2:Y:S04]  /*1e200*/  LDL.LU R6, [R1+0x568] ;  /* 0x0005680001067983 */ /* 0x000ea80000300800 */
[----:B------:R-:W2:Y:S04]  /*1e210*/  LDL.LU R7, [R1+0x56c] ;  /* 0x00056c0001077983 */ /* 0x000ea80000300800 */
[----:B------:R-:W2:Y:S04]  /*1e220*/  LDL.LU R24, [R1+0x590] ;  /* 0x0005900001187983 */ /* 0x000ea80000300800 */
[----:B------:R-:W2:Y:S04]  /*1e230*/  LDL.LU R25, [R1+0x594] ;  /* 0x0005940001197983 */ /* 0x000ea80000300800 */
[----:B------:R-:W2:Y:S04]  /*1e240*/  LDL.LU R26, [R1+0x598] ;  /* 0x00059800011a7983 */ /* 0x000ea80000300800 */
[----:B------:R-:W2:Y:S04]  /*1e250*/  LDL.LU R27, [R1+0x59c] ;  /* 0x00059c00011b7983 */ /* 0x000ea80000300800 */
[----:B--2---:R1:W-:Y:S04]  /*1e260*/  STL.64 [R1+0x5cc0], R26 ;  /* 0x005cc01a01007387 */ /* 0x0043e80000100a00 */
[----:B------:R2:W-:Y:S04]  /*1e270*/  STL.64 [R1+0x5cb8], R24 ;  /* 0x005cb81801007387 */ /* 0x0005e80000100a00 */
[----:B-1----:R-:W2:Y:S04]  /*1e280*/  LDL.64 R26, [R1+0x78] ;  /* 0x00007800011a7983 */ /* 0x002ea80000100a00 */
[----:B--2---:R1:W-:Y:S04]  /*1e290*/  STL.64 [R1+0x5cd0], R26 ;  /* 0x005cd01a01007387 */ /* 0x0043e80000100a00 */
[----:B------:R-:W2:Y:S04]  /*1e2a0*/  LDL.LU R24, [R1+0x5b0] ;  /* 0x0005b00001187983 */ /* 0x000ea80000300800 */
[----:B------:R-:W2:Y:S04]  /*1e2b0*/  LDL.LU R25, [R1+0x5b4] ;  /* 0x0005b40001197983 */ /* 0x000ea80000300800 */
[----:B-1----:R-:W2:Y:S04]  /*1e2c0*/  LDL.LU R26, [R1+0x5b8] ;  /* 0x0005b800011a7983 */ /* 0x002ea80000300800 */
[----:B------:R-:W2:Y:S04]  /*1e2d0*/  LDL.LU R27, [R1+0x5bc] ;  /* 0x0005bc00011b7983 */ /* 0x000ea80000300800 */
[----:B--2---:R1:W-:Y:S04]  /*1e2e0*/  STL.64 [R1+0x5ce0], R26 ;  /* 0x005ce01a01007387 */ /* 0x0043e80000100a00 */
[----:B------:R-:W-:Y:S04]  /*1e2f0*/  STL.64 [R1+0x5cd8], R24 ;  /* 0x005cd81801007387 */ /* 0x000fe80000100a00 */
[----:B-1----:R-:W2:Y:S04]  /*1e300*/  LDL.64 R26, [R1+0x98] ;  /* 0x00009800011a7983 */ /* 0x002ea80000100a00 */
[----:B------:R1:W-:Y:S04]  /*1e310*/  STL.64 [R1+0x5c88], R6 ;  /* 0x005c880601007387 */ /* 0x0003e80000100a00 */
[----:B------:R-:W-:Y:S04]  /*1e320*/  STL.64 [R1+0x5c80], R4 ;  /* 0x005c800401007387 */ /* 0x000fe80000100a00 */
[----:B-1----:R-:W2:Y:S04]  /*1e330*/  LDL.64 R6, [R1+0x48] ;  /* 0x0000480001067983 */ /* 0x002ea80000100a00 */
[----:B--2---:R1:W-:Y:S04]  /*1e340*/  STL.64 [R1+0x5c98], R6 ;  /* 0x005c980601007387 */ /* 0x0043e80000100a00 */
[----:B-1----:R-:W2:Y:S04]  /*1e350*/  LDL.64 R6, [R1+0x58] ;  /* 0x0000580001067983 */ /* 0x002ea80000100a00 */
[----:B--2---:R1:W-:Y:S04]  /*1e360*/  STL.64 [R1+0x5cb0], R6 ;  /* 0x005cb00601007387 */ /* 0x0043e80000100a00 */
[----:B-1----:R-:W2:Y:S04]  /*1e370*/  LDL.64 R6, [R1+0x68] ;  /* 0x0000680001067983 */ /* 0x002ea80000100a00 */
[----:B--2---:R1:W-:Y:S04]  /*1e380*/  STL.64 [R1+0x5cc8], R6 ;  /* 0x005cc80601007387 */ /* 0x0043e80000100a00 */
[----:B------:R-:W2:Y:S04]  /*1e390*/  LDL.LU R4, [R1+0x5a0] ;  /* 0x0005a00001047983 */ /* 0x000ea80000300800 */
[----:B------:R-:W2:Y:S04]  /*1e3a0*/  LDL.LU R5, [R1+0x5a4] ;  /* 0x0005a40001057983 */ /* 0x000ea80000300800 */
[----:B-1----:R-:W2:Y:S04]  /*1e3b0*/  LDL.LU R6, [R1+0x5a8] ;  /* 0x0005a80001067983 */ /* 0x002ea80000300800 */
        /* <DEDUP_REMOVED lines=8> */
[----:B--2---:R1:W-:Y:S04]  /*1e440*/  STL.64 [R1+0x5c90], R22 ;  /* 0x005c901601007387 */ /* 0x0043e80000100a00 */
[----:B------:R-:W2:Y:S04]  /*1e450*/  LDL.LU R20, [R1+0x570] ;  /* 0x0005700001147983 */ /* 0x000ea80000300800 */
[----:B------:R-:W2:Y:S04]  /*1e460*/  LDL.LU R21, [R1+0x574] ;  /* 0x0005740001157983 */ /* 0x000ea80000300800 */
[----:B-1----:R-:W2:Y:S04]  /*1e470*/  LDL.LU R22, [R1+0x578] ;  /* 0x0005780001167983 */ /* 0x002ea80000300800 */
[----:B------:R-:W2:Y:S01]  /*1e480*/  LDL.LU R23, [R1+0x57c] ;  /* 0x00057c0001177983 */ /* 0x000ea20000300800 */
[----:B------:R-:W-:Y:S01]  /*1e490*/  HMMA.1688.F32.TF32 R4, R8, R26, R4 ;  /* 0x0000001a0804723c */ /* 0x000fe20000081004 */
[----:B------:R-:W-:-:S02]  /*1e4a0*/  IMAD.MOV.U32 R28, RZ, RZ, R26 ;  /* 0x000000ffff1c7224 */ /* 0x000fc400078e001a */
[----:B------:R-:W-:Y:S01]  /*1e4b0*/  IMAD.MOV.U32 R13, RZ, RZ, R27 ;  /* 0x000000ffff0d7224 */ /* 0x000fe200078e001b */
[----:B--2---:R-:W-:Y:S04]  /*1e4c0*/  STL.64 [R1+0x5ca8], R22 ;  /* 0x005ca81601007387 */ /* 0x004fe80000100a00 */
[----:B------:R1:W-:Y:S04]  /*1e4d0*/  STL.64 [R1+0x5ca0], R20 ;  /* 0x005ca01401007387 */ /* 0x0003e80000100a00 */
[----:B-1----:R-:W2:Y:S04]  /*1e4e0*/  LDL.LU R20, [R1+0x580] ;  /* 0x0005800001147983 */ /* 0x002ea80000300800 */
[----:B------:R-:W2:Y:S04]  /*1e4f0*/  LDL.LU R21, [R1+0x584] ;  /* 0x0005840001157983 */ /* 0x000ea80000300800 */
[----:B------:R-:W2:Y:S04]  /*1e500*/  LDL.LU R22, [R1+0x588] ;  /* 0x0005880001167983 */ /* 0x000ea80000300800 */
[----:B------:R-:W2:Y:S04]  /*1e510*/  LDL.LU R23, [R1+0x58c] ;  /* 0x00058c0001177983 */ /* 0x000ea80000300800 */
[----:B----4-:R-:W-:Y:S04]  /*1e520*/  STL.64 [R1+0x5c68], R18 ;  /* 0x005c681201007387 */ /* 0x010fe80000100a00 */
[----:B---3--:R1:W-:Y:S04]  /*1e530*/  STL.64 [R1+0x5c60], R16 ;  /* 0x005c601001007387 */ /* 0x0083e80000100a00 */
[----:B-1----:R-:W3:Y:S04]  /*1e540*/  LDL.LU R16, [R1+0x550] ;  /* 0x0005500001107983 */ /* 0x002ee80000300800 */
[----:B------:R-:W3:Y:S04]  /*1e550*/  LDL.LU R17, [R1+0x554] ;  /* 0x0005540001117983 */ /* 0x000ee80000300800 */
[----:B------:R-:W3:Y:S04]  /*1e560*/  LDL.LU R18, [R1+0x558] ;  /* 0x0005580001127983 */ /* 0x000ee80000300800 */
[----:B------:R-:W3:Y:S04]  /*1e570*/  LDL.LU R19, [R1+0x55c] ;  /* 0x00055c0001137983 */ /* 0x000ee80000300800 */
[----:B------:R-:W-:Y:S04]  /*1e580*/  STL [R1+0x5c08], R12 ;  /* 0x005c080c01007387 */ /* 0x000fe80000100800 */
[----:B------:R-:W-:Y:S04]  /*1e590*/  STL.64 [R1+0x5c0], R4 ;  /* 0x0005c00401007387 */ /* 0x000fe80000100a00 */
[----:B------:R1:W-:Y:S04]  /*1e5a0*/  STL.64 [R1+0x5c8], R6 ;  /* 0x0005c80601007387 */ /* 0x0003e80000100a00 */
[----:B-1----:R-:W4:Y:S04]  /*1e5b0*/  LDL.LU.64 R6, [R1+0x5cf0] ;  /* 0x005cf00001067983 */ /* 0x002f280000300a00 */
[----:B------:R-:W4:Y:S04]  /*1e5c0*/  LDL.LU.64 R4, [R1+0x5ce8] ;  /* 0x005ce80001047983 */ /* 0x000f280000300a00 */
[----:B------:R-:W2:Y:S04]  /*1e5d0*/  LDL.LU.64 R26, [R1+0x5ce0] ;  /* 0x005ce000011a7983 */ /* 0x000ea80000300a00 */
[----:B------:R-:W2:Y:S02]  /*1e5e0*/  LDL.LU.64 R24, [R1+0x5cd8] ;  /* 0x005cd80001187983 */ /* 0x000ea40000300a00 */
[----:B--2---:R-:W-:-:S15]  /*1e5f0*/  HMMA.1688.F32.TF32 R24, R8, R14, R24 ;  /* 0x0000000e0818723c */ /* 0x004fde0000081018 */
[----:B------:R-:W-:-:S04]  /*1e600*/  NOP ;  /* 0x0000000000007918 */ /* 0x000fc80000000000 */
[----:B------:R-:W-:Y:S04]  /*1e610*/  STL.64 [R1+0x5b0], R24 ;  /* 0x0005b01801007387 */ /* 0x000fe80000100a00 */
[----:B------:R1:W-:Y:S04]  /*1e620*/  STL.64 [R1+0x5b8], R26 ;  /* 0x0005b81a01007387 */ /* 0x0003e80000100a00 */
[----:B-1----:R-:W4:Y:S04]  /*1e630*/  LDL.LU.64 R26, [R1+0x5cd0] ;  /* 0x005cd000011a7983 */ /* 0x002f280000300a00 */
[----:B------:R1:W-:Y:S01]  /*1e640*/  STL.64 [R1+0x5b70], R14 ;  /* 0x005b700e01007387 */ /* 0x0003e20000100a00 */
[----:B----4-:R-:W-:Y:S01]  /*1e650*/  HMMA.1688.F32.TF32 R4, R8, R26, R4 ;  /* 0x0000001a0804723c */ /* 0x010fe20000081004 */
[----:B-1----:R-:W-:-:S02]  /*1e660*/  IMAD.MOV.U32 R15, RZ, RZ, R26 ;  /* 0x000000ffff0f7224 */ /* 0x002fc400078e001a */
        /* <DEDUP_REMOVED lines=8> */
[----:B------:R-:W-:-:S15]  /*1e6f0*/  IMAD.MOV.U32 R29, RZ, RZ, R7 ;  /* 0x000000ffff1d7224 */ /* 0x000fde00078e0007 */
[----:B------:R-:W-:-:S03]  /*1e700*/  NOP ;  /* 0x0000000000007918 */ /* 0x000fc60000000000 */
[----:B------:R1:W-:Y:S04]  /*1e710*/  STL.64 [R1+0x590], R24 ;  /* 0x0005901801007387 */ /* 0x0003e80000100a00 */
[----:B------:R2:W-:Y:S01]  /*1e720*/  STL.64 [R1+0x598], R26 ;  /* 0x0005981a01007387 */ /* 0x0005e20000100a00 */
[----:B-1----:R-:W-:-:S03]  /*1e730*/  IMAD.MOV.U32 R24, RZ, RZ, R6 ;  /* 0x000000ffff187224 */ /* 0x002fc600078e0006 */
[----:B------:R-:W4:Y:S02]  /*1e740*/  LDL.LU.64 R6, [R1+0x5cb0] ;  /* 0x005cb00001067983 */ /* 0x000f240000300a00 */
[----:B----4-:R-:W-:Y:S01]  /*1e750*/  HMMA.1688.F32.TF32 R20, R8, R6, R20 ;  /* 0x000000060814723c */ /* 0x010fe20000081014 */
[----:B--2---:R-:W-:Y:S02]  /*1e760*/  IMAD.MOV.U32 R27, RZ, RZ, R6 ;  /* 0x000000ffff1b7224 */ /* 0x004fe400078e0006 */
        /* <DEDUP_REMOVED lines=15> */
[----:B------:R-:W2:Y:S04]  /*1e860*/  LDL.LU.64 R4, [R1+0x5c80] ;  /* 0x005c800001047983 */ /* 0x000ea80000300a00 */
[----:B------:R-:W-:Y:S04]  /*1e870*/  STL.64 [R1+0x5c20], R26 ;  /* 0x005c201a01007387 */ /* 0x000fe80000100a00 */
[----:B------:R1:W-:Y:S04]  /*1e880*/  STL.64 [R1+0x5c18], R24 ;  /* 0x005c181801007387 */ /* 0x0003e80000100a00 */
[----:B-1----:R-:W4:Y:S04]  /*1e890*/  LDL.LU R24, [R1+0x520] ;  /* 0x0005200001187983 */ /* 0x002f280000300800 */
[----:B------:R-:W4:Y:S04]  /*1e8a0*/  LDL.LU R25, [R1+0x524] ;  /* 0x0005240001197983 */ /* 0x000f280000300800 */
[----:B------:R-:W4:Y:S04]  /*1e8b0*/  LDL.LU R26, [R1+0x528] ;  /* 0x00052800011a7983 */ /* 0x000f280000300800 */
[----:B------:R-:W4:Y:S01]  /*1e8c0*/  LDL.LU R27, [R1+0x52c] ;  /* 0x00052c00011b7983 */ /* 0x000f220000300800 */
[----:B--2---:R-:W-:Y:S01]  /*1e8d0*/  HMMA.1688.F32.TF32 R4, R8, R22, R4 ;  /* 0x000000160804723c */ /* 0x004fe20000081004 */
[----:B------:R-:W-:-:S15]  /*1e8e0*/  IMAD.MOV.U32 R0, RZ, RZ, R23 ;  /* 0x000000ffff007224 */ /* 0x000fde00078e0017 */
[----:B------:R-:W-:-:S03]  /*1e8f0*/  NOP ;  /* 0x0000000000007918 */ /* 0x000fc60000000000 */
[----:B------:R1:W-:Y:S04]  /*1e900*/  STL.64 [R1+0x560], R4 ;  /* 0x0005600401007387 */ /* 0x0003e80000100a00 */
[----:B------:R2:W-:Y:S01]  /*1e910*/  STL.64 [R1+0x568], R6 ;  /* 0x0005680601007387 */ /* 0x0005e20000100a00 */
[----:B-1----:R-:W-:-:S03]  /*1e920*/  IMAD.MOV.U32 R4, RZ, RZ, R22 ;  /* 0x000000ffff047224 */ /* 0x002fc600078e0016 */
[----:B--2---:R-:W2:Y:S04]  /*1e930*/  LDL.LU R7, [R1+0x5c78] ;  /* 0x005c780001077983 */ /* 0x004ea80000300800 */
[----:B------:R-:W3:Y:S02]  /*1e940*/  LDL.LU.64 R22, [R1+0x5c70] ;  /* 0x005c700001167983 */ /* 0x000ee40000300a00 */
[----:B---3--:R-:W-:Y:S01]  /*1e950*/  HMMA.1688.F32.TF32 R16, R8, R22, R16 ;  /* 0x000000160810723c */ /* 0x008fe20000081010 */
[----:B------:R-:W-:Y:S02]  /*1e960*/  IMAD.MOV.U32 R6, RZ, RZ, R22 ;  /* 0x000000ffff067224 */ /* 0x000fe400078e0016 */
[----:B------:R-:W-:-:S15]  /*1e970*/  IMAD.MOV.U32 R3, RZ, RZ, R23 ;  /* 0x000000ffff037224 */ /* 0x000fde00078e0017 */
[----:B------:R-:W-:Y:S01]  /*1e980*/  NOP ;  /* 0x0000000000007918 */ /* 0x000fe20000000000 */
[----:B------:R-:W-:Y:S04]  /*1e990*/  STL.64 [R1+0x550], R16 ;  /* 0x0005501001007387 */ /* 0x000fe80000100a00 */
[----:B------:R1:W-:Y:S04]  /*1e9a0*/  STL.64 [R1+0x558], R18 ;  /* 0x0005581201007387 */ /* 0x0003e80000100a00 */
[----:B-1----:R-:W3:Y:S04]  /*1e9b0*/  LDL.LU.64 R18, [R1+0x5c68] ;  /* 0x005c680001127983 */ /* 0x002ee80000300a00 */
[----:B------:R-:W3:Y:S04]  /*1e9c0*/  LDL.LU.64 R16, [R1+0x5c60] ;  /* 0x005c600001107983 */ /* 0x000ee80000300a00 */
[----:B------:R-:W3:Y:S02]  /*1e9d0*/  LDL.LU.64 R22, [R1+0x5c58] ;  /* 0x005c580001167983 */ /* 0x000ee40000300a00 */
        /* <DEDUP_REMOVED lines=8> */
[----:B------:R-:W3:Y:S02]  /*1ea60*/  LDL.LU.64 R20, [R1+0x5c40] ;  /* 0x005c400001147983 */ /* 0x000ee40000300a00 */
[----:B---3--:R-:W-:-:S15]  /*1ea70*/  HMMA.1688.F32.TF32 R20, R8, R18, R20 ;  /* 0x000000120814723c */ /* 0x008fde0000081014 */
[----:B------:R-:W-:-:S04]  /*1ea80*/  NOP ;  /* 0x0000000000007918 */ /* 0x000fc80000000000 */
[----:B------:R1:W-:Y:S04]  /*1ea90*/  STL.64 [R1+0x530], R20 ;  /* 0x0005301401007387 */ /* 0x0003e80000100a00 */
[----:B------:R3:W-:Y:S01]  /*1eaa0*/  STL.64 [R1+0x538], R22 ;  /* 0x0005381601007387 */ /* 0x0007e20000100a00 */
[----:B-1----:R-:W-:Y:S02]  /*1eab0*/  IMAD.MOV.U32 R20, RZ, RZ, R18 ;  /* 0x000000ffff147224 */ /* 0x002fe400078e0012 */
[----:B------:R-:W-:Y:S01]  /*1eac0*/  IMAD.MOV.U32 R21, RZ, RZ, R19 ;  /* 0x000000ffff157224 */ /* 0x000fe200078e0013 */
[----:B---3--:R-:W3:Y:S04]  /*1ead0*/  LDL.LU.64 R22, [R1+0x5c38] ;  /* 0x005c380001167983 */ /* 0x008ee80000300a00 */
[----:B------:R-:W4:Y:S04]  /*1eae0*/  LDL.LU.64 R18, [R1+0x5c30] ;  /* 0x005c300001127983 */ /* 0x000f280000300a00 */
[----:B------:R-:W2:Y:S01]  /*1eaf0*/  LDL.LU.64 R16, [R1+0x5c28] ;  /* 0x005c280001107983 */ /* 0x000ea20000300a00 */
[----:B----4-:R-:W-:-:S15]  /*1eb00*/  HMMA.1688.F32.TF32 R24, R8, R18, R24 ;  /* 0x000000120818723c */ /* 0x010fde0000081018 */
[----:B------:R-:W-:-:S04]  /*1eb10*/  NOP ;  /* 0x0000000000007918 */ /* 0x000fc80000000000 */
[----:B------:R-:W-:Y:S04]  /*1eb20*/  STL.64 [R1+0x520], R24 ;  /* 0x0005201801007387 */ /* 0x000fe80000100a00 */
[----:B------:R1:W-:Y:S04]  /*1eb30*/  STL.64 [R1+0x528], R26 ;  /* 0x0005281a01007387 */ /* 0x0003e80000100a00 */
[----:B-1----:R-:W4:Y:S04]  /*1eb40*/  LDL.LU.64 R26, [R1+0x5c20] ;  /* 0x005c2000011a7983 */ /* 0x002f280000300a00 */
[----:B------:R-:W3:Y:S04]  /*1eb50*/  LDL.LU.64 R24, [R1+0x5c18] ;  /* 0x005c180001187983 */ /* 0x000ee80000300a00 */
[----:B------:R1:W-:Y:S04]  /*1eb60*/  STL.64 [R1+0x5aa8], R18 ;  /* 0x005aa81201007387 */ /* 0x0003e80000100a00 */
[----:B--2---:R2:W-:Y:S01]  /*1eb70*/  STL.64 [R1+0x5aa0], R16 ;  /* 0x005aa01001007387 */ /* 0x0045e20000100a00 */
[----:B-1----:R-:W-:-:S02]  /*1eb80*/  IMAD.MOV.U32 R18, RZ, RZ, R20 ;  /* 0x000000ffff127224 */ /* 0x002fc400078e0014 */
[----:B------:R-:W-:Y:S01]  /*1eb90*/  IMAD.MOV.U32 R19, RZ, RZ, R21 ;  /* 0x000000ffff137224 */ /* 0x000fe200078e0015 */
[----:B------:R-:W3:Y:S04]  /*1eba0*/  LDL.LU R20, [R1+0x5c10] ;  /* 0x005c100001147983 */ /* 0x000ee80000300800 */
[----:B------:R-:W3:Y:S04]  /*1ebb0*/  LDL.LU R21, [R1+0x5c0c] ;  /* 0x005c0c0001157983 */ /* 0x000ee80000300800 */
[----:B------:R1:W-:Y:S04]  /*1ebc0*/  STL.64 [R1+0x5ac0], R18 ;  /* 0x005ac01201007387 */ /* 0x0003e80000100a00 */
[----:B--2---:R-:W3:Y:S04]  /*1ebd0*/  LDL.LU R16, [R1+0x510] ;  /* 0x0005100001107983 */ /* 0x004ee80000300800 */
[----:B------:R-:W3:Y:S04]  /*1ebe0*/  LDL.LU R17, [R1+0x514] ;  /* 0x0005140001117983 */ /* 0x000ee80000300800 */
[----:B-1----:R-:W3:Y:S04]  /*1ebf0*/  LDL.LU R18, [R1+0x518] ;  /* 0x0005180001127983 */ /* 0x002ee80000300800 */
[----:B------:R-:W3:Y:S02]  /*1ec00*/  LDL.LU R19, [R1+0x51c] ;  /* 0x00051c0001137983 */ /* 0x000ee40000300800 */
[----:B---3--:R-:W-:-:S15]  /*1ec10*/  HMMA.1688.F32.TF32 R16, R8, R22, R16 ;  /* 0x000000160810723c */ /* 0x008fde0000081010 */
[----:B------:R-:W-:-:S04]  /*1ec20*/  NOP ;  /* 0x0000000000007918 */ /* 0x000fc80000000000 */
[----:B------:R-:W-:Y:S04]  /*1ec30*/  STL.64 [R1+0x510], R16 ;  /* 0x0005101001007387 */ /* 0x000fe80000100a00 */
[----:B------:R1:W-:Y:S02]  /*1ec40*/  STL.64 [R1+0x518], R18 ;  /* 0x0005181201007387 */ /* 0x0003e40000100a00 */
[----:B-1----:R-:W-:Y:S02]  /*1ec50*/  IMAD.MOV.U32 R18, RZ, RZ, R12 ;  /* 0x000000ffff127224 */ /* 0x002fe400078e000c */
[----:B------:R-:W-:Y:S01]  /*1ec60*/  IMAD.MOV.U32 R19, RZ, RZ, R5 ;  /* 0x000000ffff137224 */ /* 0x000fe200078e0005 */
[----:B------:R-:W2:Y:S04]  /*1ec70*/  LDL.LU R12, [R1+0x5c08] ;  /* 0x005c0800010c7983 */ /* 0x000ea80000300800 */
[----:B------:R-:W3:Y:S04]  /*1ec80*/  LDL.LU R5, [R1+0x5c04] ;  /* 0x005c040001057983 */ /* 0x000ee80000300800 */
[----:B------:R-:W-:Y:S04]  /*1ec90*/  STL.64 [R1+0x5ad8], R18 ;  /* 0x005ad81201007387 */ /* 0x000fe80000100a00 */
[----:B------:R-:W-:Y:S04]  /*1eca0*/  STL.64 [R1+0x5a98], R22 ;  /* 0x005a981601007387 */ /* 0x000fe80000100a00 */
[----:B------:R1:W-:Y:S04]  /*1ecb0*/  STL.64 [R1+0x5a90], R20 ;  /* 0x005a901401007387 */ /* 0x0003e80000100a00 */
[----:B-1----:R-:W2:Y:S04]  /*1ecc0*/  LDL.LU R20, [R1+0x430] ;  /* 0x0004300001147983 */ /* 0x002ea80000300800 */
[----:B------:R-:W2:Y:S04]  /*1ecd0*/  LDL.LU R21, [R1+0x434] ;  /* 0x0004340001157983 */ /* 0x000ea80000300800 */
[----:B------:R-:W2:Y:S04]  /*1ece0*/  LDL.LU R22, [R1+0x438] ;  /* 0x0004380001167983 */ /* 0x000ea80000300800 */
[----:B------:R-:W2:Y:S01]  /*1ecf0*/  LDL.LU R23, [R1+0x43c] ;  /* 0x00043c0001177983 */ /* 0x000ea20000300800 */
[----:B------:R-:W-:-:S02]  /*1ed00*/  IMAD.MOV.U32 R18, RZ, RZ, R6 ;  /* 0x000000ffff127224 */ /* 0x000fc400078e0006 */
[----:B------:R-:W-:Y:S01]  /*1ed10*/  IMAD.MOV.U32 R19, RZ, RZ, R3 ;  /* 0x000000ffff137224 */ /* 0x000fe200078e0003 */
[----:B------:R-:W3:Y:S04]  /*1ed20*/  LDL.LU R6, [R1+0x5c00] ;  /* 0x005c000001067983 */ /* 0x000ee80000300800 */
[----:B------:R-:W3:Y:S04]  /*1ed30*/  LDL.LU R3, [R1+0x5bfc] ;  /* 0x005bfc0001037983 */ /* 0x000ee80000300800 */
[----:B------:R-:W-:Y:S04]  /*1ed40*/  STL.64 [R1+0x5af0], R18 ;  /* 0x005af01201007387 */ /* 0x000fe80000100a00 */
[----:B--2---:R-:W-:Y:S04]  /*1ed50*/  STL.64 [R1+0x5ab8], R22 ;  /* 0x005ab81601007387 */ /* 0x004fe80000100a00 */
        /* <DEDUP_REMOVED lines=17> */
[----:B----4-:R-:W-:Y:S01]  /*1ee70*/  IMAD.MOV.U32 R19, RZ, RZ, R26 ;  /* 0x000000ffff137224 */ /* 0x010fe200078e001a */
[----:B------:R-:W4:Y:S04]  /*1ee80*/  LDL.LU R2, [R1+0x5bf0] ;  /* 0x005bf00001027983 */ /* 0x000f280000300800 */
[----:B------:R-:W3:Y:S04]  /*1ee90*/  LDL.LU R26, [R1+0x5bec] ;  /* 0x005bec00011a7983 */ /* 0x000ee80000300800 */
[----:B------:R1:W-:Y:S02]  /*1eea0*/  STL.64 [R1+0x5b20], R18 ;  /* 0x005b201201007387 */ /* 0x0003e40000100a00 */
[----:B-1----:R-:W-:-:S02]  /*1eeb0*/  IMAD.MOV.U32 R18, RZ, RZ, R27 ;  /* 0x000000ffff127224 */ /* 0x002fc400078e001b */
        /* <DEDUP_REMOVED lines=13> */
[----:B------:R1:W-:Y:S02]  /*1ef90*/  STL.64 [R1+0x5b50], R18 ;  /* 0x005b501201007387 */ /* 0x0003e40000100a00 */
[----:B-1----:R-:W-:Y:S02]  /*1efa0*/  IMAD.MOV.U32 R18, RZ, RZ, R15 ;  /* 0x000000ffff127224 */ /* 0x002fe400078e000f */
[----:B------:R-:W-:Y:S01]  /*1efb0*/  IMAD.MOV.U32 R19, RZ, RZ, R14 ;  /* 0x000000ffff137224 */ /* 0x000fe200078e000e */
[----:B--2---:R-:W-:Y:S04]  /*1efc0*/  STL.64 [R1+0x5b00], R22 ;  /* 0x005b001601007387 */ /* 0x004fe80000100a00 */
[----:B------:R1:W-:Y:S04]  /*1efd0*/  STL.64 [R1+0x5af8], R20 ;  /* 0x005af81401007387 */ /* 0x0003e80000100a00 */
[----:B-1----:R-:W2:Y:S04]  /*1efe0*/  LDL.LU R20, [R1+0x470] ;  /* 0x0004700001147983 */ /* 0x002ea80000300800 */
[----:B------:R-:W2:Y:S04]  /*1eff0*/  LDL.LU R21, [R1+0x474] ;  /* 0x0004740001157983 */ /* 0x000ea80000300800 */
[----:B------:R-:W2:Y:S04]  /*1f000*/  LDL.LU R22, [R1+0x478] ;  /* 0x0004780001167983 */ /* 0x000ea80000300800 */
[----:B------:R-:W2:Y:S04]  /*1f010*/  LDL.LU R23, [R1+0x47c] ;  /* 0x00047c0001177983 */ /* 0x000ea80000300800 */
[----:B------:R1:W-:Y:S04]  /*1f020*/  STL.64 [R1+0x5b68], R18 ;  /* 0x005b681201007387 */ /* 0x0003e80000100a00 */
[----:B------:R-:W2:Y:S04]  /*1f030*/  LDL.LU R16, [R1+0x4c0] ;  /* 0x0004c00001107983 */ /* 0x000ea80000300800 */
[----:B------:R-:W2:Y:S04]  /*1f040*/  LDL.LU R17, [R1+0x4c4] ;  /* 0x0004c40001117983 */ /* 0x000ea80000300800 */
[----:B-1----:R-:W2:Y:S04]  /*1f050*/  LDL.LU R18, [R1+0x4c8] ;  /* 0x0004c80001127983 */ /* 0x002ea80000300800 */
[----:B------:R-:W2:Y:S01]  /*1f060*/  LDL.LU R19, [R1+0x4cc] ;  /* 0x0004cc0001137983 */ /* 0x000ea20000300800 */
[----:B------:R-:W-:-:S02]  /*1f070*/  IMAD.MOV.U32 R14, RZ, RZ, R28 ;  /* 0x000000ffff0e7224 */ /* 0x000fc400078e001c */
[----:B------:R-:W-:Y:S01]  /*1f080*/  IMAD.MOV.U32 R15, RZ, RZ, R13 ;  /* 0x000000ffff0f7224 */ /* 0x000fe200078e000d */
[----:B--2---:R-:W-:Y:S04]  /*1f090*/  STL.64 [R1+0x5b80], R18 ;  /* 0x005b801201007387 */ /* 0x004fe80000100a00 */
[----:B------:R1:W-:Y:S04]  /*1f0a0*/  STL.64 [R1+0x5b78], R16 ;  /* 0x005b781001007387 */ /* 0x0003e80000100a00 */
[----:B------:R2:W-:Y:S04]  /*1f0b0*/  STL.64 [R1+0x5b88], R14 ;  /* 0x005b880e01007387 */ /* 0x0005e80000100a00 */
[----:B-1----:R-:W3:Y:S04]  /*1f0c0*/  LDL.LU R16, [R1+0x4d0] ;  /* 0x0004d00001107983 */ /* 0x002ee80000300800 */
[----:B------:R-:W3:Y:S04]  /*1f0d0*/  LDL.LU R17, [R1+0x4d4] ;  /* 0x0004d40001117983 */ /* 0x000ee80000300800 */
[----:B------:R-:W3:Y:S04]  /*1f0e0*/  LDL.LU R18, [R1+0x4d8] ;  /* 0x0004d80001127983 */ /* 0x000ee80000300800 */
[----:B------:R-:W3:Y:S01]  /*1f0f0*/  LDL.LU R19, [R1+0x4dc] ;  /* 0x0004dc0001137983 */ /* 0x000ee20000300800 */
[----:B--2---:R-:W-:-:S02]  /*1f100*/  IMAD.MOV.U32 R14, RZ, RZ, R12 ;  /* 0x000000ffff0e7224 */ /* 0x004fc400078e000c */
[----:B------:R-:W-:Y:S01]  /*1f110*/  IMAD.MOV.U32 R15, RZ, RZ, R7 ;  /* 0x000000ffff0f7224 */ /* 0x000fe200078e0007 */
[----:B---3--:R-:W-:Y:S04]  /*1f120*/  STL.64 [R1+0x5b98], R18 ;  /* 0x005b981201007387 */ /* 0x008fe80000100a00 */
        /* <DEDUP_REMOVED lines=15> */
[----:B--2---:R-:W-:-:S03]  /*1f220*/  IMAD.MOV.U32 R14, RZ, RZ, R4 ;  /* 0x000000ffff0e7224 */ /* 0x004fc600078e0004 */
[----:B------:R-:W2:Y:S04]  /*1f230*/  LDL.LU R4, [R1+0x1f0] ;  /* 0x0001f00001047983 */ /* 0x000ea80000300800 */
[----:B------:R-:W2:Y:S04]  /*1f240*/  LDL.LU R5, [R1+0x1f4] ;  /* 0x0001f40001057983 */ /* 0x000ea80000300800 */
[----:B------:R-:W2:Y:S04]  /*1f250*/  LDL.LU R6, [R1+0x1f8] ;  /* 0x0001f80001067983 */ /* 0x000ea80000300800 */
[----:B------:R-:W2:Y:S04]  /*1f260*/  LDL.LU R7, [R1+0x1fc] ;  /* 0x0001fc0001077983 */ /* 0x000ea80000300800 */
[----:B---3--:R-:W-:Y:S04]  /*1f270*/  STL.64 [R1+0x5bc8], R18 ;  /* 0x005bc81201007387 */ /* 0x008fe80000100a00 */
[----:B------:R1:W-:Y:S04]  /*1f280*/  STL.64 [R1+0x5bc0], R16 ;  /* 0x005bc01001007387 */ /* 0x0003e80000100a00 */
[----:B-1----:R-:W3:Y:S04]  /*1f290*/  LDL.LU R16, [R1+0x500] ;  /* 0x0005000001107983 */ /* 0x002ee80000300800 */
[----:B------:R-:W3:Y:S04]  /*1f2a0*/  LDL.LU R17, [R1+0x504] ;  /* 0x0005040001117983 */ /* 0x000ee80000300800 */
[----:B------:R-:W3:Y:S04]  /*1f2b0*/  LDL.LU R18, [R1+0x508] ;  /* 0x0005080001127983 */ /* 0x000ee80000300800 */
[----:B------:R-:W3:Y:S04]  /*1f2c0*/  LDL.LU R19, [R1+0x50c] ;  /* 0x00050c0001137983 */ /* 0x000ee80000300800 */
[----:B------:R-:W-:Y:S04]  /*1f2d0*/  STL.64 [R1+0x5b18], R22 ;  /* 0x005b181601007387 */ /* 0x000fe80000100a00 */
[----:B------:R1:W-:Y:S04]  /*1f2e0*/  STL.64 [R1+0x5b10], R20 ;  /* 0x005b101401007387 */ /* 0x0003e80000100a00 */
[----:B-1----:R-:W2:Y:S04]  /*1f2f0*/  LDL.LU R20, [R1+0x480] ;  /* 0x0004800001147983 */ /* 0x002ea80000300800 */
        /* <DEDUP_REMOVED lines=14> */
[----:B------:R-:W2:Y:S01]  /*1f3e0*/  LDL.LU R23, [R1+0x4ac] ;  /* 0x0004ac0001177983 */ /* 0x000ea20000300800 */
[----:B------:R-:W-:Y:S03]  /*1f3f0*/  HMMA.1688.F32.TF32 R8, R8, R26, R4 ;  /* 0x0000001a0808723c */ /* 0x000fe60000081004 */
[----:B--2---:R-:W-:Y:S04]  /*1f400*/  STL.64 [R1+0x5b60], R22 ;  /* 0x005b601601007387 */ /* 0x004fe80000100a00 */
[----:B------:R1:W-:Y:S04]  /*1f410*/  STL.64 [R1+0x5b58], R20 ;  /* 0x005b581401007387 */ /* 0x0003e80000100a00 */
[----:B-1----:R-:W2:Y:S04]  /*1f420*/  LDL.LU R20, [R1+0x4b0] ;  /* 0x0004b00001147983 */ /* 0x002ea80000300800 */
[----:B------:R-:W2:Y:S04]  /*1f430*/  LDL.LU R21, [R1+0x4b4] ;  /* 0x0004b40001157983 */ /* 0x000ea80000300800 */
[----:B------:R-:W2:Y:S04]  /*1f440*/  LDL.LU R22, [R1+0x4b8] ;  /* 0x0004b80001167983 */ /* 0x000ea80000300800 */
[----:B------:R-:W2:Y:S04]  /*1f450*/  LDL.LU R23, [R1+0x4bc] ;  /* 0x0004bc0001177983 */ /* 0x000ea80000300800 */
[----:B------:R-:W3:Y:S04]  /*1f460*/  LDL.LU.64 R6, [R1+0x5bd8] ;  /* 0x005bd80001067983 */ /* 0x000ee80000300a00 */
[----:B------:R-:W3:Y:S01]  /*1f470*/  LDL.LU.64 R4, [R1+0x5bd0] ;  /* 0x005bd00001047983 */ /* 0x000ee20000300a00 */
[----:B------:R-:W-:-:S03]  /*1f480*/  IMAD.MOV.U32 R15, RZ, RZ, R3 ;  /* 0x000000ffff0f7224 */ /* 0x000fc600078e0003 */
[----:B------:R-:W-:Y:S04]  /*1f490*/  STL.64 [R1+0x200], R8 ;  /* 0x0002000801007387 */ /* 0x000fe80000100a00 */
[----:B------:R-:W-:Y:S04]  /*1f4a0*/  STL.64 [R1+0x208], R10 ;  /* 0x0002080a01007387 */ /* 0x000fe80000100a00 */
[----:B----4-:R-:W-:Y:S04]  /*1f4b0*/  LDS R8, [R2+UR6+0x4400] ;  /* 0x0044000602087984 */ /* 0x010fe80008000800 */
[----:B------:R-:W-:Y:S04]  /*1f4c0*/  LDS R10, [R2+UR6+0x6400] ;  /* 0x00640006020a7984 */ /* 0x000fe80008000800 */
[----:B------:R-:W-:Y:S04]  /*1f4d0*/  LDS R9, [R0+UR6+0x4400] ;  /* 0x0044000600097984 */ /* 0x000fe80008000800 */
[----:B------:R-:W-:Y:S01]  /*1f4e0*/  LDS R11, [R0+UR6+0x6400] ;  /* 0x00640006000b7984 */ /* 0x000fe20008000800 */
[----:B---3--:R-:W-:Y:S03]  /*1f4f0*/  HMMA.1688.F32.TF32 R12, R4, R14, R16 ;  /* 0x0000000e040c723c */ /* 0x008fe60000081010 */
[----:B------:R-:W3:Y:S04]  /*1f500*/  LDL.LU.64 R18, [R1+0x5bc8] ;  /* 0x005bc80001127983 */ /* 0x000ee80000300a00 */
[----:B------:R-:W3:-:S12]  /*1f510*/  LDL.LU.64 R16, [R1+0x5bc0] ;  /* 0x005bc00001107983 */ /* 0x000ed80000300a00 */
[----:B------:R-:W-:Y:S04]  /*1f520*/  STL.64 [R1+0x500], R12 ;  /* 0x0005000c01007387 */ /* 0x000fe80000100a00 */
[----:B------:R1:W-:Y:S04]  /*1f530*/  STL.64 [R1+0x508], R14 ;  /* 0x0005080e01007387 */ /* 0x0003e80000100a00 */
[----:B-1----:R-:W3:Y:S02]  /*1f540*/  LDL.LU.64 R14, [R1+0x5bb8] ;  /* 0x005bb800010e7983 */ /* 0x002ee40000300a00 */
[----:B---3--:R-:W-:Y:S02]  /*1f550*/  HMMA.1688.F32.TF32 R12, R4, R14, R16 ;  /* 0x0000000e040c723c */ /* 0x008fe40000081010 */
[----:B------:R-:W3:Y:S04]  /*1f560*/  LDL.LU.64 R18, [R1+0x5bb0] ;  /* 0x005bb00001127983 */ /* 0x000ee80000300a00 */
[----:B------:R-:W3:-:S13]  /*1f570*/  LDL.LU.64 R16, [R1+0x5ba8] ;  /* 0x005ba80001107983 */ /* 0x000eda0000300a00 */
        /* <DEDUP_REMOVED lines=15> */
[----:B---3--:R-:W-:-:S15]  /*1f670*/  HMMA.1688.F32.TF32 R16, R4, R14, R16 ;  /* 0x0000000e0410723c */ /* 0x008fde0000081010 */
[----:B------:R-:W-:-:S04]  /*1f680*/  NOP ;  /* 0x0000000000007918 */ /* 0x000fc80000000000 */
[----:B------:R-:W-:Y:S04]  /*1f690*/  STL.64 [R1+0x4c0], R16 ;  /* 0x0004c01001007387 */ /* 0x000fe80000100a00 */
[----:B------:R1:W-:Y:S04]  /*1f6a0*/  STL.64 [R1+0x4c8], R18 ;  /* 0x0004c81201007387 */ /* 0x0003e80000100a00 */
[----:B-1----:R-:W2:Y:S04]  /*1f6b0*/  LDL.LU.64 R18, [R1+0x5b68] ;  /* 0x005b680001127983 */ /* 0x002ea80000300a00 */
[----:B------:R1:W-:Y:S04]  /*1f6c0*/  STL.64 [R1+0x5a58], R14 ;  /* 0x005a580e01007387 */ /* 0x0003e80000100a00 */
[----:B------:R-:W3:Y:S04]  /*1f6d0*/  LDL.LU R12, [R1+0x420] ;  /* 0x00042000010c7983 */ /* 0x000ee80000300800 */
[----:B------:R-:W3:Y:S04]  /*1f6e0*/  LDL.LU R13, [R1+0x424] ;  /* 0x00042400010d7983 */ /* 0x000ee80000300800 */
[----:B-1----:R-:W3:Y:S04]  /*1f6f0*/  LDL.LU R14, [R1+0x428] ;  /* 0x00042800010e7983 */ /* 0x002ee80000300800 */
[----:B------:R-:W3:Y:S01]  /*1f700*/  LDL.LU R15, [R1+0x42c] ;  /* 0x00042c00010f7983 */ /* 0x000ee20000300800 */
        /* <DEDUP_REMOVED lines=48> */
[----:B------:R-:W4:Y:S01]  /*1fa10*/  LDL.LU.64 R16, [R1+0x5aa0] ;  /* 0x005aa00001107983 */ /* 0x000f220000300a00 */
[----:B--2---:R-:W-:-:S15]  /*1fa20*/  HMMA.1688.F32.TF32 R20, R4, R18, R20 ;  /* 0x000000120414723c */ /* 0x004fde0000081014 */
[----:B------:R-:W-:-:S04]  /*1fa30*/  NOP ;  /* 0x0000000000007918 */ /* 0x000fc80000000000 */
[----:B------:R-:W-:Y:S04]  /*1fa40*/  STL.64 [R1+0x440], R20 ;  /* 0x0004401401007387 */ /* 0x000fe80000100a00 */
[----:B------:R1:W-:Y:S04]  /*1fa50*/  STL.64 [R1+0x448], R22 ;  /* 0x0004481601007387 */ /* 0x0003e80000100a00 */
[----:B-1----:R-:W3:Y:S04]  /*1fa60*/  LDL.LU.64 R22, [R1+0x5a98] ;  /* 0x005a980001167983 */ /* 0x002ee80000300a00 */
[----:B------:R-:W2:Y:S04]  /*1fa70*/  LDL.LU.64 R20, [R1+0x5a90] ;  /* 0x005a900001147983 */ /* 0x000ea80000300a00 */
[----:B------:R-:W-:Y:S04]  /*1fa80*/  STL.64 [R1+0x59b0], R18 ;  /* 0x0059b01201007387 */ /* 0x000fe80000100a00 */
[----:B----4-:R1:W-:Y:S04]  /*1fa90*/  STL.64 [R1+0x59a8], R16 ;  /* 0x0059a81001007387 */ /* 0x0103e80000100a00 */
[----:B-1----:R-:W4:Y:S04]  /*1faa0*/  LDL.LU R16, [R1+0x1e0] ;  /* 0x0001e00001107983 */ /* 0x002f280000300800 */
[----:B------:R-:W4:Y:S04]  /*1fab0*/  LDL.LU R17, [R1+0x1e4] ;  /* 0x0001e40001117983 */ /* 0x000f280000300800 */
[----:B------:R-:W4:Y:S04]  /*1fac0*/  LDL.LU R18, [R1+0x1e8] ;  /* 0x0001e80001127983 */ /* 0x000f280000300800 */
[----:B------:R-:W4:Y:S01]  /*1fad0*/  LDL.LU R19, [R1+0x1ec] ;  /* 0x0001ec0001137983 */ /* 0x000f220000300800 */
[----:B---3--:R-:W-:-:S15]  /*1fae0*/  HMMA.1688.F32.TF32 R12, R4, R22, R12 ;  /* 0x00000016040c723c */ /* 0x008fde000008100c */
[----:B------:R-:W-:-:S04]  /*1faf0*/  NOP ;  /* 0x0000000000007918 */ /* 0x000fc80000000000 */
[----:B------:R1:W-:Y:S04]  /*1fb00*/  STL.64 [R1+0x430], R12 ;  /* 0x0004300c01007387 */ /* 0x0003e80000100a00 */
[----:B------:R3:W-:Y:S04]  /*1fb10*/  STL.64 [R1+0x438], R14 ;  /* 0x0004380e01007387 */ /* 0x0007e80000100a00 */
[----:B-1----:R-:W2:Y:S04]  /*1fb20*/  LDL.LU R12, [R1+0x3f0] ;  /* 0x0003f000010c7983 */ /* 0x002ea80000300800 */
[----:B------:R-:W2:Y:S04]  /*1fb30*/  LDL.LU R13, [R1+0x3f4] ;  /* 0x0003f400010d7983 */ /* 0x000ea80000300800 */
[----:B---3--:R-:W3:Y:S04]  /*1fb40*/  LDL.LU R14, [R1+0x3f8] ;  /* 0x0003f800010e7983 */ /* 0x008ee80000300800 */
[----:B------:R-:W3:Y:S04]  /*1fb50*/  LDL.LU R15, [R1+0x3fc] ;  /* 0x0003fc00010f7983 */ /* 0x000ee80000300800 */
[----:B---3--:R1:W-:Y:S04]  /*1fb60*/  STL.64 [R1+0x5a68], R14 ;  /* 0x005a680e01007387 */ /* 0x0083e80000100a00 */
[----:B--2---:R-:W-:Y:S04]  /*1fb70*/  STL.64 [R1+0x5a60], R12 ;  /* 0x005a600c01007387 */ /* 0x004fe80000100a00 */
[----:B-1----:R-:W2:Y:S04]  /*1fb80*/  LDL.64 R14, [R1+0xb8] ;  /* 0x0000b800010e7983 */ /* 0x002ea80000100a00 */
[----:B--2---:R1:W-:Y:S04]  /*1fb90*/  STL.64 [R1+0x5a78], R14 ;  /* 0x005a780e01007387 */ /* 0x0043e80000100a00 */
[----:B-1----:R-:W2:Y:S04]  /*1fba0*/  LDL.64 R14, [R1+0xc8] ;  /* 0x0000c800010e7983 */ /* 0x002ea80000100a00 */
[----:B------:R1:W-:Y:S04]  /*1fbb0*/  STL.64 [R1+0x59c0], R22 ;  /* 0x0059c01601007387 */ /* 0x0003e80000100a00 */
[----:B------:R3:W-:Y:S04]  /*1fbc0*/  STL.64 [R1+0x59b8], R20 ;  /* 0x0059b81401007387 */ /* 0x0007e80000100a00 */
[----:B-1----:R-:W2:Y:S04]  /*1fbd0*/  LDL.64 R22, [R1+0x98] ;  /* 0x0000980001167983 */ /* 0x002ea80000100a00 */
[----:B--2---:R1:W-:Y:S04]  /*1fbe0*/  STL.64 [R1+0x5a70], R22 ;  /* 0x005a701601007387 */ /* 0x0043e80000100a00 */
[----:B---3--:R-:W2:Y:S04]  /*1fbf0*/  LDL.LU R20, [R1+0x400] ;  /* 0x0004000001147983 */ /* 0x008ea80000300800 */
[----:B------:R-:W2:Y:S04]  /*1fc00*/  LDL.LU R21, [R1+0x404] ;  /* 0x0004040001157983 */ /* 0x000ea80000300800 */
[----:B-1----:R-:W3:Y:S04]  /*1fc10*/  LDL.LU R22, [R1+0x408] ;  /* 0x0004080001167983 */ /* 0x002ee80000300800 */
[----:B------:R-:W3:Y:S01]  /*1fc20*/  LDL.LU R23, [R1+0x40c] ;  /* 0x00040c0001177983 */ /* 0x000ee20000300800 */
[----:B----4-:R-:W-:Y:S03]  /*1fc30*/  HMMA.1688.F32.TF32 R4, R4, R26, R16 ;  /* 0x0000001a0404723c */ /* 0x010fe60000081010 */
[----:B---3--:R-:W-:Y:S04]  /*1fc40*/  STL.64 [R1+0x5a88], R22 ;  /* 0x005a881601007387 */ /* 0x008fe80000100a00 */
[----:B--2---:R1:W-:Y:S04]  /*1fc50*/  STL.64 [R1+0x5a80], R20 ;  /* 0x005a801401007387 */ /* 0x0043e80000100a00 */
[----:B-1----:R-:W2:Y:S04]  /*1fc60*/  LDL.LU R20, [R1+0x410] ;  /* 0x0004100001147983 */ /* 0x002ea80000300800 */
[----:B------:R-:W2:Y:S04]  /*1fc70*/  LDL.LU R21, [R1+0x414] ;  /* 0x0004140001157983 */ /* 0x000ea80000300800 */
[----:B------:R-:W2:Y:S04]  /*1fc80*/  LDL.LU R22, [R1+0x418] ;  /* 0x0004180001167983 */ /* 0x000ea80000300800 */
[----:B------:R-:W2:Y:S04]  /*1fc90*/  LDL.LU R23, [R1+0x41c] ;  /* 0x00041c0001177983 */ /* 0x000ea80000300800 */
[----:B------:R-:W3:Y:S04]  /*1fca0*/  LDL.LU R16, [R1+0x3d0] ;  /* 0x0003d00001107983 */ /* 0x000ee80000300800 */
[----:B------:R-:W-:Y:S04]  /*1fcb0*/  STL.64 [R1+0x1f0], R4 ;  /* 0x0001f00401007387 */ /* 0x000fe80000100a00 */
[----:B------:R-:W-:Y:S04]  /*1fcc0*/  STL.64 [R1+0x1f8], R6 ;  /* 0x0001f80601007387 */ /* 0x000fe80000100a00 */
[----:B------:R-:W1:Y:S04]  /*1fcd0*/  LDS R4, [R2+UR6+0x4500] ;  /* 0x0045000602047984 */ /* 0x000e680008000800 */
[----:B------:R-:W4:Y:S04]  /*1fce0*/  LDS R6, [R2+UR6+0x6500] ;  /* 0x0065000602067984 */ /* 0x000f280008000800 */
[----:B------:R-:W1:Y:S04]  /*1fcf0*/  LDS R5, [R0+UR6+0x4500] ;  /* 0x0045000600057984 */ /* 0x000e680008000800 */
[----:B------:R-:W1:Y:S04]  /*1fd00*/  LDS R7, [R0+UR6+0x6500] ;  /* 0x0065000600077984 */ /* 0x000e680008000800 */
[----:B------:R-:W3:Y:S04]  /*1fd10*/  LDL.LU R17, [R1+0x3d4] ;  /* 0x0003d40001117983 */ /* 0x000ee80000300800 */
[----:B------:R-:W3:Y:S04]  /*1fd20*/  LDL.LU R18, [R1+0x3d8] ;  /* 0x0003d80001127983 */ /* 0x000ee80000300800 */
[----:B------:R-:W3:Y:S04]  /*1fd30*/  LDL.LU R19, [R1+0x3dc] ;  /* 0x0003dc0001137983 */ /* 0x000ee80000300800 */
[----:B------:R-:W-:Y:S04]  /*1fd40*/  STL.64 [R1+0x59d0], R26 ;  /* 0x0059d01a01007387 */ /* 0x000fe80000100a00 */
[----:B------:R4:W-:Y:S04]  /*1fd50*/  STL.64 [R1+0x59c8], R24 ;  /* 0x0059c81801007387 */ /* 0x0009e80000100a00 */
[----:B----4-:R-:W4:Y:S04]  /*1fd60*/  LDL.LU R24, [R1+0x3e0] ;  /* 0x0003e00001187983 */ /* 0x010f280000300800 */
[----:B------:R-:W4:Y:S04]  /*1fd70*/  LDL.LU R25, [R1+0x3e4] ;  /* 0x0003e40001197983 */ /* 0x000f280000300800 */
[----:B------:R-:W4:Y:S04]  /*1fd80*/  LDL.LU R26, [R1+0x3e8] ;  /* 0x0003e800011a7983 */ /* 0x000f280000300800 */
[----:B------:R-:W4:Y:S04]  /*1fd90*/  LDL.LU R27, [R1+0x3ec] ;  /* 0x0003ec00011b7983 */ /* 0x000f280000300800 */
[----:B-1----:R-:W-:Y:S04]  /*1fda0*/  STL [R1+0x593c], R4 ;  /* 0x00593c0401007387 */ /* 0x002fe80000100800 */
[----:B------:R-:W-:Y:S04]  /*1fdb0*/  STL [R1+0x5944], R6 ;  /* 0x0059440601007387 */ /* 0x000fe80000100800 */
[----:B------:R-:W-:Y:S04]  /*1fdc0*/  STL [R1+0x5940], R2 ;  /* 0x0059400201007387 */ /* 0x000fe80000100800 */
[----:B------:R-:W-:Y:S04]  /*1fdd0*/  STL [R1+0x5948], R5 ;  /* 0x0059480501007387 */ /* 0x000fe80000100800 */
[----:B------:R1:W-:Y:S01]  /*1fde0*/  STL [R1+0x5950], R7 ;  /* 0x0059500701007387 */ /* 0x0003e20000100800 */
[----:B------:R-:W-:-:S03]  /*1fdf0*/  IMAD.MOV.U32 R3, RZ, RZ, R15 ;  /* 0x000000ffff037224 */ /* 0x000fc600078e000f */
[----:B-1----:R-:W3:Y:S04]  /*1fe00*/  LDL.64 R6, [R1+0xa8] ;  /* 0x0000a80001067983 */ /* 0x002ee80000100a00 */
[----:B------:R-:W-:Y:S01]  /*1fe10*/  STL [R1+0x594c], R0 ;  /* 0x00594c0001007387 */ /* 0x000fe20000100800 */
[----:B--2---:R-:W-:-:S15]  /*1fe20*/  HMMA.1688.F32.TF32 R20, R8, R14, R20 ;  /* 0x0000000e0814723c */ /* 0x004fde0000081014 */
[----:B------:R-:W-:-:S04]  /*1fe30*/  NOP ;  /* 0x0000000000007918 */ /* 0x000fc80000000000 */
[----:B------:R-:W-:Y:S04]  /*1fe40*/  STL.64 [R1+0x420], R20 ;  /* 0x0004201401007387 */ /* 0x000fe80000100a00 */
[----:B------:R1:W-:Y:S04]  /*1fe50*/  STL.64 [R1+0x428], R22 ;  /* 0x0004281601007387 */ /* 0x0003e80000100a00 */
[----:B-1----:R-:W2:Y:S04]  /*1fe60*/  LDL.LU.64 R22, [R1+0x5a88] ;  /* 0x005a880001167983 */ /* 0x002ea80000300a00 */
[----:B------:R-:W2:Y:S04]  /*1fe70*/  LDL.LU.64 R20, [R1+0x5a80] ;  /* 0x005a800001147983 */ /* 0x000ea80000300a00 */
[----:B------:R-:W2:Y:S04]  /*1fe80*/  LDL.LU.64 R14, [R1+0x5a78] ;  /* 0x005a7800010e7983 */ /* 0x000ea80000300a00 */
[----:B------:R-:W-:Y:S01]  /*1fe90*/  STL [R1+0x5954], R3 ;  /* 0x0059540301007387 */ /* 0x000fe20000100800 */
[----:B--2---:R-:W-:Y:S01]  /*1fea0*/  HMMA.1688.F32.TF32 R20, R8, R14, R20 ;  /* 0x0000000e0814723c */ /* 0x004fe20000081014 */
[----:B------:R-:W-:-:S02]  /*1feb0*/  IMAD.MOV.U32 R29, RZ, RZ, R14 ;  /* 0x000000ffff1d7224 */ /* 0x000fc400078e000e */
[----:B------:R-:W-:-:S15]  /*1fec0*/  IMAD.MOV.U32 R28, RZ, RZ, R15 ;  /* 0x000000ffff1c7224 */ /* 0x000fde00078e000f */
[----:B------:R-:W-:Y:S01]  /*1fed0*/  NOP ;  /* 0x0000000000007918 */ /* 0x000fe20000000000 */
[----:B------:R-:W-:Y:S04]  /*1fee0*/  STL.64 [R1+0x410], R20 ;  /* 0x0004101401007387 */ /* 0x000fe80000100a00 */
[----:B------:R1:W-:Y:S04]  /*1fef0*/  STL.64 [R1+0x418], R22 ;  /* 0x0004181601007387 */ /* 0x0003e80000100a00 */
[----:B-1----:R-:W4:Y:S04]  /*1ff00*/  LDL.LU.64 R22, [R1+0x5a70] ;  /* 0x005a700001167983 */ /* 0x002f280000300a00 */
[----:B------:R-:W3:Y:S04]  /*1ff10*/  LDL.LU.64 R14, [R1+0x5a68] ;  /* 0x005a6800010e7983 */ /* 0x000ee80000300a00 */
[----:B------:R-:W3:Y:S04]  /*1ff20*/  LDL.LU.64 R12, [R1+0x5a60] ;  /* 0x005a6000010c7983 */ /* 0x000ee80000300a00 */
[----:B------:R-:W-:Y:S04]  /*1ff30*/  STL [R1+0x595c], R28 ;  /* 0x00595c1c01007387 */ /* 0x000fe80000100800 */
[----:B------:R-:W-:Y:S01]  /*1ff40*/  STL [R1+0x5958], R29 ;  /* 0x0059581d01007387 */ /* 0x000fe20000100800 */
[----:B---3--:R-:W-:-:S15]  /*1ff50*/  HMMA.1688.F32.TF32 R12, R8, R6, R12 ;  /* 0x00000006080c723c */ /* 0x008fde000008100c */
[----:B------:R-:W-:-:S04]  /*1ff60*/  NOP ;  /* 0x0000000000007918 */ /* 0x000fc80000000000 */
[----:B------:R-:W-:Y:S04]  /*1ff70*/  STL.64 [R1+0x400], R12 ;  /* 0x0004000c01007387 */ /* 0x000fe80000100a00 */
[----:B------:R1:W-:Y:S04]  /*1ff80*/  STL.64 [R1+0x408], R14 ;  /* 0x0004080e01007387 */ /* 0x0003e80000100a00 */
[----:B-1----:R-:W2:Y:S01]  /*1ff90*/  LDL.LU.64 R14, [R1+0x5a58] ;  /* 0x005a5800010e7983 */ /* 0x002ea20000300a00 */
[----:B----4-:R-:W-:Y:S01]  /*1ffa0*/  HMMA.1688.F32.TF32 R24, R8, R22, R24 ;  /* 0x000000160818723c */ /* 0x010fe20000081018 */
[----:B------:R-:W-:-:S02]  /*1ffb0*/  IMAD.MOV.U32 R4, RZ, RZ, R7 ;  /* 0x000000ffff047224 */ /* 0x000fc400078e0007 */
[----:B------:R-:W-:Y:S02]  /*1ffc0*/  IMAD.MOV.U32 R2, RZ, RZ, R6 ;  /* 0x000000ffff027224 */ /* 0x000fe400078e0006 */
[----:B------:R-:W-:Y:S01]  /*1ffd0*/  IMAD.MOV.U32 R6, RZ, RZ, R23 ;  /* 0x000000ffff067224 */ /* 0x000fe200078e0017 */
[----:B------:R-:W-:Y:S01]  /*1ffe0*/  STL [R1+0x5964], R4 ;  /* 0x0059640401007387 */ /* 0x000fe20000100800 */
[----:B------:R-:W-:-:S03]  /*1fff0*/  IMAD.MOV.U32 R5, RZ, RZ, R22 ;  /* 0x000000ffff057224 */ /* 0x000fc600078e0016 */
[----:B------:R-:W-:Y:S09]  /*20000*/  STL [R1+0x5960], R2 ;  /* 0x0059600201007387 */ /* 0x000ff20000100800 */
[----:B------:R-:W-:Y:S04]  /*20010*/  STL.64 [R1+0x3f0], R24 ;  /* 0x0003f01801007387 */ /* 0x000fe80000100a00 */
[----:B------:R-:W-:Y:S04]  /*20020*/  STL.64 [R1+0x3f8], R26 ;  /* 0x0003f81a01007387 */ /* 0x000fe80000100a00 */
[----:B------:R-:W-:Y:S04]  /*20030*/  STL [R1+0x596c], R6 ;  /* 0x00596c0601007387 */ /* 0x000fe80000100800 */
[----:B------:R-:W-:Y:S01]  /*20040*/  STL [R1+0x5968], R5 ;  /* 0x0059680501007387 */ /* 0x000fe20000100800 */
[----:B--2---:R-:W-:Y:S01]  /*20050*/  HMMA.1688.F32.TF32 R16, R8, R14, R16 ;  /* 0x0000000e0810723c */ /* 0x004fe20000081010 */
[----:B------:R-:W-:-:S02]  /*20060*/  IMAD.MOV.U32 R7, RZ, RZ, R14 ;  /* 0x000000ffff077224 */ /* 0x000fc400078e000e */
[----:B------:R-:W-:-:S15]  /*20070*/  IMAD.MOV.U32 R0, RZ, RZ, R15 ;  /* 0x000000ffff007224 */ /* 0x000fde00078e000f */
[----:B------:R-:W-:Y:S01]  /*20080*/  NOP ;  /* 0x0000000000007918 */ /* 0x000fe20000000000 */
[----:B------:R-:W-:Y:S04]  /*20090*/  STL.64 [R1+0x3e0], R16 ;  /* 0x0003e01001007387 */ /* 0x000fe80000100a00 */
[----:B------:R-:W-:Y:S04]  /*200a0*/  STL.64 [R1+0x3e8], R18 ;  /* 0x0003e81201007387 */ /* 0x000fe80000100a00 */
[----:B------:R-:W2:Y:S04]  /*200b0*/  LDL.LU R12, [R1+0x340] ;  /* 0x00034000010c7983 */ /* 0x000ea80000300800 */
[----:B------:R-:W2:Y:S04]  /*200c0*/  LDL.LU R13, [R1+0x344] ;  /* 0x00034400010d7983 */ /* 0x000ea80000300800 */
[----:B------:R-:W3:Y:S04]  /*200d0*/  LDL.LU R14, [R1+0x348] ;  /* 0x00034800010e7983 */ /* 0x000ee80000300800 */
[----:B------:R-:W3:Y:S04]  /*200e0*/  LDL.LU R15, [R1+0x34c] ;  /* 0x00034c00010f7983 */ /* 0x000ee80000300800 */
[----:B---3--:R-:W-:Y:S04]  /*200f0*/  STL.64 [R1+0x59e0], R14 ;  /* 0x0059e00e01007387 */ /* 0x008fe80000100a00 */
[----:B--2---:R1:W-:Y:S04]  /*20100*/  STL.64 [R1+0x59d8], R12 ;  /* 0x0059d80c01007387 */ /* 0x0043e80000100a00 */
[----:B-1----:R-:W2:Y:S04]  /*20110*/  LDL.LU R12, [R1+0x360] ;  /* 0x00036000010c7983 */ /* 0x002ea80000300800 */
[----:B------:R-:W2:Y:S04]  /*20120*/  LDL.LU R13, [R1+0x364] ;  /* 0x00036400010d7983 */ /* 0x000ea80000300800 */
[----:B------:R-:W3:Y:S04]  /*20130*/  LDL.LU R14, [R1+0x368] ;  /* 0x00036800010e7983 */ /* 0x000ee80000300800 */
[----:B------:R-:W3:Y:S04]  /*20140*/  LDL.LU R15, [R1+0x36c] ;  /* 0x00036c00010f7983 */ /* 0x000ee80000300800 */
[----:B---3--:R1:W-:Y:S04]  /*20150*/  STL.64 [R1+0x59f0], R14 ;  /* 0x0059f00e01007387 */ /* 0x0083e80000100a00 */
[----:B--2---:R-:W-:Y:S04]  /*20160*/  STL.64 [R1+0x59e8], R12 ;  /* 0x0059e80c01007387 */ /* 0x004fe80000100a00 */
        /* <DEDUP_REMOVED lines=13> */
[----:B------:R-:W2:Y:S04]  /*20240*/  LDL.LU R24, [R1+0x370] ;  /* 0x0003700001187983 */ /* 0x000ea80000300800 */
[----:B------:R-:W2:Y:S04]  /*20250*/  LDL.LU R25, [R1+0x374] ;  /* 0x0003740001197983 */ /* 0x000ea80000300800 */
[----:B-1----:R-:W4:Y:S04]  /*20260*/  LDL.LU R26, [R1+0x378] ;  /* 0x00037800011a7983 */ /* 0x002f280000300800 */
[----:B------:R-:W4:Y:S04]  /*20270*/  LDL.LU R27, [R1+0x37c] ;  /* 0x00037c00011b7983 */ /* 0x000f280000300800 */
[----:B----4-:R-:W-:Y:S04]  /*20280*/  STL.64 [R1+0x5a10], R26 ;  /* 0x005a101a01007387 */ /* 0x010fe80000100a00 */
[----:B--2---:R1:W-:Y:S04]  /*20290*/  STL.64 [R1+0x5a08], R24 ;  /* 0x005a081801007387 */ /* 0x0043e80000100a00 */
[----:B-1----:R-:W2:Y:S04]  /*202a0*/  LDL.LU R24, [R1+0x380] ;  /* 0x0003800001187983 */ /* 0x002ea80000300800 */
[----:B------:R-:W2:Y:S04]  /*202b0*/  LDL.LU R25, [R1+0x384] ;  /* 0x0003840001197983 */ /* 0x000ea80000300800 */
[----:B------:R-:W4:Y:S04]  /*202c0*/  LDL.LU R26, [R1+0x388] ;  /* 0x00038800011a7983 */ /* 0x000f280000300800 */
        /* <DEDUP_REMOVED lines=11> */
[----:B------:R-:W2:Y:S04]  /*20380*/  LDL.LU R26, [R1+0x3c8] ;  /* 0x0003c800011a7983 */ /* 0x000ea80000300800 */
[----:B------:R-:W2:Y:S04]  /*20390*/  LDL.LU R27, [R1+0x3cc] ;  /* 0x0003cc00011b7983 */ /* 0x000ea80000300800 */
[----:B------:R-:W4:Y:S04]  /*203a0*/  LDL.LU R20, [R1+0x350] ;  /* 0x0003500001147983 */ /* 0x000f280000300800 */
[----:B------:R-:W4:Y:S04]  /*203b0*/  LDL.LU R21, [R1+0x354] ;  /* 0x0003540001157983 */ /* 0x000f280000300800 */
[----:B------:R-:W4:Y:S04]  /*203c0*/  LDL.LU R22, [R1+0x358] ;  /* 0x0003580001167983 */ /* 0x000f280000300800 */
[----:B------:R-:W4:Y:S04]  /*203d0*/  LDL.LU R23, [R1+0x35c] ;  /* 0x00035c0001177983 */ /* 0x000f280000300800 */
[----:B------:R-:W4:Y:S04]  /*203e0*/  LDL.64 R18, [R1+0x8] ;  /* 0x0000080001127983 */ /* 0x000f280000100a00 */
[----:B------:R-:W-:Y:S04]  /*203f0*/  STL [R1+0x5974], R0 ;  /* 0x0059740001007387 */ /* 0x000fe80000100800 */
[----:B------:R1:W-:Y:S04]  /*20400*/  STL [R1+0x5970], R7 ;  /* 0x0059700701007387 */ /* 0x0003e80000100800 */
[----:B------:R-:W4:Y:S04]  /*20410*/  LDL.LU R4, [R1+0x3a0] ;  /* 0x0003a00001047983 */ /* 0x000f280000300800 */
[----:B------:R-:W4:Y:S04]  /*20420*/  LDL.LU R5, [R1+0x3a4] ;  /* 0x0003a40001057983 */ /* 0x000f280000300800 */
[----:B------:R-:W4:Y:S01]  /*20430*/  LDL.LU R6, [R1+0x3a8] ;  /* 0x0003a80001067983 */ /* 0x000f220000300800 */
[----:B---3--:R-:W-:-:S02]  /*20440*/  IMAD.MOV.U32 R29, RZ, RZ, R14 ;  /* 0x000000ffff1d7224 */ /* 0x008fc400078e000e */
[----:B------:R-:W-:Y:S01]  /*20450*/  IMAD.MOV.U32 R3, RZ, RZ, R15 ;  /* 0x000000ffff037224 */ /* 0x000fe200078e000f */
[----:B-1----:R-:W4:Y:S01]  /*20460*/  LDL.LU R7, [R1+0x3ac] ;  /* 0x0003ac0001077983 */ /* 0x002f220000300800 */
[----:B--2---:R-:W-:-:S15]  /*20470*/  HMMA.1688.F32.TF32 R24, R8, R14, R24 ;  /* 0x0000000e0818723c */ /* 0x004fde0000081018 */
[----:B------:R-:W-:-:S04]  /*20480*/  NOP ;  /* 0x0000000000007918 */ /* 0x000fc80000000000 */
[----:B------:R-:W-:Y:S04]  /*20490*/  STL.64 [R1+0x3d0], R24 ;  /* 0x0003d01801007387 */ /* 0x000fe80000100a00 */
[----:B------:R1:W-:Y:S04]  /*204a0*/  STL.64 [R1+0x3d8], R26 ;  /* 0x0003d81a01007387 */ /* 0x0003e80000100a00 */
[----:B-1----:R-:W2:Y:S04]  /*204b0*/  LDL.LU.64 R26, [R1+0x5a50] ;  /* 0x005a5000011a7983 */ /* 0x002ea80000300a00 */
[----:B------:R-:W2:Y:S04]  /*204c0*/  LDL.LU.64 R24, [R1+0x5a48] ;  /* 0x005a480001187983 */ /* 0x000ea80000300a00 */
[----:B------:R-:W2:Y:S04]  /*204d0*/  LDL.LU.64 R14, [R1+0x5a40] ;  /* 0x005a4000010e7983 */ /* 0x000ea80000300a00 */
[----:B------:R-:W-:Y:S04]  /*204e0*/  STL [R1+0x597c], R3 ;  /* 0x00597c0301007387 */ /* 0x000fe80000100800 */
[----:B------:R-:W-:Y:S01]  /*204f0*/  STL [R1+0x5978], R29 ;  /* 0x0059781d01007387 */ /* 0x000fe20000100800 */
        /* <DEDUP_REMOVED lines=8> */
[----:B------:R-:W4:Y:S04]  /*20580*/  LDL.LU.64 R14, [R1+0x5a28] ;  /* 0x005a2800010e7983 */ /* 0x000f280000300a00 */
[----:B------:R-:W-:Y:S04]  /*20590*/  STL [R1+0x5984], R28 ;  /* 0x0059841c01007387 */ /* 0x000fe80000100800 */
[----:B------:R-:W-:Y:S01]  /*205a0*/  STL [R1+0x5980], R2 ;  /* 0x0059800201007387 */ /* 0x000fe20000100800 */
[----:B----4-:R-:W-:-:S15]  /*205b0*/  HMMA.1688.F32.TF32 R4, R8, R14, R4 ;  /* 0x0000000e0804723c */ /* 0x010fde0000081004 */
[----:B------:R-:W-:-:S04]  /*205c0*/  NOP ;  /* 0x0000000000007918 */ /* 0x000fc80000000000 */
[----:B------:R1:W-:Y:S04]  /*205d0*/  STL.64 [R1+0x3b0], R4 ;  /* 0x0003b00401007387 */ /* 0x0003e80000100a00 */
[----:B------:R-:W-:Y:S01]  /*205e0*/  STL.64 [R1+0x3b8], R6 ;  /* 0x0003b80601007387 */ /* 0x000fe20000100a00 */
[----:B-1----:R-:W-:Y:S02]  /*205f0*/  IMAD.MOV.U32 R4, RZ, RZ, R15 ;  /* 0x000000ffff047224 */ /* 0x002fe400078e000f */
[----:B------:R-:W-:Y:S02]  /*20600*/  IMAD.MOV.U32 R5, RZ, RZ, R14 ;  /* 0x000000ffff057224 */ /* 0x000fe400078e000e */
[----:B------:R-:W3:Y:S04]  /*20610*/  LDL.LU.64 R14, [R1+0x5a20] ;  /* 0x005a2000010e7983 */ /* 0x000ee80000300a00 */
[----:B------:R1:W-:Y:S04]  /*20620*/  STL [R1+0x598c], R4 ;  /* 0x00598c0401007387 */ /* 0x0003e80000100800 */
[----:B------:R4:W-:Y:S04]  /*20630*/  STL [R1+0x5988], R5 ;  /* 0x0059880501007387 */ /* 0x0009e80000100800 */
[----:B-1----:R-:W3:Y:S04]  /*20640*/  LDL.LU R4, [R1+0x390] ;  /* 0x0003900001047983 */ /* 0x002ee80000300800 */
[----:B----4-:R-:W3:Y:S04]  /*20650*/  LDL.LU R5, [R1+0x394] ;  /* 0x0003940001057983 */ /* 0x010ee80000300800 */
[----:B------:R-:W3:Y:S04]  /*20660*/  LDL.LU R6, [R1+0x398] ;  /* 0x0003980001067983 */ /* 0x000ee80000300800 */
[----:B------:R-:W3:Y:S02]  /*20670*/  LDL.LU R7, [R1+0x39c] ;  /* 0x00039c0001077983 */ /* 0x000ee40000300800 */
[----:B---3--:R-:W-:-:S15]  /*20680*/  HMMA.1688.F32.TF32 R4, R8, R14, R4 ;  /* 0x0000000e0804723c */ /* 0x008fde0000081004 */
[----:B------:R-:W-:-:S04]  /*20690*/  NOP ;  /* 0x0000000000007918 */ /* 0x000fc80000000000 */
[----:B------:R-:W-:Y:S04]  /*206a0*/  STL.64 [R1+0x3a0], R4 ;  /* 0x0003a00401007387 */ /* 0x000fe80000100a00 */
[----:B------:R1:W-:Y:S02]  /*206b0*/  STL.64 [R1+0x3a8], R6 ;  /* 0x0003a80601007387 */ /* 0x0003e40000100a00 */
[----:B-1----:R-:W-:Y:S02]  /*206c0*/  IMAD.MOV.U32 R7, RZ, RZ, R14 ;  /* 0x000000ffff077224 */ /* 0x002fe400078e000e */
[----:B------:R-:W-:Y:S02]  /*206d0*/  IMAD.MOV.U32 R6, RZ, RZ, R15 ;  /* 0x000000ffff067224 */ /* 0x000fe400078e000f */
        /* <DEDUP_REMOVED lines=19> */
[----:B------:R-:W2:Y:S01]  /*20810*/  LDL.LU.64 R12, [R1+0x59e8] ;  /* 0x0059e800010c7983 */ /* 0x000ea20000300a00 */
[----:B------:R-:W-:Y:S01]  /*20820*/  HMMA.1688.F32.TF32 R20, R8, R18, R20 ;  /* 0x000000120814723c */ /* 0x000fe20000081014 */
[----:B------:R-:W-:-:S02]  /*20830*/  IMAD.MOV.U32 R7, RZ, RZ, R18 ;  /* 0x000000ffff077224 */ /* 0x000fc400078e0012 */
[----:B------:R-:W-:-:S05]  /*20840*/  IMAD.MOV.U32 R4, RZ, RZ, R19 ;  /* 0x000000ffff047224 */ /* 0x000fca00078e0013 */
        /* <DEDUP_REMOVED lines=8> */
[----:B------:R-:W3:Y:S04]  /*208d0*/  LDL.LU.64 R26, [R1+0x59d0] ;  /* 0x0059d000011a7983 */ /* 0x000ee80000300a00 */
[----:B------:R-:W4:Y:S04]  /*208e0*/  LDL.LU.64 R24, [R1+0x59c8] ;  /* 0x0059c80001187983 */ /* 0x000f280000300a00 */
[----:B------:R-:W-:Y:S04]  /*208f0*/  STL.64 [R1+0x360], R20 ;  /* 0x0003601401007387 */ /* 0x000fe80000100a00 */
[----:B------:R1:W-:Y:S04]  /*20900*/  STL.64 [R1+0x368], R22 ;  /* 0x0003681601007387 */ /* 0x0003e80000100a00 */
[----:B-1----:R-:W2:Y:S04]  /*20910*/  LDL.LU.64 R22, [R1+0x59c0] ;  /* 0x0059c00001167983 */ /* 0x002ea80000300a00 */
[----:B------:R-:W2:Y:S04]  /*20920*/  LDL.LU.64 R20, [R1+0x59b8] ;  /* 0x0059b80001147983 */ /* 0x000ea80000300a00 */
[----:B------:R-:W2:Y:S04]  /*20930*/  LDL.LU.64 R18, [R1+0x59b0] ;  /* 0x0059b00001127983 */ /* 0x000ea80000300a00 */
[----:B------:R-:W3:Y:S01]  /*20940*/  LDL.LU.64 R16, [R1+0x59a8] ;  /* 0x0059a80001107983 */ /* 0x000ee20000300a00 */
[----:B--2---:R-:W-:-:S15]  /*20950*/  HMMA.1688.F32.TF32 R12, R8, R18, R12 ;  /* 0x00000012080c723c */ /* 0x004fde000008100c */
[----:B------:R-:W-:-:S04]  /*20960*/  NOP ;  /* 0x0000000000007918 */ /* 0x000fc80000000000 */
[----:B------:R-:W-:Y:S04]  /*20970*/  STL.64 [R1+0x350], R12 ;  /* 0x0003500c01007387 */ /* 0x000fe80000100a00 */
[----:B------:R1:W-:Y:S04]  /*20980*/  STL.64 [R1+0x358], R14 ;  /* 0x0003580e01007387 */ /* 0x0003e80000100a00 */
[----:B-1----:R-:W2:Y:S04]  /*20990*/  LDL.LU.64 R14, [R1+0x59a0] ;  /* 0x0059a000010e7983 */ /* 0x002ea80000300a00 */
[----:B------:R-:W2:Y:S04]  /*209a0*/  LDL.LU.64 R12, [R1+0x5998] ;  /* 0x00599800010c7983 */ /* 0x000ea80000300a00 */
[----:B------:R-:W-:Y:S04]  /*209b0*/  STL.64 [R1+0x5810], R18 ;  /* 0x0058101201007387 */ /* 0x000fe80000100a00 */
[----:B---3--:R1:W-:Y:S04]  /*209c0*/  STL.64 [R1+0x5808], R16 ;  /* 0x0058081001007387 */ /* 0x0083e80000100a00 */
[----:B-1----:R-:W3:Y:S04]  /*209d0*/  LDL.LU R16, [R1+0x330] ;  /* 0x0003300001107983 */ /* 0x002ee80000300800 */
[----:B------:R-:W3:Y:S04]  /*209e0*/  LDL.LU R17, [R1+0x334] ;  /* 0x0003340001117983 */ /* 0x000ee80000300800 */
[----:B------:R-:W3:Y:S04]  /*209f0*/  LDL.LU R18, [R1+0x338] ;  /* 0x0003380001127983 */ /* 0x000ee80000300800 */
[----:B------:R-:W3:Y:S04]  /*20a00*/  LDL.LU R19, [R1+0x33c] ;  /* 0x00033c0001137983 */ /* 0x000ee80000300800 */
[----:B------:R-:W-:Y:S04]  /*20a10*/  STL.64 [R1+0x5800], R22 ;  /* 0x0058001601007387 */ /* 0x000fe80000100a00 */
[----:B------:R-:W-:Y:S01]  /*20a20*/  STL.64 [R1+0x57f8], R20 ;  /* 0x0057f81401007387 */ /* 0x000fe20000100a00 */
[C---:B---3--:R-:W-:Y:S08]  /*20a30*/  HMMA.1688.F32.TF32 R16, R8.reuse, R22, R16 ;  /* 0x000000160810723c */ /* 0x048ff00000081010 */
[----:B--2---:R-:W-:Y:S11]  /*20a40*/  HMMA.1688.F32.TF32 R8, R8, R26, R12 ;  /* 0x0000001a0808723c */ /* 0x004ff6000008100c */
[----:B------:R-:W-:Y:S04]  /*20a50*/  STL.64 [R1+0x340], R16 ;  /* 0x0003401001007387 */ /* 0x000fe80000100a00 */
[----:B------:R1:W-:Y:S04]  /*20a60*/  STL.64 [R1+0x348], R18 ;  /* 0x0003481201007387 */ /* 0x0003e80000100a00 */
[----:B------:R-:W-:Y:S04]  /*20a70*/  STL.64 [R1+0x5820], R26 ;  /* 0x0058201a01007387 */ /* 0x000fe80000100a00 */
[----:B----4-:R2:W-:Y:S04]  /*20a80*/  STL.64 [R1+0x5818], R24 ;  /* 0x0058181801007387 */ /* 0x0105e80000100a00 */
[----:B------:R-:W-:Y:S04]  /*20a90*/  STL.64 [R1+0x1e0], R8 ;  /* 0x0001e00801007387 */ /* 0x000fe80000100a00 */
[----:B------:R-:W-:Y:S01]  /*20aa0*/  STL.64 [R1+0x1e8], R10 ;  /* 0x0001e80a01007387 */ /* 0x000fe20000100a00 */
[----:B-1----:R-:W-:-:S02]  /*20ab0*/  IMAD.MOV.U32 R18, RZ, RZ, R7 ;  /* 0x000000ffff127224 */ /* 0x002fc400078e0007 */
[----:B------:R-:W-:Y:S01]  /*20ac0*/  IMAD.MOV.U32 R19, RZ, RZ, R4 ;  /* 0x000000ffff137224 */ /* 0x000fe200078e0004 */
[----:B------:R-:W3:Y:S04]  /*20ad0*/  LDL.LU R7, [R1+0x5990] ;  /* 0x0059900001077983 */ /* 0x000ee80000300800 */
[----:B------:R-:W4:Y:S04]  /*20ae0*/  LDL.LU R4, [R1+0x598c] ;  /* 0x00598c0001047983 */ /* 0x000f280000300800 */
[----:B------:R1:W-:Y:S04]  /*20af0*/  STL.64 [R1+0x5828], R18 ;  /* 0x0058281201007387 */ /* 0x0003e80000100a00 */
[----:B--2---:R-:W2:Y:S04]  /*20b00*/  LDL.LU R24, [R1+0x800] ;  /* 0x0008000001187983 */ /* 0x004ea80000300800 */
[----:B------:R-:W2:Y:S04]  /*20b10*/  LDL.LU R25, [R1+0x804] ;  /* 0x0008040001197983 */ /* 0x000ea80000300800 */
[----:B------:R-:W2:Y:S04]  /*20b20*/  LDL.LU R26, [R1+0x808] ;  /* 0x00080800011a7983 */ /* 0x000ea80000300800 */
[----:B------:R-:W2:Y:S01]  /*20b30*/  LDL.LU R27, [R1+0x80c] ;  /* 0x00080c00011b7983 */ /* 0x000ea20000300800 */
[----:B-1----:R-:W-:-:S02]  /*20b40*/  IMAD.MOV.U32 R18, RZ, RZ, R5 ;  /* 0x000000ffff127224 */ /* 0x002fc400078e0005 */
[----:B------:R-:W-:Y:S01]  /*20b50*/  IMAD.MOV.U32 R19, RZ, RZ, R28 ;  /* 0x000000ffff137224 */ /* 0x000fe200078e001c */
[----:B--2---:R-:W-:Y:S04]  /*20b60*/  STL.64 [R1+0x5838], R26 ;  /* 0x0058381a01007387 */ /* 0x004fe80000100a00 */
[----:B------:R1:W-:Y:S04]  /*20b70*/  STL.64 [R1+0x5830], R24 ;  /* 0x0058301801007387 */ /* 0x0003e80000100a00 */
[----:B------:R-:W2:Y:S04]  /*20b80*/  LDL.LU R5, [R1+0x5988] ;  /* 0x0059880001057983 */ /* 0x000ea80000300800 */
[----:B------:R-:W2:Y:S04]  /*20b90*/  LDL.LU R28, [R1+0x5984] ;  /* 0x00598400011c7983 */ /* 0x000ea80000300800 */
[----:B------:R3:W-:Y:S04]  /*20ba0*/  STL.64 [R1+0x5840], R18 ;  /* 0x0058401201007387 */ /* 0x0007e80000100a00 */
[----:B-1----:R-:W2:Y:S04]  /*20bb0*/  LDL.LU R24, [R1+0x810] ;  /* 0x0008100001187983 */ /* 0x002ea80000300800 */
[----:B------:R-:W2:Y:S04]  /*20bc0*/  LDL.LU R25, [R1+0x814] ;  /* 0x0008140001197983 */ /* 0x000ea80000300800 */
[----:B------:R-:W2:Y:S04]  /*20bd0*/  LDL.LU R26, [R1+0x818] ;  /* 0x00081800011a7983 */ /* 0x000ea80000300800 */
[----:B------:R-:W2:Y:S01]  /*20be0*/  LDL.LU R27, [R1+0x81c] ;  /* 0x00081c00011b7983 */ /* 0x000ea20000300800 */
[----:B---3--:R-:W-:-:S02]  /*20bf0*/  IMAD.MOV.U32 R18, RZ, RZ, R2 ;  /* 0x000000ffff127224 */ /* 0x008fc400078e0002 */
[----:B------:R-:W-:Y:S01]  /*20c00*/  IMAD.MOV.U32 R19, RZ, RZ, R3 ;  /* 0x000000ffff137224 */ /* 0x000fe200078e0003 */
[----:B--2---:R-:W-:Y:S04]  /*20c10*/  STL.64 [R1+0x5850], R26 ;  /* 0x0058501a01007387 */ /* 0x004fe80000100a00 */
[----:B------:R1:W-:Y:S04]  /*20c20*/  STL.64 [R1+0x5848], R24 ;  /* 0x0058481801007387 */ /* 0x0003e80000100a00 */
[----:B------:R-:W2:Y:S04]  /*20c30*/  LDL.LU R2, [R1+0x5980] ;  /* 0x0059800001027983 */ /* 0x000ea80000300800 */
[----:B------:R-:W3:Y:S04]  /*20c40*/  LDL.LU R3, [R1+0x597c] ;  /* 0x00597c0001037983 */ /* 0x000ee80000300800 */
[----:B------:R4:W-:Y:S04]  /*20c50*/  STL.64 [R1+0x5858], R18 ;  /* 0x0058581201007387 */ /* 0x0009e80000100a00 */
[----:B-1----:R-:W2:Y:S04]  /*20c60*/  LDL.LU R24, [R1+0x820] ;  /* 0x0008200001187983 */ /* 0x002ea80000300800 */
[----:B------:R-:W2:Y:S04]  /*20c70*/  LDL.LU R25, [R1+0x824] ;  /* 0x0008240001197983 */ /* 0x000ea80000300800 */
[----:B------:R-:W2:Y:S04]  /*20c80*/  LDL.LU R26, [R1+0x828] ;  /* 0x00082800011a7983 */ /* 0x000ea80000300800 */
[----:B------:R-:W2:Y:S01]  /*20c90*/  LDL.LU R27, [R1+0x82c] ;  /* 0x00082c00011b7983 */ /* 0x000ea20000300800 */
[----:B----4-:R-:W-:-:S02]  /*20ca0*/  IMAD.MOV.U32 R18, RZ, RZ, R29 ;  /* 0x000000ffff127224 */ /* 0x010fc400078e001d */
[----:B------:R-:W-:Y:S01]  /*20cb0*/  IMAD.MOV.U32 R19, RZ, RZ, R0 ;  /* 0x000000ffff137224 */ /* 0x000fe200078e0000 */
[----:B--2---:R-:W-:Y:S04]  /*20cc0*/  STL.64 [R1+0x5868], R26 ;  /* 0x0058681a01007387 */ /* 0x004fe80000100a00 */
[----:B------:R-:W-:Y:S04]  /*20cd0*/  STL.64 [R1+0x5860], R24 ;  /* 0x0058601801007387 */ /* 0x000fe80000100a00 */
[----:B------:R-:W2:Y:S04]  /*20ce0*/  LDL.LU R29, [R1+0x5978] ;  /* 0x00597800011d7983 */ /* 0x000ea80000300800 */
[----:B------:R-:W4:Y:S04]  /*20cf0*/  LDL.LU R0, [R1+0x5974] ;  /* 0x0059740001007983 */ /* 0x000f280000300800 */
[----:B------:R1:W-:Y:S02]  /*20d00*/  STL.64 [R1+0x5870], R18 ;  /* 0x0058701201007387 */ /* 0x0003e40000100a00 */
[----:B-1----:R-:W-:-:S02]  /*20d10*/  IMAD.MOV.U32 R18, RZ, RZ, R7 ;  /* 0x000000ffff127224 */ /* 0x002fc400078e0007 */
[----:B------:R-:W-:Y:S01]  /*20d20*/  IMAD.MOV.U32 R19, RZ, RZ, R6 ;  /* 0x000000ffff137224 */ /* 0x000fe200078e0006 */
[----:B------:R-:W2:Y:S04]  /*20d30*/  LDL.LU R7, [R1+0x5970] ;  /* 0x0059700001077983 */ /* 0x000ea80000300800 */
[----:B------:R-:W2:Y:S04]  /*20d40*/  LDL.LU R6, [R1+0x596c] ;  /* 0x00596c0001067983 */ /* 0x000ea80000300800 */
[----:B------:R1:W-:Y:S04]  /*20d50*/  STL.64 [R1+0x5888], R18 ;  /* 0x0058881201007387 */ /* 0x0003e80000100a00 */
[----:B------:R-:W2:Y:S04]  /*20d60*/  LDL.LU R24, [R1+0x830] ;  /* 0x0008300001187983 */ /* 0x000ea80000300800 */
[----:B------:R-:W2:Y:S04]  /*20d70*/  LDL.LU R25, [R1+0x834] ;  /* 0x0008340001197983 */ /* 0x000ea80000300800 */
[----:B------:R-:W2:Y:S04]  /*20d80*/  LDL.LU R26, [R1+0x838] ;  /* 0x00083800011a7983 */ /* 0x000ea80000300800 */
[----:B------:R-:W2:Y:S01]  /*20d90*/  LDL.LU R27, [R1+0x83c] ;  /* 0x00083c00011b7983 */ /* 0x000ea20000300800 */
        /* <DEDUP_REMOVED lines=23> */
[----:B---3--:R-:W-:Y:S01]  /*20f10*/  IMAD.MOV.U32 R19, RZ, RZ, R3 ;  /* 0x000000ffff137224 */ /* 0x008fe200078e0003 */
        /* <DEDUP_REMOVED lines=12> */
[----:B------:R-:W4:Y:S04]  /*20fe0*/  LDL.LU R0, [R1+0x594c] ;  /* 0x00594c0001007983 */ /* 0x000f280000300800 */
[----:B------:R-:W-:Y:S04]  /*20ff0*/  STL.64 [R1+0x58e8], R18 ;  /* 0x0058e81201007387 */ /* 0x000fe80000100a00 */
[----:B--2---:R-:W-:Y:S04]  /*21000*/  STL.64 [R1+0x58c8], R26 ;  /* 0x0058c81a01007387 */ /* 0x004fe80000100a00 */
[----:B------:R1:W-:Y:S01]  /*21010*/  STL.64 [R1+0x58c0], R24 ;  /* 0x0058c01801007387 */ /* 0x0003e20000100a00 */
[----:B---3--:R-:W-:-:S03]  /*21020*/  IMAD.MOV.U32 R15, RZ, RZ, R3 ;  /* 0x000000ffff0f7224 */ /* 0x008fc600078e0003 */
[----:B----4-:R-:W-:Y:S04]  /*21030*/  LDS R9, [R0+UR6+0x4600] ;  /* 0x0046000600097984 */ /* 0x010fe80008000800 */
[----:B------:R-:W-:Y:S04]  /*21040*/  LDS R11, [R0+UR6+0x6600] ;  /* 0x00660006000b7984 */ /* 0x000fe80008000800 */
[----:B-1----:R-:W2:Y:S04]  /*21050*/  LDL.LU R24, [R1+0x870] ;  /* 0x0008700001187983 */ /* 0x002ea80000300800 */
[----:B------:R-:W2:Y:S04]  /*21060*/  LDL.LU R25, [R1+0x874] ;  /* 0x0008740001197983 */ /* 0x000ea80000300800 */
[----:B------:R-:W3:Y:S04]  /*21070*/  LDL.LU R26, [R1+0x878] ;  /* 0x00087800011a7983 */ /* 0x000ee80000300800 */
[----:B------:R-:W3:Y:S01]  /*21080*/  LDL.LU R27, [R1+0x87c] ;  /* 0x00087c00011b7983 */ /* 0x000ee20000300800 */
[----:B------:R-:W-:-:S02]  /*21090*/  IMAD.MOV.U32 R18, RZ, RZ, R5 ;  /* 0x000000ffff127224 */ /* 0x000fc400078e0005 */
[----:B------:R-:W-:Y:S01]  /*210a0*/  IMAD.MOV.U32 R19, RZ, RZ, R6 ;  /* 0x000000ffff137224 */ /* 0x000fe200078e0006 */
[----:B------:R-:W4:Y:S04]  /*210b0*/  LDL.LU R5, [R1+0x5948] ;  /* 0x0059480001057983 */ /* 0x000f280000300800 */
[----:B------:R-:W4:Y:S04]  /*210c0*/  LDL.LU R6, [R1+0x5944] ;  /* 0x0059440001067983 */ /* 0x000f280000300800 */
[----:B------:R1:W-:Y:S02]  /*210d0*/  STL.64 [R1+0x5900], R18 ;  /* 0x0059001201007387 */ /* 0x0003e40000100a00 */
[----:B-1----:R-:W-:-:S02]  /*210e0*/  IMAD.MOV.U32 R18, RZ, RZ, R2 ;  /* 0x000000ffff127224 */ /* 0x002fc400078e0002 */
[----:B------:R-:W-:Y:S01]  /*210f0*/  IMAD.MOV.U32 R19, RZ, RZ, R4 ;  /* 0x000000ffff137224 */ /* 0x000fe200078e0004 */
[----:B------:R-:W4:Y:S04]  /*21100*/  LDL.LU R2, [R1+0x5940] ;  /* 0x0059400001027983 */ /* 0x000f280000300800 */
[----:B------:R-:W4:Y:S04]  /*21110*/  LDL.LU R4, [R1+0x593c] ;  /* 0x00593c0001047983 */ /* 0x000f280000300800 */
[----:B------:R-:W4:Y:S04]  /*21120*/  LDL R14, [R1+0xc8] ;  /* 0x0000c800010e7983 */ /* 0x000f280000100800 */
[----:B------:R-:W4:Y:S04]  /*21130*/  LDL.LU R3, [R1+0x5938] ;  /* 0x0059380001037983 */ /* 0x000f280000300800 */
[----:B------:R-:W-:Y:S04]  /*21140*/  STL.64 [R1+0x5918], R18 ;  /* 0x0059181201007387 */ /* 0x000fe80000100a00 */
[----:B---3--:R-:W-:Y:S04]  /*21150*/  STL.64 [R1+0x58e0], R26 ;  /* 0x0058e01a01007387 */ /* 0x008fe80000100a00 */
[----:B--2---:R1:W-:Y:S04]  /*21160*/  STL.64 [R1+0x58d8], R24 ;  /* 0x0058d81801007387 */ /* 0x0043e80000100a00 */
[----:B-1----:R-:W2:Y:S04]  /*21170*/  LDL.LU R24, [R1+0x880] ;  /* 0x0008800001187983 */ /* 0x002ea80000300800 */
[----:B------:R-:W2:Y:S04]  /*21180*/  LDL.LU R25, [R1+0x884] ;  /* 0x0008840001197983 */ /* 0x000ea80000300800 */
[----:B------:R-:W3:Y:S04]  /*21190*/  LDL.LU R26, [R1+0x888] ;  /* 0x00088800011a7983 */ /* 0x000ee80000300800 */
[----:B------:R-:W3:Y:S01]  /*211a0*/  LDL.LU R27, [R1+0x88c] ;  /* 0x00088c00011b7983 */ /* 0x000ee20000300800 */
[----:B------:R-:W-:-:S02]  /*211b0*/  IMAD.MOV.U32 R18, RZ, RZ, R29 ;  /* 0x000000ffff127224 */ /* 0x000fc400078e001d */
[----:B------:R-:W-:Y:S01]  /*211c0*/  IMAD.MOV.U32 R19, RZ, RZ, R28 ;  /* 0x000000ffff137224 */ /* 0x000fe200078e001c */
[----:B----4-:R-:W-:Y:S04]  /*211d0*/  LDS R8, [R2+UR6+0x4600] ;  /* 0x0046000602087984 */ /* 0x010fe80008000800 */
[----:B------:R1:W-:Y:S04]  /*211e0*/  STL.64 [R1+0x5930], R18 ;  /* 0x0059301201007387 */ /* 0x0003e80000100a00 */
[----:B------:R-:W4:Y:S04]  /*211f0*/  LDL.LU R16, [R1+0x320] ;  /* 0x0003200001107983 */ /* 0x000f280000300800 */
[----:B------:R-:W4:Y:S04]  /*21200*/  LDL.LU R17, [R1+0x324] ;  /* 0x0003240001117983 */ /* 0x000f280000300800 */
[----:B------:R-:W-:Y:S04]  /*21210*/  LDS R10, [R2+UR6+0x6600] ;  /* 0x00660006020a7984 */ /* 0x000fe80008000800 */
[----:B-1----:R-:W4:Y:S04]  /*21220*/  LDL.LU R18, [R1+0x328] ;  /* 0x0003280001127983 */ /* 0x002f280000300800 */
[----:B------:R-:W4:Y:S04]  /*21230*/  LDL.LU R19, [R1+0x32c] ;  /* 0x00032c0001137983 */ /* 0x000f280000300800 */
[----:B---3--:R-:W-:Y:S04]  /*21240*/  STL.64 [R1+0x58f8], R26 ;  /* 0x0058f81a01007387 */ /* 0x008fe80000100a00 */
[----:B--2---:R1:W-:Y:S04]  /*21250*/  STL.64 [R1+0x58f0], R24 ;  /* 0x0058f01801007387 */ /* 0x0043e80000100a00 */
[----:B-1----:R-:W2:Y:S04]  /*21260*/  LDL.LU R24, [R1+0x890] ;  /* 0x0008900001187983 */ /* 0x002ea80000300800 */
        /* <DEDUP_REMOVED lines=8> */
[----:B------:R-:W3:Y:S01]  /*212f0*/  LDL.LU R27, [R1+0x8ac] ;  /* 0x0008ac00011b7983 */ /* 0x000ee20000300800 */
[C---:B----4-:R-:W-:Y:S03]  /*21300*/  HMMA.1688.F32.TF32 R12, R4.reuse, R14, R16 ;  /* 0x0000000e040c723c */ /* 0x050fe60000081010 */
[----:B---3--:R-:W-:Y:S04]  /*21310*/  STL.64 [R1+0x5928], R26 ;  /* 0x0059281a01007387 */ /* 0x008fe80000100a00 */
[----:B--2---:R1:W-:Y:S04]  /*21320*/  STL.64 [R1+0x5920], R24 ;  /* 0x0059201801007387 */ /* 0x0043e80000100a00 */
[----:B-1----:R-:W2:Y:S04]  /*21330*/  LDL.LU R24, [R1+0x8b0] ;  /* 0x0008b00001187983 */ /* 0x002ea80000300800 */
[----:B------:R-:W2:Y:S04]  /*21340*/  LDL.LU R25, [R1+0x8b4] ;  /* 0x0008b40001197983 */ /* 0x000ea80000300800 */
[----:B------:R-:W2:Y:S04]  /*21350*/  LDL.LU R26, [R1+0x8b8] ;  /* 0x0008b800011a7983 */ /* 0x000ea80000300800 */
[----:B------:R-:W2:Y:S04]  /*21360*/  LDL.LU R27, [R1+0x8bc] ;  /* 0x0008bc00011b7983 */ /* 0x000ea80000300800 */
[----:B------:R-:W3:Y:S04]  /*21370*/  LDL.LU R20, [R1+0x7f0] ;  /* 0x0007f00001147983 */ /* 0x000ee80000300800 */
[----:B------:R-:W3:Y:S04]  /*21380*/  LDL.LU R21, [R1+0x7f4] ;  /* 0x0007f40001157983 */ /* 0x000ee80000300800 */
[----:B------:R-:W3:Y:S04]  /*21390*/  LDL.LU R22, [R1+0x7f8] ;  /* 0x0007f80001167983 */ /* 0x000ee80000300800 */
[----:B------:R-:W3:Y:S04]  /*213a0*/  LDL.LU R23, [R1+0x7fc] ;  /* 0x0007fc0001177983 */ /* 0x000ee80000300800 */
[----:B------:R-:W2:Y:S04]  /*213b0*/  LDL.LU.64 R18, [R1+0x5930] ;  /* 0x0059300001127983 */ /* 0x000ea80000300a00 */
[----:B------:R-:W-:Y:S04]  /*213c0*/  STL.64 [R1+0x330], R12 ;  /* 0x0003300c01007387 */ /* 0x000fe80000100a00 */
[----:B------:R-:W1:Y:S04]  /*213d0*/  LDS R12, [R2+UR6+0x4700] ;  /* 0x00470006020c7984 */ /* 0x000e680008000800 */
[----:B------:R-:W-:Y:S04]  /*213e0*/  STL.64 [R1+0x338], R14 ;  /* 0x0003380e01007387 */ /* 0x000fe80000100a00 */
[----:B------:R-:W-:Y:S04]  /*213f0*/  LDS R14, [R2+UR6+0x6700] ;  /* 0x00670006020e7984 */ /* 0x000fe80008000800 */
[----:B------:R-:W4:Y:S04]  /*21400*/  LDS R15, [R0+UR6+0x6700] ;  /* 0x00670006000f7984 */ /* 0x000f280008000800 */
[----:B------:R-:W4:Y:S04]  /*21410*/  LDS R13, [R0+UR6+0x4700] ;  /* 0x00470006000d7984 */ /* 0x000f280008000800 */
[----:B-1----:R1:W-:Y:S04]  /*21420*/  STL [R1+0x56fc], R12 ;  /* 0x0056fc0c01007387 */ /* 0x0023e80000100800 */
[----:B------:R-:W-:Y:S04]  /*21430*/  STL [R1+0x56b8], R2 ;  /* 0x0056b80201007387 */ /* 0x000fe80000100800 */
[----:B----4-:R-:W-:Y:S04]  /*21440*/  STL.64 [R1+0x57e8], R14 ;  /* 0x0057e80e01007387 */ /* 0x010fe80000100a00 */
[----:B------:R4:W-:Y:S04]  /*21450*/  STL [R1+0x57e0], R13 ;  /* 0x0057e00d01007387 */ /* 0x0009e80000100800 */
[----:B-1----:R-:W3:Y:S04]  /*21460*/  LDL.LU R12, [R1+0x310] ;  /* 0x00031000010c7983 */ /* 0x002ee80000300800 */
[----:B----4-:R-:W4:Y:S04]  /*21470*/  LDL.LU R13, [R1+0x314] ;  /* 0x00031400010d7983 */ /* 0x010f280000300800 */
[----:B------:R-:W4:Y:S04]  /*21480*/  LDL.LU R14, [R1+0x318] ;  /* 0x00031800010e7983 */ /* 0x000f280000300800 */
[----:B------:R-:W4:Y:S04]  /*21490*/  LDL.LU R15, [R1+0x31c] ;  /* 0x00031c00010f7983 */ /* 0x000f280000300800 */
[----:B------:R-:W-:Y:S01]  /*214a0*/  STL [R1+0x56bc], R0 ;  /* 0x0056bc0001007387 */ /* 0x000fe20000100800 */
        /* <DEDUP_REMOVED lines=67> */
[----:B------:R-:W4:Y:S04]  /*218e0*/  LDL.LU.64 R26, [R1+0x5820] ;  /* 0x00582000011a7983 */ /* 0x000f280000300a00 */
[----:B------:R-:W2:-:S13]  /*218f0*/  LDL.LU.64 R24, [R1+0x5818] ;  /* 0x0058180001187983 */ /* 0x000e9a0000300a00 */
[----:B------:R-:W-:Y:S04]  /*21900*/  STL.64 [R1+0x810], R16 ;  /* 0x0008101001007387 */ /* 0x000fe80000100a00 */
[----:B------:R1:W-:Y:S04]  /*21910*/  STL.64 [R1+0x818], R18 ;  /* 0x0008181201007387 */ /* 0x0003e80000100a00 */
[----:B-1----:R-:W3:Y:S04]  /*21920*/  LDL.LU.64 R18, [R1+0x5810] ;  /* 0x0058100001127983 */ /* 0x002ee80000300a00 */
[----:B------:R-:W2:Y:S01]  /*21930*/  LDL.LU.64 R16, [R1+0x5808] ;  /* 0x0058080001107983 */ /* 0x000ea20000300a00 */
[----:B---3--:R-:W-:-:S15]  /*21940*/  HMMA.1688.F32.TF32 R20, R4, R18, R20 ;  /* 0x000000120414723c */ /* 0x008fde0000081014 */
[----:B------:R-:W-:-:S04]  /*21950*/  NOP ;  /* 0x0000000000007918 */ /* 0x000fc80000000000 */
[----:B------:R-:W-:Y:S04]  /*21960*/  STL.64 [R1+0x800], R20 ;  /* 0x0008001401007387 */ /* 0x000fe80000100a00 */
[----:B------:R1:W-:Y:S04]  /*21970*/  STL.64 [R1+0x808], R22 ;  /* 0x0008081601007387 */ /* 0x0003e80000100a00 */
[----:B-1----:R-:W3:Y:S04]  /*21980*/  LDL.LU.64 R22, [R1+0x5800] ;  /* 0x0058000001167983 */ /* 0x002ee80000300a00 */
[----:B------:R-:W4:Y:S04]  /*21990*/  LDL.LU.64 R20, [R1+0x57f8] ;  /* 0x0057f80001147983 */ /* 0x000f280000300a00 */
[----:B------:R-:W-:Y:S04]  /*219a0*/  STL.64 [R1+0x5740], R18 ;  /* 0x0057401201007387 */ /* 0x000fe80000100a00 */
[----:B--2---:R1:W-:Y:S04]  /*219b0*/  STL.64 [R1+0x5738], R16 ;  /* 0x0057381001007387 */ /* 0x0043e80000100a00 */
[----:B-1----:R-:W2:Y:S04]  /*219c0*/  LDL.LU R16, [R1+0x7e0] ;  /* 0x0007e00001107983 */ /* 0x002ea80000300800 */
[----:B------:R-:W2:Y:S04]  /*219d0*/  LDL.LU R17, [R1+0x7e4] ;  /* 0x0007e40001117983 */ /* 0x000ea80000300800 */
[----:B------:R-:W2:Y:S04]  /*219e0*/  LDL.LU R18, [R1+0x7e8] ;  /* 0x0007e80001127983 */ /* 0x000ea80000300800 */
[----:B------:R-:W2:Y:S04]  /*219f0*/  LDL.LU R19, [R1+0x7ec] ;  /* 0x0007ec0001137983 */ /* 0x000ea80000300800 */
[----:B---3--:R-:W-:Y:S01]  /*21a00*/  STL.64 [R1+0x5730], R22 ;  /* 0x0057301601007387 */ /* 0x008fe20000100a00 */
[----:B--2---:R-:W-:Y:S03]  /*21a10*/  HMMA.1688.F32.TF32 R16, R4, R22, R16 ;  /* 0x000000160410723c */ /* 0x004fe60000081010 */
[----:B----4-:R-:W-:-:S15]  /*21a20*/  STL.64 [R1+0x5728], R20 ;  /* 0x0057281401007387 */ /* 0x010fde0000100a00 */
[----:B------:R-:W-:Y:S01]  /*21a30*/  NOP ;  /* 0x0000000000007918 */ /* 0x000fe20000000000 */
[----:B------:R-:W-:Y:S04]  /*21a40*/  STL.64 [R1+0x7f0], R16 ;  /* 0x0007f01001007387 */ /* 0x000fe80000100a00 */
[----:B------:R1:W-:Y:S02]  /*21a50*/  STL.64 [R1+0x7f8], R18 ;  /* 0x0007f81201007387 */ /* 0x0003e40000100a00 */
[----:B-1----:R-:W-:Y:S02]  /*21a60*/  HMMA.1688.F32.TF32 R16, R4, R26, R12 ;  /* 0x0000001a0410723c */ /* 0x002fe4000008100c */
[----:B------:R-:W2:Y:S04]  /*21a70*/  LDL.64 R14, [R1+0xc8] ;  /* 0x0000c800010e7983 */ /* 0x000ea80000100a00 */
[----:B------:R-:W3:-:S13]  /*21a80*/  LDL.LU R4, [R1+0x2e0] ;  /* 0x0002e00001047983 */ /* 0x000eda0000300800 */
[----:B------:R-:W-:Y:S04]  /*21a90*/  STL.64 [R1+0x310], R16 ;  /* 0x0003101001007387 */ /* 0x000fe80000100a00 */
[----:B------:R-:W-:Y:S04]  /*21aa0*/  STL.64 [R1+0x318], R18 ;  /* 0x0003181201007387 */ /* 0x000fe80000100a00 */
[----:B------:R-:W3:Y:S04]  /*21ab0*/  LDL.LU R5, [R1+0x2e4] ;  /* 0x0002e40001057983 */ /* 0x000ee80000300800 */
[----:B------:R-:W4:Y:S04]  /*21ac0*/  LDL.LU R6, [R1+0x2e8] ;  /* 0x0002e80001067983 */ /* 0x000f280000300800 */
[----:B------:R-:W4:Y:S04]  /*21ad0*/  LDL.LU R7, [R1+0x2ec] ;  /* 0x0002ec0001077983 */ /* 0x000f280000300800 */
[----:B----4-:R1:W-:Y:S04]  /*21ae0*/  STL.64 [R1+0x57c8], R6 ;  /* 0x0057c80601007387 */ /* 0x0103e80000100a00 */
[----:B---3--:R3:W-:Y:S04]  /*21af0*/  STL.64 [R1+0x57c0], R4 ;  /* 0x0057c00401007387 */ /* 0x0087e80000100a00 */
[----:B-1----:R-:W4:Y:S01]  /*21b00*/  LDL.LU.64 R6, [R1+0xb8] ;  /* 0x0000b80001067983 */ /* 0x002f220000300a00 */
[----:B------:R-:W-:-:S03]  /*21b10*/  IMAD.MOV.U32 R22, RZ, RZ, R3 ;  /* 0x000000ffff167224 */ /* 0x000fc600078e0003 */
[----:B----4-:R1:W-:Y:S04]  /*21b20*/  STL.64 [R1+0x57d8], R6 ;  /* 0x0057d80601007387 */ /* 0x0103e80000100a00 */
[----:B---3--:R-:W2:Y:S04]  /*21b30*/  LDL.LU R4, [R1+0x300] ;  /* 0x0003000001047983 */ /* 0x008ea80000300800 */
[----:B------:R-:W2:Y:S04]  /*21b40*/  LDL.LU R5, [R1+0x304] ;  /* 0x0003040001057983 */ /* 0x000ea80000300800 */
[----:B-1----:R-:W2:Y:S04]  /*21b50*/  LDL.LU R6, [R1+0x308] ;  /* 0x0003080001067983 */ /* 0x002ea80000300800 */
[----:B------:R-:W2:Y:S04]  /*21b60*/  LDL.LU R7, [R1+0x30c] ;  /* 0x00030c0001077983 */ /* 0x000ea80000300800 */
[----:B------:R-:W3:Y:S04]  /*21b70*/  LDL.LU R20, [R1+0x2a0] ;  /* 0x0002a00001147983 */ /* 0x000ee80000300800 */
[----:B------:R-:W3:Y:S04]  /*21b80*/  LDL.LU R21, [R1+0x2a4] ;  /* 0x0002a40001157983 */ /* 0x000ee80000300800 */
[----:B------:R-:W4:Y:S04]  /*21b90*/  LDL.LU R3, [R1+0x57f4] ;  /* 0x0057f40001037983 */ /* 0x000f280000300800 */
[----:B------:R-:W2:Y:S04]  /*21ba0*/  LDL.LU R23, [R1+0x2ac] ;  /* 0x0002ac0001177983 */ /* 0x000ea80000300800 */
[----:B--2---:R-:W-:Y:S04]  /*21bb0*/  STL.64 [R1+0x57a0], R22 ;  /* 0x0057a01601007387 */ /* 0x004fe80000100a00 */
[----:B---3--:R1:W-:Y:S04]  /*21bc0*/  STL.64 [R1+0x5798], R20 ;  /* 0x0057981401007387 */ /* 0x0083e80000100a00 */
[----:B-1----:R-:W2:Y:S04]  /*21bd0*/  LDL.LU R20, [R1+0x2c0] ;  /* 0x0002c00001147983 */ /* 0x002ea80000300800 */
[----:B------:R-:W2:Y:S04]  /*21be0*/  LDL.LU R21, [R1+0x2c4] ;  /* 0x0002c40001157983 */ /* 0x000ea80000300800 */
[----:B------:R-:W3:Y:S01]  /*21bf0*/  LDL.LU R22, [R1+0x2c8] ;  /* 0x0002c80001167983 */ /* 0x000ee20000300800 */
[----:B----4-:R-:W-:-:S03]  /*21c00*/  IMAD.MOV.U32 R23, RZ, RZ, R3 ;  /* 0x000000ffff177224 */ /* 0x010fc600078e0003 */
[----:B------:R-:W4:Y:S04]  /*21c10*/  LDL.LU R3, [R1+0x57f0] ;  /* 0x0057f00001037983 */ /* 0x000f280000300800 */
[----:B---3--:R1:W-:Y:S04]  /*21c20*/  STL.64 [R1+0x57b0], R22 ;  /* 0x0057b01601007387 */ /* 0x0083e80000100a00 */
[----:B--2---:R-:W-:Y:S04]  /*21c30*/  STL.64 [R1+0x57a8], R20 ;  /* 0x0057a81401007387 */ /* 0x004fe80000100a00 */
[----:B-1----:R-:W2:Y:S01]  /*21c40*/  LDL.LU.64 R22, [R1+0x98] ;  /* 0x0000980001167983 */ /* 0x002ea20000300a00 */
[----:B------:R-:W-:Y:S03]  /*21c50*/  HMMA.1688.F32.TF32 R4, R8, R14, R4 ;  /* 0x0000000e0804723c */ /* 0x000fe60000081004 */
[----:B--2---:R1:W-:Y:S04]  /*21c60*/  STL.64 [R1+0x57b8], R22 ;  /* 0x0057b81601007387 */ /* 0x0043e80000100a00 */
[----:B-1----:R-:W2:Y:S01]  /*21c70*/  LDL.LU.64 R22, [R1+0xa8] ;  /* 0x0000a80001167983 */ /* 0x002ea20000300a00 */
[----:B------:R-:W-:-:S03]  /*21c80*/  IMAD.MOV.U32 R12, RZ, RZ, R14 ;  /* 0x000000ffff0c7224 */ /* 0x000fc600078e000e */
[----:B--2---:R1:W-:Y:S04]  /*21c90*/  STL.64 [R1+0x57d0], R22 ;  /* 0x0057d01601007387 */ /* 0x0043e80000100a00 */
[----:B------:R-:W2:Y:S04]  /*21ca0*/  LDL.LU R20, [R1+0x2f0] ;  /* 0x0002f00001147983 */ /* 0x000ea80000300800 */
[----:B------:R-:W2:Y:S04]  /*21cb0*/  LDL.LU R21, [R1+0x2f4] ;  /* 0x0002f40001157983 */ /* 0x000ea80000300800 */
[----:B-1----:R-:W2:Y:S04]  /*21cc0*/  LDL.LU R22, [R1+0x2f8] ;  /* 0x0002f80001167983 */ /* 0x002ea80000300800 */
[----:B------:R-:W3:Y:S04]  /*21cd0*/  LDL.LU.64 R18, [R1+0x68] ;  /* 0x0000680001127983 */ /* 0x000ee80000300a00 */
[----:B------:R1:W-:Y:S04]  /*21ce0*/  STL.64 [R1+0x5718], R26 ;  /* 0x0057181a01007387 */ /* 0x0003e80000100a00 */
[----:B------:R-:W-:Y:S01]  /*21cf0*/  STL.64 [R1+0x5710], R24 ;  /* 0x0057101801007387 */ /* 0x000fe20000100a00 */
[----:B----4-:R-:W-:-:S02]  /*21d00*/  IMAD.MOV.U32 R23, RZ, RZ, R3 ;  /* 0x000000ffff177224 */ /* 0x010fc400078e0003 */
[----:B------:R-:W-:Y:S01]  /*21d10*/  IMAD.MOV.U32 R3, RZ, RZ, R7 ;  /* 0x000000ffff037224 */ /* 0x000fe200078e0007 */
[----:B-1----:R-:W4:Y:S04]  /*21d20*/  LDL.LU.64 R26, [R1+0x78] ;  /* 0x00007800011a7983 */ /* 0x002f280000300a00 */
[----:B------:R-:W2:Y:S04]  /*21d30*/  LDL.LU.64 R14, [R1+0x57e8] ;  /* 0x0057e800010e7983 */ /* 0x000ea80000300a00 */
[----:B------:R-:W3:Y:S04]  /*21d40*/  LDL.LU R13, [R1+0x57e0] ;  /* 0x0057e000010d7983 */ /* 0x000ee80000300800 */
[----:B------:R-:W-:Y:S04]  /*21d50*/  STL.64 [R1+0x8e0], R4 ;  /* 0x0008e00401007387 */ /* 0x000fe80000100a00 */
[----:B------:R1:W-:Y:S04]  /*21d60*/  STL [R1+0x8e8], R6 ;  /* 0x0008e80601007387 */ /* 0x0003e80000100800 */
[----:B-1----:R-:W3:Y:S04]  /*21d70*/  LDL.LU.64 R6, [R1+0x57d8] ;  /* 0x0057d80001067983 */ /* 0x002ee80000300a00 */
[----:B--2---:R-:W-:Y:S01]  /*21d80*/  STL.64 [R1+0x5708], R14 ;  /* 0x0057080e01007387 */ /* 0x004fe20000100a00 */
[----:B---3--:R-:W-:Y:S03]  /*21d90*/  HMMA.1688.F32.TF32 R20, R8, R6, R20 ;  /* 0x000000060814723c */ /* 0x008fe60000081014 */
[----:B------:R1:W-:Y:S01]  /*21da0*/  STL.64 [R1+0x5700], R12 ;  /* 0x0057000c01007387 */ /* 0x0003e20000100a00 */
[----:B------:R-:W-:-:S02]  /*21db0*/  IMAD.MOV.U32 R28, RZ, RZ, R6 ;  /* 0x000000ffff1c7224 */ /* 0x000fc400078e0006 */
[----:B------:R-:W-:Y:S01]  /*21dc0*/  IMAD.MOV.U32 R29, RZ, RZ, R7 ;  /* 0x000000ffff1d7224 */ /* 0x000fe200078e0007 */
[----:B-1----:R-:W4:Y:S04]  /*21dd0*/  LDL.LU R12, [R1+0x2b0] ;  /* 0x0002b000010c7983 */ /* 0x002f280000300800 */
[----:B------:R-:W4:Y:S04]  /*21de0*/  LDL.LU R13, [R1+0x2b4] ;  /* 0x0002b400010d7983 */ /* 0x000f280000300800 */
[----:B------:R-:W4:Y:S04]  /*21df0*/  LDL.LU R14, [R1+0x2b8] ;  /* 0x0002b800010e7983 */ /* 0x000f280000300800 */
[----:B------:R-:W4:Y:S04]  /*21e00*/  LDL.LU R15, [R1+0x2bc] ;  /* 0x0002bc00010f7983 */ /* 0x000f280000300800 */
[----:B------:R-:W-:Y:S04]  /*21e10*/  STL [R1+0x4ef8], R3 ;  /* 0x004ef80301007387 */ /* 0x000fe80000100800 */
        /* <DEDUP_REMOVED lines=8> */
[----:B------:R-:W-:Y:S01]  /*21ea0*/  STL.64 [R1+0x2f8], R6 ;  /* 0x0002f80601007387 */ /* 0x000fe20000100a00 */
[----:B-1----:R-:W-:Y:S02]  /*21eb0*/  IMAD.MOV.U32 R4, RZ, RZ, R23 ;  /* 0x000000ffff047224 */ /* 0x002fe400078e0017 */
[----:B------:R-:W-:Y:S02]  /*21ec0*/  IMAD.MOV.U32 R5, RZ, RZ, R22 ;  /* 0x000000ffff057224 */ /* 0x000fe400078e0016 */
[----:B------:R-:W2:Y:S04]  /*21ed0*/  LDL.LU.64 R22, [R1+0x57b8] ;  /* 0x0057b80001167983 */ /* 0x000ea80000300a00 */
[----:B------:R1:W-:Y:S04]  /*21ee0*/  STL [R1+0x56c4], R4 ;  /* 0x0056c40401007387 */ /* 0x0003e80000100800 */
[----:B------:R3:W-:Y:S04]  /*21ef0*/  STL [R1+0x56c0], R5 ;  /* 0x0056c00501007387 */ /* 0x0007e80000100800 */
[----:B-1----:R-:W2:Y:S04]  /*21f00*/  LDL.LU R4, [R1+0x2d0] ;  /* 0x0002d00001047983 */ /* 0x002ea80000300800 */
[----:B---3--:R-:W2:Y:S04]  /*21f10*/  LDL.LU R5, [R1+0x2d4] ;  /* 0x0002d40001057983 */ /* 0x008ea80000300800 */
[----:B------:R-:W2:Y:S04]  /*21f20*/  LDL.LU R6, [R1+0x2d8] ;  /* 0x0002d80001067983 */ /* 0x000ea80000300800 */
[----:B------:R-:W2:Y:S02]  /*21f30*/  LDL.LU R7, [R1+0x2dc] ;  /* 0x0002dc0001077983 */ /* 0x000ea40000300800 */
[----:B--2---:R-:W-:-:S15]  /*21f40*/  HMMA.1688.F32.TF32 R4, R8, R22, R4 ;  /* 0x000000160804723c */ /* 0x004fde0000081004 */
[----:B------:R-:W-:-:S04]  /*21f50*/  NOP ;  /* 0x0000000000007918 */ /* 0x000fc80000000000 */
[----:B------:R-:W-:Y:S04]  /*21f60*/  STL.64 [R1+0x2e0], R4 ;  /* 0x0002e00401007387 */ /* 0x000fe80000100a00 */
[----:B------:R1:W-:Y:S02]  /*21f70*/  STL.64 [R1+0x2e8], R6 ;  /* 0x0002e80601007387 */ /* 0x0003e40000100a00 */
[----:B-1----:R-:W-:Y:S02]  /*21f80*/  IMAD.MOV.U32 R6, RZ, RZ, R23 ;  /* 0x000000ffff067224 */ /* 0x002fe400078e0017 */
[----:B------:R-:W-:Y:S02]  /*21f90*/  IMAD.MOV.U32 R7, RZ, RZ, R22 ;  /* 0x000000ffff077224 */ /* 0x000fe400078e0016 */
[----:B------:R-:W2:Y:S04]  /*21fa0*/  LDL.LU.64 R22, [R1+0x57b0] ;  /* 0x0057b00001167983 */ /* 0x000ea80000300a00 */
[----:B------:R-:W2:Y:S04]  /*21fb0*/  LDL.LU.64 R20, [R1+0x57a8] ;  /* 0x0057a80001147983 */ /* 0x000ea80000300a00 */
[----:B------:R-:W-:Y:S04]  /*21fc0*/  STL [R1+0x56cc], R6 ;  /* 0x0056cc0601007387 */ /* 0x000fe80000100800 */
[----:B------:R1:W-:Y:S04]  /*21fd0*/  STL [R1+0x56c8], R7 ;  /* 0x0056c80701007387 */ /* 0x0003e80000100800 */
[----:B-1----:R-:W2:Y:S02]  /*21fe0*/  LDL.LU.64 R6, [R1+0x88] ;  /* 0x0000880001067983 */ /* 0x002ea40000300a00 */
[----:B--2---:R-:W-:-:S15]  /*21ff0*/  HMMA.1688.F32.TF32 R20, R8, R6, R20 ;  /* 0x000000060814723c */ /* 0x004fde0000081014 */
[----:B------:R-:W-:-:S04]  /*22000*/  NOP ;  /* 0x0000000000007918 */ /* 0x000fc80000000000 */
[----:B------:R-:W-:Y:S04]  /*22010*/  STL.64 [R1+0x2d0], R20 ;  /* 0x0002d01401007387 */ /* 0x000fe80000100a00 */
[----:B------:R1:W-:Y:S04]  /*22020*/  STL.64 [R1+0x2d8], R22 ;  /* 0x0002d81601007387 */ /* 0x0003e80000100a00 */
[----:B-1----:R-:W2:Y:S04]  /*22030*/  LDL.LU.64 R22, [R1+0x57a0] ;  /* 0x0057a00001167983 */ /* 0x002ea80000300a00 */
[----:B------:R-:W2:Y:S01]  /*22040*/  LDL.LU.64 R20, [R1+0x5798] ;  /* 0x0057980001147983 */ /* 0x000ea20000300a00 */
[----:B----4-:R-:W-:Y:S01]  /*22050*/  HMMA.1688.F32.TF32 R12, R8, R26, R12 ;  /* 0x0000001a080c723c */ /* 0x010fe2000008100c */
[----:B------:R-:W-:-:S02]  /*22060*/  IMAD.MOV.U32 R2, RZ, RZ, R7 ;  /* 0x000000ffff027224 */ /* 0x000fc400078e0007 */
[----:B------:R-:W-:-:S03]  /*22070*/  IMAD.MOV.U32 R0, RZ, RZ, R6 ;  /* 0x000000ffff007224 */ /* 0x000fc600078e0006 */
[----:B------:R-:W-:Y:S04]  /*22080*/  STL [R1+0x56d4], R2 ;  /* 0x0056d40201007387 */ /* 0x000fe80000100800 */
[----:B------:R-:W-:Y:S09]  /*22090*/  STL [R1+0x56d0], R0 ;  /* 0x0056d00001007387 */ /* 0x000ff20000100800 */
[----:B------:R-:W-:Y:S04]  /*220a0*/  STL.64 [R1+0x2c0], R12 ;  /* 0x0002c00c01007387 */ /* 0x000fe80000100a00 */
[----:B------:R2:W-:Y:S01]  /*220b0*/  STL [R1+0x2c8], R14 ;  /* 0x0002c80e01007387 */ /* 0x0005e20000100800 */
[----:B------:R-:W-:-:S02]  /*220c0*/  IMAD.MOV.U32 R3, RZ, RZ, R15 ;  /* 0x000000ffff037224 */ /* 0x000fc400078e000f */
[----:B------:R-:W-:Y:S02]  /*220d0*/  IMAD.MOV.U32 R5, RZ, RZ, R27 ;  /* 0x000000ffff057224 */ /* 0x000fe400078e001b */
[----:B------:R-:W-:-:S03]  /*220e0*/  IMAD.MOV.U32 R4, RZ, RZ, R26 ;  /* 0x000000ffff047224 */ /* 0x000fc600078e001a */
[----:B------:R-:W-:Y:S04]  /*220f0*/  STL [R1+0x56dc], R5 ;  /* 0x0056dc0501007387 */ /* 0x000fe80000100800 */
[----:B------:R-:W-:Y:S04]  /*22100*/  STL [R1+0x56d8], R4 ;  /* 0x0056d80401007387 */ /* 0x000fe80000100800 */
[----:B------:R-:W-:Y:S01]  /*22110*/  STL [R1+0x5038], R3 ;  /* 0x0050380301007387 */ /* 0x000fe20000100800 */
[----:B--2---:R-:W-:-:S15]  /*22120*/  HMMA.1688.F32.TF32 R12, R8, R18, R20 ;  /* 0x00000012080c723c */ /* 0x004fde0000081014 */
[----:B------:R-:W-:-:S04]  /*22130*/  NOP ;  /* 0x0000000000007918 */ /* 0x000fc80000000000 */
[----:B------:R-:W-:Y:S04]  /*22140*/  STL.64 [R1+0x2b0], R12 ;  /* 0x0002b00c01007387 */ /* 0x000fe80000100a00 */
[----:B------:R1:W-:Y:S04]  /*22150*/  STL.64 [R1+0x2b8], R14 ;  /* 0x0002b80e01007387 */ /* 0x0003e80000100a00 */
[----:B------:R-:W2:Y:S04]  /*22160*/  LDL.LU R20, [R1+0x230] ;  /* 0x0002300001147983 */ /* 0x000ea80000300800 */
[----:B------:R-:W2:Y:S04]  /*22170*/  LDL.LU R21, [R1+0x234] ;  /* 0x0002340001157983 */ /* 0x000ea80000300800 */
[----:B------:R-:W3:Y:S04]  /*22180*/  LDL.LU R22, [R1+0x238] ;  /* 0x0002380001167983 */ /* 0x000ee80000300800 */
[----:B------:R-:W3:Y:S04]  /*22190*/  LDL.LU R23, [R1+0x23c] ;  /* 0x00023c0001177983 */ /* 0x000ee80000300800 */
[----:B-1----:R-:W4:Y:S04]  /*221a0*/  LDL.LU.64 R14, [R1+0x58] ;  /* 0x00005800010e7983 */ /* 0x002f280000300a00 */
        /* <DEDUP_REMOVED lines=8> */
[----:B-1----:R-:W2:Y:S04]  /*22230*/  LDL.LU.64 R22, [R1+0x18] ;  /* 0x0000180001167983 */ /* 0x002ea80000300a00 */
[----:B--2---:R1:W-:Y:S04]  /*22240*/  STL.64 [R1+0x5770], R22 ;  /* 0x0057701601007387 */ /* 0x0043e80000100a00 */
[----:B-1----:R-:W2:Y:S04]  /*22250*/  LDL.LU.64 R22, [R1+0x28] ;  /* 0x0000280001167983 */ /* 0x002ea80000300a00 */
[----:B--2---:R1:W-:Y:S04]  /*22260*/  STL.64 [R1+0x5788], R22 ;  /* 0x0057881601007387 */ /* 0x0043e80000100a00 */
[----:B-1----:R-:W2:Y:S01]  /*22270*/  LDL.LU.64 R22, [R1+0x38] ;  /* 0x0000380001167983 */ /* 0x002ea20000300a00 */
[----:B------:R-:W-:-:S02]  /*22280*/  IMAD.MOV.U32 R7, RZ, RZ, R18 ;  /* 0x000000ffff077224 */ /* 0x000fc400078e0012 */
[----:B------:R-:W-:Y:S01]  /*22290*/  IMAD.MOV.U32 R3, RZ, RZ, R19 ;  /* 0x000000ffff037224 */ /* 0x000fe200078e0013 */
[----:B--2---:R1:W-:Y:S04]  /*222a0*/  STL.64 [R1+0x5790], R22 ;  /* 0x0057901601007387 */ /* 0x0043e80000100a00 */
[----:B-1----:R-:W2:Y:S04]  /*222b0*/  LDL.LU.64 R22, [R1+0x48] ;  /* 0x0000480001167983 */ /* 0x002ea80000300a00 */
[----:B------:R-:W3:Y:S04]  /*222c0*/  LDL.LU.64 R18, [R1+0x8] ;  /* 0x0000080001127983 */ /* 0x000ee80000300a00 */
[----:B---3--:R1:W-:Y:S04]  /*222d0*/  STL.64 [R1+0x5768], R18 ;  /* 0x0057681201007387 */ /* 0x0083e80000100a00 */
[----:B------:R-:W3:Y:S04]  /*222e0*/  LDL.LU R16, [R1+0x250] ;  /* 0x0002500001107983 */ /* 0x000ee80000300800 */
[----:B------:R-:W3:Y:S04]  /*222f0*/  LDL.LU R17, [R1+0x254] ;  /* 0x0002540001117983 */ /* 0x000ee80000300800 */
[----:B-1----:R-:W2:Y:S04]  /*22300*/  LDL.LU R18, [R1+0x258] ;  /* 0x0002580001127983 */ /* 0x002ea80000300800 */
[----:B------:R-:W2:Y:S04]  /*22310*/  LDL.LU R19, [R1+0x25c] ;  /* 0x00025c0001137983 */ /* 0x000ea80000300800 */
[----:B--2---:R-:W-:Y:S04]  /*22320*/  STL.64 [R1+0x5780], R18 ;  /* 0x0057801201007387 */ /* 0x004fe80000100a00 */
[----:B---3--:R1:W-:Y:S04]  /*22330*/  STL.64 [R1+0x5778], R16 ;  /* 0x0057781001007387 */ /* 0x0083e80000100a00 */
        /* <DEDUP_REMOVED lines=8> */
[----:B------:R-:W-:Y:S04]  /*223c0*/  STL [R1+0x56e4], R3 ;  /* 0x0056e40301007387 */ /* 0x000fe80000100800 */
[----:B------:R1:W-:Y:S04]  /*223d0*/  STL [R1+0x56e0], R7 ;  /* 0x0056e00701007387 */ /* 0x0003e80000100800 */
[----:B------:R-:W2:Y:S04]  /*223e0*/  LDL.LU R4, [R1+0x290] ;  /* 0x0002900001047983 */ /* 0x000ea80000300800 */
[----:B------:R-:W2:Y:S04]  /*223f0*/  LDL.LU R5, [R1+0x294] ;  /* 0x0002940001057983 */ /* 0x000ea80000300800 */
[----:B------:R-:W2:Y:S04]  /*22400*/  LDL.LU R6, [R1+0x298] ;  /* 0x0002980001067983 */ /* 0x000ea80000300800 */
[----:B-1----:R-:W2:Y:S01]  /*22410*/  LDL.LU R7, [R1+0x29c] ;  /* 0x00029c0001077983 */ /* 0x002ea20000300800 */
[----:B----4-:R-:W-:Y:S01]  /*22420*/  IMAD.MOV.U32 R0, RZ, RZ, R14 ;  /* 0x000000ffff007224 */ /* 0x010fe200078e000e */
[----:B--2---:R-:W-:-:S15]  /*22430*/  HMMA.1688.F32.TF32 R4, R8, R14, R4 ;  /* 0x0000000e0804723c */ /* 0x004fde0000081004 */
[----:B------:R-:W-:-:S04]  /*22440*/  NOP ;  /* 0x0000000000007918 */ /* 0x000fc80000000000 */
[----:B------:R-:W-:Y:S04]  /*22450*/  STL.64 [R1+0x2a0], R4 ;  /* 0x0002a00401007387 */ /* 0x000fe80000100a00 */
[----:B------:R1:W-:Y:S04]  /*22460*/  STL.64 [R1+0x2a8], R6 ;  /* 0x0002a80601007387 */ /* 0x0003e80000100a00 */
[----:B------:R-:W2:Y:S04]  /*22470*/  LDL.LU R12, [R1+0x1d0] ;  /* 0x0001d000010c7983 */ /* 0x000ea80000300800 */
[----:B------:R-:W2:Y:S04]  /*22480*/  LDL.LU R13, [R1+0x1d4] ;  /* 0x0001d400010d7983 */ /* 0x000ea80000300800 */
[----:B------:R-:W2:Y:S01]  /*22490*/  LDL.LU R14, [R1+0x1d8] ;  /* 0x0001d800010e7983 */ /* 0x000ea20000300800 */
[----:B-1----:R-:W-:-:S03]  /*224a0*/  IMAD.MOV.U32 R6, RZ, RZ, R15 ;  /* 0x000000ffff067224 */ /* 0x002fc600078e000f */
[----:B------:R-:W2:Y:S04]  /*224b0*/  LDL.LU R15, [R1+0x1dc] ;  /* 0x0001dc00010f7983 */ /* 0x000ea80000300800 */
[----:B------:R1:W-:Y:S04]  /*224c0*/  STL [R1+0x56ec], R6 ;  /* 0x0056ec0601007387 */ /* 0x0003e80000100800 */
[----:B------:R-:W4:Y:S04]  /*224d0*/  LDL.LU R4, [R1+0x280] ;  /* 0x0002800001047983 */ /* 0x000f280000300800 */
[----:B------:R-:W4:Y:S04]  /*224e0*/  LDL.LU R5, [R1+0x284] ;  /* 0x0002840001057983 */ /* 0x000f280000300800 */
[----:B-1----:R-:W4:Y:S04]  /*224f0*/  LDL.LU R6, [R1+0x288] ;  /* 0x0002880001067983 */ /* 0x002f280000300800 */
[----:B------:R-:W4:Y:S04]  /*22500*/  LDL.LU R7, [R1+0x28c] ;  /* 0x00028c0001077983 */ /* 0x000f280000300800 */
[----:B------:R-:W-:Y:S01]  /*22510*/  STL [R1+0x56e8], R0 ;  /* 0x0056e80001007387 */ /* 0x000fe20000100800 */
[----:B------:R-:W-:Y:S01]  /*22520*/  IMAD.MOV.U32 R2, RZ, RZ, R23 ;  /* 0x000000ffff027224 */ /* 0x000fe200078e0017 */
[----:B----4-:R-:W-:-:S15]  /*22530*/  HMMA.1688.F32.TF32 R4, R8, R22, R4 ;  /* 0x000000160804723c */ /* 0x010fde0000081004 */
[----:B------:R-:W-:-:S04]  /*22540*/  NOP ;  /* 0x0000000000007918 */ /* 0x000fc80000000000 */
[----:B------:R1:W-:Y:S04]  /*22550*/  STL.64 [R1+0x290], R4 ;  /* 0x0002900401007387 */ /* 0x0003e80000100a00 */
[----:B------:R-:W-:Y:S01]  /*22560*/  STL.64 [R1+0x298], R6 ;  /* 0x0002980601007387 */ /* 0x000fe20000100a00 */
[----:B-1----:R-:W-:-:S03]  /*22570*/  IMAD.MOV.U32 R4, RZ, RZ, R22 ;  /* 0x000000ffff047224 */ /* 0x002fc600078e0016 */
[----:B------:R-:W4:Y:S04]  /*22580*/  LDL.LU.64 R22, [R1+0x5790] ;  /* 0x0057900001167983 */ /* 0x000f280000300a00 */
[----:B------:R-:W-:Y:S04]  /*22590*/  STL [R1+0x56f4], R2 ;  /* 0x0056f40201007387 */ /* 0x000fe80000100800 */
[----:B------:R1:W-:Y:S04]  /*225a0*/  STL [R1+0x56f0], R4 ;  /* 0x0056f00401007387 */ /* 0x0003e80000100800 */
[----:B-1----:R-:W4:Y:S04]  /*225b0*/  LDL.LU R4, [R1+0x270] ;  /* 0x0002700001047983 */ /* 0x002f280000300800 */
[----:B------:R-:W4:Y:S04]  /*225c0*/  LDL.LU R5, [R1+0x274] ;  /* 0x0002740001057983 */ /* 0x000f280000300800 */
[----:B------:R-:W4:Y:S04]  /*225d0*/  LDL.LU R6, [R1+0x278] ;  /* 0x0002780001067983 */ /* 0x000f280000300800 */
[----:B------:R-:W4:Y:S02]  /*225e0*/  LDL.LU R7, [R1+0x27c] ;  /* 0x00027c0001077983 */ /* 0x000f240000300800 */
[----:B----4-:R-:W-:-:S15]  /*225f0*/  HMMA.1688.F32.TF32 R4, R8, R22, R4 ;  /* 0x000000160804723c */ /* 0x010fde0000081004 */
[----:B------:R-:W-:-:S04]  /*22600*/  NOP ;  /* 0x0000000000007918 */ /* 0x000fc80000000000 */
[----:B------:R1:W-:Y:S04]  /*22610*/  STL.64 [R1+0x280], R4 ;  /* 0x0002800401007387 */ /* 0x0003e80000100a00 */
[----:B------:R4:W-:Y:S01]  /*22620*/  STL.64 [R1+0x288], R6 ;  /* 0x0002880601007387 */ /* 0x0009e20000100a00 */
[----:B-1----:R-:W-:Y:S02]  /*22630*/  IMAD.MOV.U32 R5, RZ, RZ, R23 ;  /* 0x000000ffff057224 */ /* 0x002fe400078e0017 */
[----:B----4-:R-:W-:Y:S02]  /*22640*/  IMAD.MOV.U32 R7, RZ, RZ, R22 ;  /* 0x000000ffff077224 */ /* 0x010fe400078e0016 */
[----:B------:R-:W4:Y:S04]  /*22650*/  LDL.LU.64 R22, [R1+0x5788] ;  /* 0x0057880001167983 */ /* 0x000f280000300a00 */
[----:B------:R-:W-:Y:S01]  /*22660*/  STL [R1+0x56f8], R7 ;  /* 0x0056f80701007387 */ /* 0x000fe20000100800 */
        /* <DEDUP_REMOVED lines=26> */
[----:B------:R-:W4:Y:S04]  /*22810*/  LDL.LU.64 R18, [R1+0x5740] ;  /* 0x0057400001127983 */ /* 0x000f280000300a00 */
[----:B------:R-:W2:Y:S01]  /*22820*/  LDL.LU.64 R16, [R1+0x5738] ;  /* 0x0057380001107983 */ /* 0x000ea20000300a00 */
[----:B----4-:R-:W-:-:S15]  /*22830*/  HMMA.1688.F32.TF32 R20, R8, R18, R20 ;  /* 0x000000120814723c */ /* 0x010fde0000081014 */
[----:B------:R-:W-:-:S04]  /*22840*/  NOP ;  /* 0x0000000000007918 */ /* 0x000fc80000000000 */
[----:B------:R-:W-:Y:S04]  /*22850*/  STL.64 [R1+0x240], R20 ;  /* 0x0002401401007387 */ /* 0x000fe80000100a00 */
[----:B------:R1:W-:Y:S04]  /*22860*/  STL.64 [R1+0x248], R22 ;  /* 0x0002481601007387 */ /* 0x0003e80000100a00 */
[----:B-1----:R-:W3:Y:S04]  /*22870*/  LDL.LU.64 R22, [R1+0x5730] ;  /* 0x0057300001167983 */ /* 0x002ee80000300a00 */
[----:B------:R-:W4:Y:S04]  /*22880*/  LDL.LU.64 R20, [R1+0x5728] ;  /* 0x0057280001147983 */ /* 0x000f280000300a00 */
[----:B------:R1:W-:Y:S04]  /*22890*/  STL.64 [R1+0x55b0], R18 ;  /* 0x0055b01201007387 */ /* 0x0003e80000100a00 */
[----:B--2---:R-:W-:Y:S01]  /*228a0*/  STL.64 [R1+0x55a8], R16 ;  /* 0x0055a81001007387 */ /* 0x004fe20000100a00 */
[----:B-1----:R-:W-:-:S02]  /*228b0*/  IMAD.MOV.U32 R18, RZ, RZ, R28 ;  /* 0x000000ffff127224 */ /* 0x002fc400078e001c */
[----:B------:R-:W-:Y:S01]  /*228c0*/  IMAD.MOV.U32 R19, RZ, RZ, R29 ;  /* 0x000000ffff137224 */ /* 0x000fe200078e001d */
[----:B------:R-:W2:Y:S04]  /*228d0*/  LDL.LU R28, [R1+0x5724] ;  /* 0x00572400011c7983 */ /* 0x000ea80000300800 */
[----:B------:R-:W2:Y:S01]  /*228e0*/  LDL.LU R29, [R1+0x5720] ;  /* 0x00572000011d7983 */ /* 0x000ea20000300800 */
[----:B---3--:R-:W-:-:S15]  /*228f0*/  HMMA.1688.F32.TF32 R24, R8, R22, R24 ;  /* 0x000000160818723c */ /* 0x008fde0000081018 */
        /* <DEDUP_REMOVED lines=11> */
[----:B---3--:R-:W-:Y:S03]  /*229b0*/  HMMA.1688.F32.TF32 R8, R8, R26, R12 ;  /* 0x0000001a0808723c */ /* 0x008fe6000008100c */
[----:B------:R-:W4:Y:S04]  /*229c0*/  LDL.LU.64 R14, [R1+0x5708] ;  /* 0x00570800010e7983 */ /* 0x000f280000300a00 */
[----:B------:R-:W3:-:S12]  /*229d0*/  LDL.LU.64 R12, [R1+0x5700] ;  /* 0x00570000010c7983 */ /* 0x000ed80000300a00 */
[----:B------:R-:W-:Y:S04]  /*229e0*/  STL.64 [R1+0x1d0], R8 ;  /* 0x0001d00801007387 */ /* 0x000fe80000100a00 */
[----:B------:R3:W-:Y:S02]  /*229f0*/  STL.64 [R1+0x1d8], R10 ;  /* 0x0001d80a01007387 */ /* 0x0007e40000100a00 */
[----:B---3--:R-:W-:Y:S02]  /*22a00*/  IMAD.MOV.U32 R10, RZ, RZ, R12 ;  /* 0x000000ffff0a7224 */ /* 0x008fe400078e000c */
[----:B------:R-:W4:Y:S04]  /*22a10*/  LDL.LU R12, [R1+0x56fc] ;  /* 0x0056fc00010c7983 */ /* 0x000f280000300800 */
[----:B------:R-:W3:Y:S04]  /*22a20*/  LDL.LU R11, [R1+0xcc] ;  /* 0x0000cc00010b7983 */ /* 0x000ee80000300800 */
[----:B------:R-:W-:Y:S04]  /*22a30*/  STL.64 [R1+0x55c0], R26 ;  /* 0x0055c01a01007387 */ /* 0x000fe80000100a00 */
[----:B--2---:R1:W-:Y:S04]  /*22a40*/  STL.64 [R1+0x55b8], R24 ;  /* 0x0055b81801007387 */ /* 0x0043e80000100a00 */
[----:B-1----:R-:W3:Y:S04]  /*22a50*/  LDL.LU R24, [R1+0x1c0] ;  /* 0x0001c00001187983 */ /* 0x002ee80000300800 */
[----:B------:R-:W3:Y:S01]  /*22a60*/  LDL.LU R25, [R1+0x1c4] ;  /* 0x0001c40001197983 */ /* 0x000ee20000300800 */
[----:B------:R-:W-:-:S02]  /*22a70*/  IMAD.MOV.U32 R26, RZ, RZ, R29 ;  /* 0x000000ffff1a7224 */ /* 0x000fc400078e001d */
[----:B------:R-:W-:Y:S01]  /*22a80*/  IMAD.MOV.U32 R27, RZ, RZ, R28 ;  /* 0x000000ffff1b7224 */ /* 0x000fe200078e001c */
[C---:B----4-:R-:W-:Y:S08]  /*22a90*/  HMMA.1688.F32.TF32 R16, R12.reuse, R18, R20 ;  /* 0x000000120c10723c */ /* 0x050ff00000081014 */
[----:B---3--:R-:W-:-:S15]  /*22aa0*/  HMMA.1688.F32.TF32 R8, R12, R10, R24 ;  /* 0x0000000a0c08723c */ /* 0x008fde0000081018 */
[----:B------:R-:W-:-:S04]  /*22ab0*/  NOP ;  /* 0x0000000000007918 */ /* 0x000fc80000000000 */
[----:B------:R-:W-:Y:S02]  /*22ac0*/  IMAD.MOV.U32 R28, RZ, RZ, R11 ;  /* 0x000000ffff1c7224 */ /* 0x000fe400078e000b */
[----:B------:R-:W-:Y:S01]  /*22ad0*/  IMAD.MOV.U32 R29, RZ, RZ, R10 ;  /* 0x000000ffff1d7224 */ /* 0x000fe200078e000a */
[----:B------:R1:W-:Y:S04]  /*22ae0*/  STL.64 [R1+0x1c0], R8 ;  /* 0x0001c00801007387 */ /* 0x0003e80000100a00 */
[----:B------:R-:W-:Y:S04]  /*22af0*/  STL [R1+0x4dcc], R28 ;  /* 0x004dcc1c01007387 */ /* 0x000fe80000100800 */
[----:B------:R-:W-:Y:S04]  /*22b00*/  STL [R1+0x4dc8], R29 ;  /* 0x004dc81d01007387 */ /* 0x000fe80000100800 */
[----:B-1----:R-:W2:Y:S04]  /*22b10*/  LDL.LU R8, [R1+0xe0] ;  /* 0x0000e00001087983 */ /* 0x002ea80000300800 */
[----:B------:R-:W-:Y:S04]  /*22b20*/  STL.64 [R1+0x1b0], R16 ;  /* 0x0001b01001007387 */ /* 0x000fe80000100a00 */
[----:B------:R1:W-:Y:S04]  /*22b30*/  STL.64 [R1+0x1b8], R18 ;  /* 0x0001b81201007387 */ /* 0x0003e80000100a00 */
[----:B------:R-:W2:Y:S04]  /*22b40*/  LDL.LU R9, [R1+0xe4] ;  /* 0x0000e40001097983 */ /* 0x000ea80000300800 */
[----:B------:R-:W3:Y:S04]  /*22b50*/  LDL.LU R10, [R1+0xe8] ;  /* 0x0000e800010a7983 */ /* 0x000ee80000300800 */
[----:B------:R-:W3:Y:S04]  /*22b60*/  LDL.LU R11, [R1+0xec] ;  /* 0x0000ec00010b7983 */ /* 0x000ee80000300800 */
[----:B---3--:R3:W-:Y:S04]  /*22b70*/  STL.64 [R1+0x55d0], R10 ;  /* 0x0055d00a01007387 */ /* 0x0087e80000100a00 */
[----:B--2---:R-:W-:Y:S04]  /*22b80*/  STL.64 [R1+0x55c8], R8 ;  /* 0x0055c80801007387 */ /* 0x004fe80000100a00 */
[----:B------:R-:W2:Y:S04]  /*22b90*/  LDL.LU R20, [R1+0xf0] ;  /* 0x0000f00001147983 */ /* 0x000ea80000300800 */
[----:B------:R-:W2:Y:S04]  /*22ba0*/  LDL.LU R21, [R1+0xf4] ;  /* 0x0000f40001157983 */ /* 0x000ea80000300800 */
[----:B------:R-:W4:Y:S04]  /*22bb0*/  LDL.LU R22, [R1+0xf8] ;  /* 0x0000f80001167983 */ /* 0x000f280000300800 */
[----:B------:R-:W4:Y:S01]  /*22bc0*/  LDL.LU R23, [R1+0xfc] ;  /* 0x0000fc0001177983 */ /* 0x000f220000300800 */
[----:B-1----:R-:W-:-:S02]  /*22bd0*/  IMAD.MOV.U32 R18, RZ, RZ, R7 ;  /* 0x000000ffff127224 */ /* 0x002fc400078e0007 */
[----:B------:R-:W-:Y:S02]  /*22be0*/  IMAD.MOV.U32 R19, RZ, RZ, R2 ;  /* 0x000000ffff137224 */ /* 0x000fe400078e0002 */
[----:B---3--:R-:W-:Y:S02]  /*22bf0*/  IMAD.MOV.U32 R10, RZ, RZ, R4 ;  /* 0x000000ffff0a7224 */ /* 0x008fe400078e0004 */
[----:B------:R-:W-:Y:S01]  /*22c00*/  IMAD.MOV.U32 R11, RZ, RZ, R6 ;  /* 0x000000ffff0b7224 */ /* 0x000fe200078e0006 */
[----:B----4-:R-:W-:Y:S04]  /*22c10*/  STL.64 [R1+0x55e0], R22 ;  /* 0x0055e01601007387 */ /* 0x010fe80000100a00 */
[----:B--2---:R1:W-:Y:S04]  /*22c20*/  STL.64 [R1+0x55d8], R20 ;  /* 0x0055d81401007387 */ /* 0x0043e80000100a00 */
[----:B------:R-:W2:Y:S04]  /*22c30*/  LDL.LU R7, [R1+0x56f8] ;  /* 0x0056f80001077983 */ /* 0x000ea80000300800 */
[----:B------:R-:W3:Y:S04]  /*22c40*/  LDL.LU R2, [R1+0x56f4] ;  /* 0x0056f40001027983 */ /* 0x000ee80000300800 */
        /* <DEDUP_REMOVED lines=8> */
[----:B----4-:R-:W-:-:S02]  /*22cd0*/  IMAD.MOV.U32 R18, RZ, RZ, R0 ;  /* 0x000000ffff127224 */ /* 0x010fc400078e0000 */
[----:B------:R-:W-:Y:S01]  /*22ce0*/  IMAD.MOV.U32 R19, RZ, RZ, R3 ;  /* 0x000000ffff137224 */ /* 0x000fe200078e0003 */
[----:B--2---:R1:W-:Y:S04]  /*22cf0*/  STL.64 [R1+0x5600], R22 ;  /* 0x0056001601007387 */ /* 0x0043e80000100a00 */
[----:B------:R-:W-:Y:S04]  /*22d00*/  STL.64 [R1+0x55f8], R20 ;  /* 0x0055f81401007387 */ /* 0x000fe80000100a00 */
[----:B------:R-:W2:Y:S04]  /*22d10*/  LDL.LU R0, [R1+0x56e8] ;  /* 0x0056e80001007983 */ /* 0x000ea80000300800 */
[----:B------:R-:W4:Y:S04]  /*22d20*/  LDL.LU R3, [R1+0x56e4] ;  /* 0x0056e40001037983 */ /* 0x000f280000300800 */
[----:B------:R-:W-:Y:S04]  /*22d30*/  STL.64 [R1+0x5608], R18 ;  /* 0x0056081201007387 */ /* 0x000fe80000100a00 */
[----:B------:R-:W2:Y:S04]  /*22d40*/  LDL.LU R8, [R1+0x120] ;  /* 0x0001200001087983 */ /* 0x000ea80000300800 */
[----:B------:R-:W2:Y:S04]  /*22d50*/  LDL.LU R9, [R1+0x124] ;  /* 0x0001240001097983 */ /* 0x000ea80000300800 */
[----:B------:R-:W2:Y:S04]  /*22d60*/  LDL.LU R10, [R1+0x128] ;  /* 0x00012800010a7983 */ /* 0x000ea80000300800 */
[----:B------:R-:W2:Y:S01]  /*22d70*/  LDL.LU R11, [R1+0x12c] ;  /* 0x00012c00010b7983 */ /* 0x000ea20000300800 */
[----:B-1----:R-:W-:-:S02]  /*22d80*/  IMAD.MOV.U32 R22, RZ, RZ, R7 ;  /* 0x000000ffff167224 */ /* 0x002fc400078e0007 */
[----:B------:R-:W-:Y:S01]  /*22d90*/  IMAD.MOV.U32 R23, RZ, RZ, R5 ;  /* 0x000000ffff177224 */ /* 0x000fe200078e0005 */
[----:B--2---:R1:W-:Y:S04]  /*22da0*/  STL.64 [R1+0x5618], R10 ;  /* 0x0056180a01007387 */ /* 0x0043e80000100a00 */
[----:B------:R-:W-:Y:S04]  /*22db0*/  STL.64 [R1+0x5610], R8 ;  /* 0x0056100801007387 */ /* 0x000fe80000100a00 */
[----:B------:R-:W2:Y:S04]  /*22dc0*/  LDL.LU R7, [R1+0x56e0] ;  /* 0x0056e00001077983 */ /* 0x000ea80000300800 */
[----:B------:R-:W2:Y:S04]  /*22dd0*/  LDL.LU R5, [R1+0x56dc] ;  /* 0x0056dc0001057983 */ /* 0x000ea80000300800 */
[----:B------:R-:W-:Y:S01]  /*22de0*/  STL.64 [R1+0x5620], R22 ;  /* 0x0056201601007387 */ /* 0x000fe20000100a00 */
[----:B-1----:R-:W-:-:S02]  /*22df0*/  IMAD.MOV.U32 R10, RZ, RZ, R4 ;  /* 0x000000ffff0a7224 */ /* 0x002fc400078e0004 */
[----:B---3--:R-:W-:Y:S01]  /*22e00*/  IMAD.MOV.U32 R11, RZ, RZ, R2 ;  /* 0x000000ffff0b7224 */ /* 0x008fe200078e0002 */
[----:B------:R-:W3:Y:S04]  /*22e10*/  LDL.LU R4, [R1+0x56d8] ;  /* 0x0056d80001047983 */ /* 0x000ee80000300800 */
[----:B------:R-:W3:Y:S04]  /*22e20*/  LDL.LU R2, [R1+0x56d4] ;  /* 0x0056d40001027983 */ /* 0x000ee80000300800 */
[----:B------:R1:W-:Y:S02]  /*22e30*/  STL.64 [R1+0x5628], R10 ;  /* 0x0056280a01007387 */ /* 0x0003e40000100a00 */
[----:B-1----:R-:W-:-:S02]  /*22e40*/  IMAD.MOV.U32 R10, RZ, RZ, R0 ;  /* 0x000000ffff0a7224 */ /* 0x002fc400078e0000 */
[----:B------:R-:W-:Y:S01]  /*22e50*/  IMAD.MOV.U32 R11, RZ, RZ, R6 ;  /* 0x000000ffff0b7224 */ /* 0x000fe200078e0006 */
[----:B------:R-:W3:Y:S04]  /*22e60*/  LDL.LU R0, [R1+0x56d0] ;  /* 0x0056d00001007983 */ /* 0x000ee80000300800 */
[----:B------:R-:W3:Y:S04]  /*22e70*/  LDL.LU R6, [R1+0x56cc] ;  /* 0x0056cc0001067983 */ /* 0x000ee80000300800 */
[----:B------:R4:W-:Y:S04]  /*22e80*/  STL.64 [R1+0x5640], R10 ;  /* 0x0056400a01007387 */ /* 0x0009e80000100a00 */
[----:B------:R-:W3:Y:S04]  /*22e90*/  LDL.LU R20, [R1+0x140] ;  /* 0x0001400001147983 */ /* 0x000ee80000300800 */
[----:B------:R-:W3:Y:S04]  /*22ea0*/  LDL.LU R21, [R1+0x144] ;  /* 0x0001440001157983 */ /* 0x000ee80000300800 */
[----:B------:R-:W3:Y:S04]  /*22eb0*/  LDL.LU R22, [R1+0x148] ;  /* 0x0001480001167983 */ /* 0x000ee80000300800 */
[----:B------:R-:W3:Y:S01]  /*22ec0*/  LDL.LU R23, [R1+0x14c] ;  /* 0x00014c0001177983 */ /* 0x000ee20000300800 */
[----:B----4-:R-:W-:-:S02]  /*22ed0*/  IMAD.MOV.U32 R11, RZ, RZ, R3 ;  /* 0x000000ffff0b7224 */ /* 0x010fc400078e0003 */
[----:B--2---:R-:W-:Y:S02]  /*22ee0*/  IMAD.MOV.U32 R10, RZ, RZ, R7 ;  /* 0x000000ffff0a7224 */ /* 0x004fe400078e0007 */
[----:B------:R-:W2:Y:S04]  /*22ef0*/  LDL.LU R7, [R1+0x56c8] ;  /* 0x0056c80001077983 */ /* 0x000ea80000300800 */
[----:B------:R3:W-:Y:S02]  /*22f00*/  STL.64 [R1+0x5658], R10 ;  /* 0x0056580a01007387 */ /* 0x0007e40000100a00 */
[----:B---3--:R-:W-:Y:S02]  /*22f10*/  IMAD.MOV.U32 R10, RZ, RZ, R4 ;  /* 0x000000ffff0a7224 */ /* 0x008fe400078e0004 */
[----:B------:R-:W-:Y:S01]  /*22f20*/  IMAD.MOV.U32 R11, RZ, RZ, R5 ;  /* 0x000000ffff0b7224 */ /* 0x000fe200078e0005 */
[----:B------:R-:W3:Y:S04]  /*22f30*/  LDL.LU R4, [R1+0x56c4] ;  /* 0x0056c40001047983 */ /* 0x000ee80000300800 */
[----:B------:R-:W4:Y:S04]  /*22f40*/  LDL.LU R5, [R1+0x56c0] ;  /* 0x0056c00001057983 */ /* 0x000f280000300800 */
[----:B------:R-:W-:Y:S04]  /*22f50*/  STL.64 [R1+0x5670], R10 ;  /* 0x0056700a01007387 */ /* 0x000fe80000100a00 */
[----:B------:R-:W-:Y:S04]  /*22f60*/  STL.64 [R1+0x5638], R22 ;  /* 0x0056381601007387 */ /* 0x000fe80000100a00 */
[----:B------:R1:W-:Y:S04]  /*22f70*/  STL.64 [R1+0x5630], R20 ;  /* 0x0056301401007387 */ /* 0x0003e80000100a00 */
[----:B-1----:R-:W3:Y:S04]  /*22f80*/  LDL.LU R20, [R1+0x150] ;  /* 0x0001500001147983 */ /* 0x002ee80000300800 */
[----:B------:R-:W3:Y:S04]  /*22f90*/  LDL.LU R21, [R1+0x154] ;  /* 0x0001540001157983 */ /* 0x000ee80000300800 */
        /* <DEDUP_REMOVED lines=8> */
[----:B--2---:R-:W-:-:S05]  /*23020*/  IMAD.MOV.U32 R10, RZ, RZ, R7 ;  /* 0x000000ffff0a7224 */ /* 0x004fca00078e0007 */
[----:B------:R-:W-:Y:S04]  /*23030*/  STL.64 [R1+0x56a0], R10 ;  /* 0x0056a00a01007387 */ /* 0x000fe80000100a00 */
[----:B---3--:R-:W-:Y:S04]  /*23040*/  STL.64 [R1+0x5650], R22 ;  /* 0x0056501601007387 */ /* 0x008fe80000100a00 */
[----:B------:R1:W-:Y:S04]  /*23050*/  STL.64 [R1+0x5648], R20 ;  /* 0x0056481401007387 */ /* 0x0003e80000100a00 */
        /* <DEDUP_REMOVED lines=22> */
[----:B----4-:R-:W-:-:S02]  /*231c0*/  IMAD.MOV.U32 R10, RZ, RZ, R5 ;  /* 0x000000ffff0a7224 */ /* 0x010fc400078e0005 */
[----:B------:R-:W-:Y:S01]  /*231d0*/  IMAD.MOV.U32 R11, RZ, RZ, R4 ;  /* 0x000000ffff0b7224 */ /* 0x000fe200078e0004 */
        /* <DEDUP_REMOVED lines=10> */
[----:B------:R-:W4:Y:S04]  /*23280*/  LDL.LU R24, [R1+0x100] ;  /* 0x0001000001187983 */ /* 0x000f280000300800 */
[----:B------:R-:W4:Y:S04]  /*23290*/  LDL.LU R25, [R1+0x104] ;  /* 0x0001040001197983 */ /* 0x000f280000300800 */
[----:B------:R-:W4:Y:S04]  /*232a0*/  LDL.LU R26, [R1+0x108] ;  /* 0x00010800011a7983 */ /* 0x000f280000300800 */
[----:B------:R-:W4:Y:S04]  /*232b0*/  LDL.LU R27, [R1+0x10c] ;  /* 0x00010c00011b7983 */ /* 0x000f280000300800 */
[----:B------:R-:W3:Y:S04]  /*232c0*/  LDL.LU R4, [R1+0xd0] ;  /* 0x0000d00001047983 */ /* 0x000ee80000300800 */
[----:B------:R-:W3:Y:S04]  /*232d0*/  LDL.LU R5, [R1+0xd4] ;  /* 0x0000d40001057983 */ /* 0x000ee80000300800 */
[----:B------:R-:W3:Y:S04]  /*232e0*/  LDL.LU R6, [R1+0xd8] ;  /* 0x0000d80001067983 */ /* 0x000ee80000300800 */
[----:B------:R-:W3:Y:S01]  /*232f0*/  LDL.LU R7, [R1+0xdc] ;  /* 0x0000dc0001077983 */ /* 0x000ee20000300800 */
[----:B--2---:R-:W-:Y:S03]  /*23300*/  HMMA.1688.F32.TF32 R8, R12, R10, R20 ;  /* 0x0000000a0c08723c */ /* 0x004fe60000081014 */
[----:B------:R-:W2:Y:S04]  /*23310*/  LDL.LU.64 R22, [R1+0x56b0] ;  /* 0x0056b00001167983 */ /* 0x000ea80000300a00 */
[----:B------:R-:W2:-:S12]  /*23320*/  LDL.LU.64 R20, [R1+0x56a8] ;  /* 0x0056a80001147983 */ /* 0x000e980000300a00 */
[----:B------:R1:W-:Y:S04]  /*23330*/  STL.64 [R1+0x1a8], R10 ;  /* 0x0001a80a01007387 */ /* 0x0003e80000100a00 */
[----:B-1----:R-:W2:Y:S01]  /*23340*/  LDL.LU.64 R10, [R1+0x56a0] ;  /* 0x0056a000010a7983 */ /* 0x002ea20000300a00 */
[----:B------:R-:W-:Y:S02]  /*23350*/  IMAD.MOV.U32 R28, RZ, RZ, R8 ;  /* 0x000000ffff1c7224 */ /* 0x000fe400078e0008 */
[----:B------:R-:W-:-:S05]  /*23360*/  IMAD.MOV.U32 R29, RZ, RZ, R9 ;  /* 0x000000ffff1d7224 */ /* 0x000fca00078e0009 */
[----:B------:R-:W-:Y:S04]  /*23370*/  STL [R1+0x4dd4], R29 ;  /* 0x004dd41d01007387 */ /* 0x000fe80000100800 */
        /* <DEDUP_REMOVED lines=10> */
[----:B------:R-:W-:Y:S01]  /*23420*/  IMAD.MOV.U32 R29, RZ, RZ, R10 ;  /* 0x000000ffff1d7224 */ /* 0x000fe200078e000a */
[----:B------:R2:W-:Y:S01]  /*23430*/  STL.64 [R1+0x180], R8 ;  /* 0x0001800801007387 */ /* 0x0005e20000100a00 */
[----:B------:R-:W-:-:S03]  /*23440*/  IMAD.MOV.U32 R28, RZ, RZ, R11 ;  /* 0x000000ffff1c7224 */ /* 0x000fc600078e000b */
[----:B------:R-:W2:Y:S04]  /*23450*/  LDL.LU.64 R10, [R1+0x5670] ;  /* 0x00567000010a7983 */ /* 0x000ea80000300a00 */
        /* <DEDUP_REMOVED lines=24> */
[----:B------:R-:W3:-:S15]  /*235e0*/  LDL.LU.64 R22, [R1+0x5620] ;  /* 0x0056200001167983 */ /* 0x000ede0000300a00 */
[----:B------:R-:W-:Y:S02]  /*235f0*/  NOP ;  /* 0x0000000000007918 */ /* 0x000fe40000000000 */
[----:B------:R-:W-:Y:S02]  /*23600*/  IMAD.MOV.U32 R28, RZ, RZ, R11 ;  /* 0x000000ffff1c7224 */ /* 0x000fe400078e000b */
[----:B------:R-:W-:Y:S01]  /*23610*/  IMAD.MOV.U32 R29, RZ, RZ, R10 ;  /* 0x000000ffff1d7224 */ /* 0x000fe200078e000a */
[----:B------:R1:W-:Y:S04]  /*23620*/  STL.64 [R1+0x140], R8 ;  /* 0x0001400801007387 */ /* 0x0003e80000100a00 */
[----:B------:R-:W2:Y:S04]  /*23630*/  LDL.LU.64 R10, [R1+0x5618] ;  /* 0x00561800010a7983 */ /* 0x000ea80000300a00 */
[----:B-1----:R-:W2:Y:S04]  /*23640*/  LDL.LU.64 R8, [R1+0x5610] ;  /* 0x0056100001087983 */ /* 0x002ea80000300a00 */
[----:B------:R-:W-:Y:S04]  /*23650*/  STL [R1+0x4dec], R28 ;  /* 0x004dec1c01007387 */ /* 0x000fe80000100800 */
[----:B------:R-:W-:Y:S01]  /*23660*/  STL [R1+0x4de8], R29 ;  /* 0x004de81d01007387 */ /* 0x000fe20000100800 */
[----:B---3--:R-:W-:Y:S03]  /*23670*/  HMMA.1688.F32.TF32 R20, R12, R22, R16 ;  /* 0x000000160c14723c */ /* 0x008fe60000081010 */
[----:B------:R-:W2:-:S15]  /*23680*/  LDL.LU.64 R18, [R1+0x5608] ;  /* 0x0056080001127983 */ /* 0x000e9e0000300a00 */
[----:B------:R-:W-:Y:S01]  /*23690*/  NOP ;  /* 0x0000000000007918 */ /* 0x000fe20000000000 */
[----:B------:R-:W-:Y:S04]  /*236a0*/  STL.64 [R1+0x130], R20 ;  /* 0x0001301401007387 */ /* 0x000fe80000100a00 */
[----:B------:R1:W-:Y:S04]  /*236b0*/  STL.64 [R1+0x138], R22 ;  /* 0x0001381601007387 */ /* 0x0003e80000100a00 */
[----:B-1----:R-:W3:Y:S04]  /*236c0*/  LDL.LU.64 R22, [R1+0x5600] ;  /* 0x0056000001167983 */ /* 0x002ee80000300a00 */
[----:B------:R-:W3:Y:S01]  /*236d0*/  LDL.LU.64 R20, [R1+0x55f8] ;  /* 0x0055f80001147983 */ /* 0x000ee20000300a00 */
[----:B--2---:R-:W-:Y:S03]  /*236e0*/  HMMA.1688.F32.TF32 R16, R12, R18, R8 ;  /* 0x000000120c10723c */ /* 0x004fe60000081008 */
[----:B------:R-:W3:-:S15]  /*236f0*/  LDL.LU.64 R10, [R1+0x55f0] ;  /* 0x0055f000010a7983 */ /* 0x000ede0000300a00 */
[----:B------:R-:W-:Y:S01]  /*23700*/  NOP ;  /* 0x0000000000007918 */ /* 0x000fe20000000000 */
[----:B------:R-:W-:Y:S04]  /*23710*/  STL.64 [R1+0x120], R16 ;  /* 0x0001201001007387 */ /* 0x000fe80000100a00 */
[----:B------:R1:W-:Y:S04]  /*23720*/  STL.64 [R1+0x128], R18 ;  /* 0x0001281201007387 */ /* 0x0003e80000100a00 */
[----:B-1----:R-:W4:Y:S01]  /*23730*/  LDL.LU.64 R18, [R1+0x55e8] ;  /* 0x0055e80001127983 */ /* 0x002f220000300a00 */
[C---:B---3--:R-:W-:Y:S03]  /*23740*/  HMMA.1688.F32.TF32 R8, R12.reuse, R10, R20 ;  /* 0x0000000a0c08723c */ /* 0x048fe60000081014 */
[----:B------:R-:W2:Y:S04]  /*23750*/  LDL.LU.64 R22, [R1+0x55e0] ;  /* 0x0055e00001167983 */ /* 0x000ea80000300a00 */
[----:B------:R-:W2:Y:S01]  /*23760*/  LDL.LU.64 R20, [R1+0x55d8] ;  /* 0x0055d80001147983 */ /* 0x000ea20000300a00 */
[C---:B----4-:R-:W-:Y:S11]  /*23770*/  HMMA.1688.F32.TF32 R16, R12.reuse, R18, R24 ;  /* 0x000000120c10723c */ /* 0x050ff60000081018 */
[----:B------:R-:W-:Y:S04]  /*23780*/  STL.64 [R1+0x110], R8 ;  /* 0x0001100801007387 */ /* 0x000fe80000100a00 */
[----:B------:R1:W-:Y:S04]  /*23790*/  STL.64 [R1+0x118], R10 ;  /* 0x0001180a01007387 */ /* 0x0003e80000100a00 */
[----:B-1----:R-:W3:Y:S04]  /*237a0*/  LDL.LU.64 R10, [R1+0x55d0] ;  /* 0x0055d000010a7983 */ /* 0x002ee80000300a00 */
[----:B------:R-:W3:Y:S04]  /*237b0*/  LDL.LU.64 R8, [R1+0x55c8] ;  /* 0x0055c80001087983 */ /* 0x000ee80000300a00 */
[----:B------:R-:W4:Y:S04]  /*237c0*/  LDL.LU.64 R26, [R1+0x55c0] ;  /* 0x0055c000011a7983 */ /* 0x000f280000300a00 */
[----:B------:R-:W2:Y:S04]  /*237d0*/  LDL.LU.64 R24, [R1+0x55b8] ;  /* 0x0055b80001187983 */ /* 0x000ea80000300a00 */
        /* <DEDUP_REMOVED lines=8> */
[----:B-1----:R-:W3:Y:S04]  /*23860*/  LDL.LU.64 R22, [R1+0x55a0] ;  /* 0x0055a00001167983 */ /* 0x002ee80000300a00 */
[----:B------:R-:W2:Y:S04]  /*23870*/  LDL.LU.64 R20, [R1+0x5598] ;  /* 0x0055980001147983 */ /* 0x000ea80000300a00 */
[----:B------:R-:W2:Y:S01]  /*23880*/  LDL R3, [R1+0xee8] ;  /* 0x000ee80001037983 */ /* 0x000ea20000100800 */
[C---:B---3--:R-:W-:Y:S08]  /*23890*/  HMMA.1688.F32.TF32 R8, R12.reuse, R22, R8 ;  /* 0x000000160c08723c */ /* 0x048ff00000081008 */
[----:B----4-:R-:W-:Y:S01]  /*238a0*/  HMMA.1688.F32.TF32 R12, R12, R26, R4 ;  /* 0x0000001a0c0c723c */ /* 0x010fe20000081004 */
[----:B------:R-:W-:Y:S04]  /*238b0*/  LDS R6, [R2+UR6+0xa100] ;  /* 0x00a1000602067984 */ /* 0x000fe80008000800 */
[----:B------:R-:W1:Y:S04]  /*238c0*/  LDS R7, [R0+UR6+0xa100] ;  /* 0x00a1000600077984 */ /* 0x000e680008000800 */
[----:B------:R-:W-:Y:S04]  /*238d0*/  LDS R4, [R2+UR6+0x8100] ;  /* 0x0081000602047984 */ /* 0x000fe80008000800 */
[----:B------:R-:W3:Y:S04]  /*238e0*/  LDS R5, [R0+UR6+0x8100] ;  /* 0x0081000600057984 */ /* 0x000ee80008000800 */
[----:B------:R-:W-:Y:S04]  /*238f0*/  STL.64 [R1+0xe0], R8 ;  /* 0x0000e00801007387 */ /* 0x000fe80000100a00 */
[----:B------:R-:W-:Y:S04]  /*23900*/  STL.64 [R1+0xe8], R10 ;  /* 0x0000e80a01007387 */ /* 0x000fe80000100a00 */
[----:B------:R-:W-:Y:S04]  /*23910*/  STL.64 [R1+0x4c58], R14 ;  /* 0x004c580e01007387 */ /* 0x000fe80000100a00 */
[----:B------:R-:W-:Y:S04]  /*23920*/  STL.64 [R1+0x4c50], R12 ;  /* 0x004c500c01007387 */ /* 0x000fe80000100a00 */
[----:B--2---:R-:W2:Y:S04]  /*23930*/  LDSM.16.M88.4 R12, [R3+UR6+0x40000] ;  /* 0x04000006030c783b */ /* 0x004ea80008000200 */
[----:B------:R-:W-:Y:S04]  /*23940*/  STL [R1+0x5430], R2 ;  /* 0x0054300201007387 */ /* 0x000fe80000100800 */
[----:B------:R-:W-:Y:S04]  /*23950*/  LDS R8, [R2+UR6+0x8000] ;  /* 0x0080000602087984 */ /* 0x000fe80008000800 */
[----:B------:R4:W-:Y:S04]  /*23960*/  LDS R10, [R2+UR6+0xa000] ;  /* 0x00a00006020a7984 */ /* 0x0009e80008000800 */
[----:B------:R-:W-:Y:S04]  /*23970*/  LDS R9, [R0+UR6+0x8000] ;  /* 0x0080000600097984 */ /* 0x000fe80008000800 */
[----:B------:R-:W-:Y:S04]  /*23980*/  LDS R11, [R0+UR6+0xa000] ;  /* 0x00a00006000b7984 */ /* 0x000fe80008000800 */
[----:B-1----:R-:W-:Y:S04]  /*23990*/  STL.64 [R1+0x54a0], R6 ;  /* 0x0054a00601007387 */ /* 0x002fe80000100a00 */
[----:B---3--:R-:W-:Y:S04]  /*239a0*/  STL.64 [R1+0x5498], R4 ;  /* 0x0054980401007387 */ /* 0x008fe80000100a00 */
[----:B------:R1:W-:Y:S04]  /*239b0*/  STL [R1+0x5434], R0 ;  /* 0x0054340001007387 */ /* 0x0003e80000100800 */
[----:B------:R-:W-:Y:S04]  /*239c0*/  LDSM.16.M88.4 R4, [R3+UR6+0x44000] ;  /* 0x044000060304783b */ /* 0x000fe80008000200 */
[----:B--2---:R-:W-:Y:S01]  /*239d0*/  STL.64 [R1+0xc0], R12 ;  /* 0x0000c00c01007387 */ /* 0x004fe20000100a00 */
[----:B----4-:R-:W-:-:S03]  /*239e0*/  IMAD.MOV.U32 R2, RZ, RZ, R12 ;  /* 0x000000ffff027224 */ /* 0x010fc600078e000c */
[----:B------:R-:W-:Y:S01]  /*239f0*/  STL.64 [R1+0xc8], R14 ;  /* 0x0000c80e01007387 */ /* 0x000fe20000100a00 */
[----:B-1----:R-:W-:-:S03]  /*23a00*/  IMAD.MOV.U32 R0, RZ, RZ, R13 ;  /* 0x000000ffff007224 */ /* 0x002fc600078e000d */
[----:B------:R-:W1:Y:S04]  /*23a10*/  LDSM.16.M88.4 R12, [R3+UR6+0x42000] ;  /* 0x04200006030c783b */ /* 0x000e680008000200 */
[----:B-1----:R-:W-:Y:S04]  /*23a20*/  STL.64 [R1+0xb0], R12 ;  /* 0x0000b00c01007387 */ /* 0x002fe80000100a00 */
[----:B------:R-:W-:Y:S04]  /*23a30*/  STL.64 [R1+0xb8], R14 ;  /* 0x0000b80e01007387 */ /* 0x000fe80000100a00 */
[----:B------:R-:W1:Y:S04]  /*23a40*/  LDSM.16.M88.4 R12, [R3+UR6+0x46000] ;  /* 0x04600006030c783b */ /* 0x000e680008000200 */
[----:B------:R-:W-:Y:S04]  /*23a50*/  STL.64 [R1+0xa0], R4 ;  /* 0x0000a00401007387 */ /* 0x000fe80000100a00 */
[----:B------:R-:W-:Y:S04]  /*23a60*/  STL.64 [R1+0xa8], R6 ;  /* 0x0000a80601007387 */ /* 0x000fe80000100a00 */
[----:B------:R-:W2:Y:S04]  /*23a70*/  LDSM.16.M88.4 R4, [R3+UR6+0x48000] ;  /* 0x048000060304783b */ /* 0x000ea80008000200 */
[----:B-1----:R-:W-:Y:S04]  /*23a80*/  STL.64 [R1+0x90], R12 ;  /* 0x0000900c01007387 */ /* 0x002fe80000100a00 */
[----:B------:R-:W-:Y:S04]  /*23a90*/  STL.64 [R1+0x98], R14 ;  /* 0x0000980e01007387 */ /* 0x000fe80000100a00 */
[----:B--2---:R-:W-:Y:S04]  /*23aa0*/  STL.64 [R1+0x80], R4 ;  /* 0x0000800401007387 */ /* 0x004fe80000100a00 */
[----:B------:R-:W-:Y:S04]  /*23ab0*/  STL.64 [R1+0x88], R6 ;  /* 0x0000880601007387 */ /* 0x000fe80000100a00 */
[----:B------:R-:W1:Y:S04]  /*23ac0*/  LDSM.16.M88.4 R4, [R3+UR6+0x4c000] ;  /* 0x04c000060304783b */ /* 0x000e680008000200 */
[----:B------:R-:W-:Y:S04]  /*23ad0*/  LDSM.16.M88.4 R12, [R3+UR6+0x4a000] ;  /* 0x04a00006030c783b */ /* 0x000fe80008000200 */
[----:B-1----:R-:W-:Y:S04]  /*23ae0*/  STL.64 [R1+0x60], R4 ;  /* 0x0000600401007387 */ /* 0x002fe80000100a00 */
[----:B------:R-:W-:Y:S04]  /*23af0*/  STL.64 [R1+0x68], R6 ;  /* 0x0000680601007387 */ /* 0x000fe80000100a00 */
        /* <DEDUP_REMOVED lines=9> */
[----:B------:R-:W1:Y:S04]  /*23b90*/  LDSM.16.M88.4 R4, [R3+UR6+0x54000] ;  /* 0x054000060304783b */ /* 0x000e680008000200 */
[----:B--2---:R-:W-:Y:S04]  /*23ba0*/  STL.64 [R1+0x30], R12 ;  /* 0x0000300c01007387 */ /* 0x004fe80000100a00 */
[----:B------:R-:W-:Y:S04]  /*23bb0*/  STL.64 [R1+0x38], R14 ;  /* 0x0000380e01007387 */ /* 0x000fe80000100a00 */
[----:B------:R-:W2:Y:S04]  /*23bc0*/  LDSM.16.M88.4 R12, [R3+UR6+0x56000] ;  /* 0x05600006030c783b */ /* 0x000ea80008000200 */
[----:B-1----:R-:W-:Y:S04]  /*23bd0*/  STL.64 [R1+0x20], R4 ;  /* 0x0000200401007387 */ /* 0x002fe80000100a00 */
[----:B------:R-:W-:Y:S04]  /*23be0*/  STL.64 [R1+0x28], R6 ;  /* 0x0000280601007387 */ /* 0x000fe80000100a00 */
[----:B------:R-:W1:Y:S04]  /*23bf0*/  LDSM.16.M88.4 R4, [R3+UR6+0x58000] ;  /* 0x058000060304783b */ /* 0x000e680008000200 */
[----:B--2---:R2:W-:Y:S04]  /*23c00*/  STL.64 [R1+0x10], R12 ;  /* 0x0000100c01007387 */ /* 0x0045e80000100a00 */
[----:B------:R3:W-:Y:S01]  /*23c10*/  STL.64 [R1+0x18], R14 ;  /* 0x0000180e01007387 */ /* 0x0007e20000100a00 */
[----:B--2---:R-:W-:-:S03]  /*23c20*/  IMAD.MOV.U32 R12, RZ, RZ, R24 ;  /* 0x000000ffff0c7224 */ /* 0x004fc600078e0018 */
[----:B------:R-:W2:Y:S01]  /*23c30*/  LDL.LU R24, [R1+0x5594] ;  /* 0x0055940001187983 */ /* 0x000ea20000300800 */
[----:B------:R-:W-:Y:S02]  /*23c40*/  IMAD.MOV.U32 R13, RZ, RZ, R25 ;  /* 0x000000ffff0d7224 */ /* 0x000fe400078e0019 */
[----:B---3--:R-:W-:Y:S02]  /*23c50*/  IMAD.MOV.U32 R14, RZ, RZ, R16 ;  /* 0x000000ffff0e7224 */ /* 0x008fe400078e0010 */
[----:B------:R-:W-:Y:S01]  /*23c60*/  IMAD.MOV.U32 R15, RZ, RZ, R17 ;  /* 0x000000ffff0f7224 */ /* 0x000fe200078e0011 */
[----:B-1----:R1:W-:Y:S04]  /*23c70*/  STL.64 [R1], R4 ;  /* 0x0000000401007387 */ /* 0x0023e80000100a00 */
[----:B------:R3:W-:Y:S04]  /*23c80*/  STL.64 [R1+0x8], R6 ;  /* 0x0000080601007387 */ /* 0x0007e80000100a00 */
[----:B------:R-:W4:Y:S04]  /*23c90*/  LDL.LU R25, [R1+0x5590] ;  /* 0x0055900001197983 */ /* 0x000f280000300800 */
[----:B------:R-:W2:Y:S04]  /*23ca0*/  LDL.LU R16, [R1+0x558c] ;  /* 0x00558c0001107983 */ /* 0x000ea80000300800 */
[----:B------:R-:W2:Y:S04]  /*23cb0*/  LDL.LU R17, [R1+0x5588] ;  /* 0x0055880001117983 */ /* 0x000ea80000300800 */
[----:B-1----:R-:W2:Y:S04]  /*23cc0*/  LDL.LU R4, [R1+0x7d0] ;  /* 0x0007d00001047983 */ /* 0x002ea80000300800 */
[----:B------:R-:W2:Y:S04]  /*23cd0*/  LDL.LU R5, [R1+0x7d4] ;  /* 0x0007d40001057983 */ /* 0x000ea80000300800 */
[----:B---3--:R-:W3:Y:S04]  /*23ce0*/  LDL.LU R6, [R1+0x7d8] ;  /* 0x0007d80001067983 */ /* 0x008ee80000300800 */
[----:B------:R-:W3:Y:S04]  /*23cf0*/  LDL.LU R7, [R1+0x7dc] ;  /* 0x0007dc0001077983 */ /* 0x000ee80000300800 */
[----:B---3--:R-:W-:Y:S04]  /*23d00*/  STL.64 [R1+0x5580], R6 ;  /* 0x0055800601007387 */ /* 0x008fe80000100a00 */
[----:B--2---:R1:W-:Y:S04]  /*23d10*/  STL.64 [R1+0x5578], R4 ;  /* 0x0055780401007387 */ /* 0x0043e80000100a00 */
[----:B-1----:R-:W2:Y:S04]  /*23d20*/  LDL.LU R4, [R1+0x8f0] ;  /* 0x0008f00001047983 */ /* 0x002ea80000300800 */
[----:B------:R-:W2:Y:S04]  /*23d30*/  LDL.LU R5, [R1+0x8f4] ;  /* 0x0008f40001057983 */ /* 0x000ea80000300800 */
[----:B------:R-:W-:Y:S04]  /*23d40*/  STL.64 [R1+0x5548], R14 ;  /* 0x0055480e01007387 */ /* 0x000fe80000100a00 */
[----:B------:R1:W-:Y:S04]  /*23d50*/  STL.64 [R1+0x5540], R12 ;  /* 0x0055400c01007387 */ /* 0x0003e80000100a00 */
[----:B-1----:R-:W3:Y:S01]  /*23d60*/  LDL.64 R12, [R1+0x90] ;  /* 0x00009000010c7983 */ /* 0x002ee20000100a00 */
[----:B------:R-:W-:-:S02]  /*23d70*/  IMAD.MOV.U32 R6, RZ, RZ, R17 ;  /* 0x000000ffff067224 */ /* 0x000fc400078e0011 */
[----:B------:R-:W-:Y:S02]  /*23d80*/  IMAD.MOV.U32 R7, RZ, RZ, R16 ;  /* 0x000000ffff077224 */ /* 0x000fe400078e0010 */
[----:B------:R-:W1:Y:S04]  /*23d90*/  LDSM.16.M88.4 R16, [R3+UR6+0x5a000] ;  /* 0x05a000060310783b */ /* 0x000e680008000200 */
[----:B---3--:R3:W-:Y:S04]  /*23da0*/  STL.64 [R1+0x5558], R12 ;  /* 0x0055580c01007387 */ /* 0x0087e80000100a00 */
[----:B---3--:R-:W3:Y:S04]  /*23db0*/  LDL.64 R12, [R1+0xa0] ;  /* 0x0000a000010c7983 */ /* 0x008ee80000100a00 */
[----:B---3--:R3:W-:Y:S04]  /*23dc0*/  STL.64 [R1+0x5570], R12 ;  /* 0x0055700c01007387 */ /* 0x0087e80000100a00 */
[----:B---3--:R-:W3:Y:S04]  /*23dd0*/  LDL.64 R12, [R1+0xb0] ;  /* 0x0000b000010c7983 */ /* 0x008ee80000100a00 */
[----:B-1----:R-:W-:Y:S04]  /*23de0*/  STL [R1+0x4bfc], R18 ;  /* 0x004bfc1201007387 */ /* 0x002fe80000100800 */
[----:B------:R-:W-:Y:S04]  /*23df0*/  STL [R1+0x4bf8], R19 ;  /* 0x004bf81301007387 */ /* 0x000fe80000100800 */
[----:B------:R1:W-:Y:S04]  /*23e00*/  STL.64 [R1+0x5530], R16 ;  /* 0x0055301001007387 */ /* 0x0003e80000100a00 */
[----:B-1----:R-:W2:Y:S04]  /*23e10*/  LDL.64 R16, [R1+0x80] ;  /* 0x0000800001107983 */ /* 0x002ea80000100a00 */
[----:B--2---:R1:W-:Y:S04]  /*23e20*/  STL.64 [R1+0x5550], R16 ;  /* 0x0055501001007387 */ /* 0x0043e80000100a00 */
[----:B-1----:R-:W2:Y:S04]  /*23e30*/  LDL.LU R16, [R1+0x7b0] ;  /* 0x0007b00001107983 */ /* 0x002ea80000300800 */
[----:B------:R-:W2:Y:S04]  /*23e40*/  LDL.LU R17, [R1+0x7b4] ;  /* 0x0007b40001117983 */ /* 0x000ea80000300800 */
[----:B------:R-:W2:Y:S04]  /*23e50*/  LDL.LU R18, [R1+0x7b8] ;  /* 0x0007b80001127983 */ /* 0x000ea80000300800 */
[----:B------:R-:W2:Y:S04]  /*23e60*/  LDL.LU R19, [R1+0x7bc] ;  /* 0x0007bc0001137983 */ /* 0x000ea80000300800 */
[----:B--2---:R1:W-:Y:S04]  /*23e70*/  STL.64 [R1+0x5568], R18 ;  /* 0x0055681201007387 */ /* 0x0043e80000100a00 */
[----:B------:R4:W-:Y:S01]  /*23e80*/  STL.64 [R1+0x5560], R16 ;  /* 0x0055601001007387 */ /* 0x0009e20000100a00 */
[----:B-1----:R-:W-:-:S02]  /*23e90*/  IMAD.MOV.U32 R18, RZ, RZ, R21 ;  /* 0x000000ffff127224 */ /* 0x002fc400078e0015 */
[----:B------:R-:W-:Y:S02]  /*23ea0*/  IMAD.MOV.U32 R19, RZ, RZ, R20 ;  /* 0x000000ffff137224 */ /* 0x000fe400078e0014 */
[----:B----4-:R-:W-:Y:S01]  /*23eb0*/  IMAD.MOV.U32 R16, RZ, RZ, R25 ;  /* 0x000000ffff107224 */ /* 0x010fe200078e0019 */
[----:B------:R-:W1:Y:S01]  /*23ec0*/  LDSM.16.M88.4 R20, [R3+UR6+0x5c000] ;  /* 0x05c000060314783b */ /* 0x000e620008000200 */
[----:B------:R-:W-:-:S03]  /*23ed0*/  IMAD.MOV.U32 R17, RZ, RZ, R24 ;  /* 0x000000ffff117224 */ /* 0x000fc600078e0018 */
[----:B------:R-:W2:Y:S04]  /*23ee0*/  LDSM.16.M88.4 R24, [R3+UR6+0x5e000] ;  /* 0x05e000060318783b */ /* 0x000ea80008000200 */
[----:B-1----:R-:W-:Y:S04]  /*23ef0*/  STL [R1+0x4df4], R22 ;  /* 0x004df41601007387 */ /* 0x002fe80000100800 */
[----:B------:R-:W-:Y:S04]  /*23f00*/  STL [R1+0x4df0], R23 ;  /* 0x004df01701007387 */ /* 0x000fe80000100800 */
[----:B--2---:R-:W-:Y:S04]  /*23f10*/  STL [R1+0x4af4], R26 ;  /* 0x004af41a01007387 */ /* 0x004fe80000100800 */
[----:B------:R-:W-:Y:S04]  /*23f20*/  STL [R1+0x4af0], R27 ;  /* 0x004af01b01007387 */ /* 0x000fe80000100800 */
[----:B------:R1:W-:Y:S02]  /*23f30*/  STL.64 [R1+0x54a8], R24 ;  /* 0x0054a81801007387 */ /* 0x0003e40000100a00 */
[----:B-1----:R-:W-:-:S02]  /*23f40*/  IMAD.MOV.U32 R24, RZ, RZ, R2 ;  /* 0x000000ffff187224 */ /* 0x002fc400078e0002 */
[----:B------:R-:W-:-:S07]  /*23f50*/  IMAD.MOV.U32 R25, RZ, RZ, R0 ;  /* 0x000000ffff197224 */ /* 0x000fce00078e0000 */
[----:B------:R-:W-:Y:S01]  /*23f60*/  HMMA.1688.F32.TF32 R24, R8, R24, R4 ;  /* 0x000000180818723c */ /* 0x000fe20000081004 */
[----:B------:R-:W3:Y:S04]  /*23f70*/  LDL.LU.64 R6, [R1+0x5580] ;  /* 0x0055800001067983 */ /* 0x000ee80000300a00 */
[----:B------:R-:W3:-:S14]  /*23f80*/  LDL.LU.64 R4, [R1+0x5578] ;  /* 0x0055780001047983 */ /* 0x000edc0000300a00 */
[----:B------:R1:W-:Y:S04]  /*23f90*/  STL.64 [R1+0x7e0], R24 ;  /* 0x0007e01801007387 */ /* 0x0003e80000100a00 */
[----:B------:R-:W-:Y:S04]  /*23fa0*/  STL.64 [R1+0x7e8], R26 ;  /* 0x0007e81a01007387 */ /* 0x000fe80000100a00 */
[----:B-1----:R-:W2:Y:S01]  /*23fb0*/  LDL.64 R24, [R1+0x60] ;  /* 0x0000600001187983 */ /* 0x002ea20000100a00 */
[----:B---3--:R-:W-:-:S15]  /*23fc0*/  HMMA.1688.F32.TF32 R4, R8, R12, R4 ;  /* 0x0000000c0804723c */ /* 0x008fde0000081004 */
[----:B------:R-:W-:-:S04]  /*23fd0*/  NOP ;  /* 0x0000000000007918 */ /* 0x000fc80000000000 */
[----:B------:R1:W-:Y:S04]  /*23fe0*/  STL.64 [R1+0x7d0], R4 ;  /* 0x0007d00401007387 */ /* 0x0003e80000100a00 */
[----:B------:R3:W-:Y:S01]  /*23ff0*/  STL.64 [R1+0x7d8], R6 ;  /* 0x0007d80601007387 */ /* 0x0007e20000100a00 */
[----:B-1----:R-:W-:Y:S02]  /*24000*/  IMAD.MOV.U32 R5, RZ, RZ, R12 ;  /* 0x000000ffff057224 */ /* 0x002fe400078e000c */
[----:B------:R-:W-:Y:S02]  /*24010*/  IMAD.MOV.U32 R4, RZ, RZ, R13 ;  /* 0x000000ffff047224 */ /* 0x000fe400078e000d */
[----:B------:R-:W4:Y:S02]  /*24020*/  LDL.LU.64 R12, [R1+0x5570] ;  /* 0x00557000010c7983 */ /* 0x000f240000300a00 */
[----:B----4-:R-:W-:Y:S01]  /*24030*/  HMMA.1688.F32.TF32 R16, R8, R12, R16 ;  /* 0x0000000c0810723c */ /* 0x010fe20000081010 */
[----:B---3--:R-:W-:-:S02]  /*24040*/  IMAD.MOV.U32 R7, RZ, RZ, R12 ;  /* 0x000000ffff077224 */ /* 0x008fc400078e000c */
[----:B------:R-:W-:-:S15]  /*24050*/  IMAD.MOV.U32 R6, RZ, RZ, R13 ;  /* 0x000000ffff067224 */ /* 0x000fde00078e000d */
[----:B------:R-:W-:Y:S01]  /*24060*/  NOP ;  /* 0x0000000000007918 */ /* 0x000fe20000000000 */
[----:B------:R-:W-:Y:S04]  /*24070*/  STL.64 [R1+0x7c0], R16 ;  /* 0x0007c01001007387 */ /* 0x000fe80000100a00 */
[----:B------:R1:W-:Y:S04]  /*24080*/  STL.64 [R1+0x7c8], R18 ;  /* 0x0007c81201007387 */ /* 0x0003e80000100a00 */
[----:B-1----:R-:W3:Y:S04]  /*24090*/  LDL.LU.64 R18, [R1+0x5568] ;  /* 0x0055680001127983 */ /* 0x002ee80000300a00 */
[----:B------:R-:W3:Y:S04]  /*240a0*/  LDL.LU.64 R16, [R1+0x5560] ;  /* 0x0055600001107983 */ /* 0x000ee80000300a00 */
[----:B------:R-:W3:Y:S04]  /*240b0*/  LDL.LU.64 R12, [R1+0x5558] ;  /* 0x00555800010c7983 */ /* 0x000ee80000300a00 */
[----:B------:R-:W-:Y:S04]  /*240c0*/  STL.64 [R1+0x54e8], R6 ;  /* 0x0054e80601007387 */ /* 0x000fe80000100a00 */
[----:B------:R1:W-:Y:S04]  /*240d0*/  STL.64 [R1+0x54e0], R4 ;  /* 0x0054e00401007387 */ /* 0x0003e80000100a00 */
[----:B-1----:R-:W2:Y:S04]  /*240e0*/  LDL.LU R4, [R1+0x780] ;  /* 0x0007800001047983 */ /* 0x002ea80000300800 */
[----:B------:R-:W2:Y:S04]  /*240f0*/  LDL.LU R5, [R1+0x784] ;  /* 0x0007840001057983 */ /* 0x000ea80000300800 */
[----:B------:R-:W2:Y:S04]  /*24100*/  LDL.LU R6, [R1+0x788] ;  /* 0x0007880001067983 */ /* 0x000ea80000300800 */
[----:B------:R-:W2:Y:S01]  /*24110*/  LDL.LU R7, [R1+0x78c] ;  /* 0x00078c0001077983 */ /* 0x000ea20000300800 */
[----:B---3--:R-:W-:Y:S01]  /*24120*/  HMMA.1688.F32.TF32 R16, R8, R12, R16 ;  /* 0x0000000c0810723c */ /* 0x008fe20000081010 */
[----:B------:R-:W-:-:S02]  /*24130*/  IMAD.MOV.U32 R23, RZ, RZ, R12 ;  /* 0x000000ffff177224 */ /* 0x000fc400078e000c */
[----:B------:R-:W-:-:S15]  /*24140*/  IMAD.MOV.U32 R22, RZ, RZ, R13 ;  /* 0x000000ffff167224 */ /* 0x000fde00078e000d */
[----:B------:R-:W-:Y:S01]  /*24150*/  NOP ;  /* 0x0000000000007918 */ /* 0x000fe20000000000 */
[----:B------:R1:W-:Y:S04]  /*24160*/  STL.64 [R1+0x7b0], R16 ;  /* 0x0007b01001007387 */ /* 0x0003e80000100a00 */
[----:B------:R-:W-:Y:S04]  /*24170*/  STL.64 [R1+0x7b8], R18 ;  /* 0x0007b81201007387 */ /* 0x000fe80000100a00 */
[----:B-1----:R-:W3:Y:S04]  /*24180*/  LDL.LU.64 R16, [R1+0x5550] ;  /* 0x0055500001107983 */ /* 0x002ee80000300a00 */
[----:B------:R-:W3:Y:S04]  /*24190*/  LDL.LU.64 R14, [R1+0x5548] ;  /* 0x00554800010e7983 */ /* 0x000ee80000300a00 */
[----:B------:R-:W3:Y:S04]  /*241a0*/  LDL.LU.64 R12, [R1+0x5540] ;  /* 0x00554000010c7983 */ /* 0x000ee80000300a00 */
[----:B------:R-:W-:Y:S04]  /*241b0*/  STL.64 [R1+0x54b8], R22 ;  /* 0x0054b81601007387 */ /* 0x000fe80000100a00 */
[----:B------:R1:W-:Y:S04]  /*241c0*/  STL.64 [R1+0x54b0], R20 ;  /* 0x0054b01401007387 */ /* 0x0003e80000100a00 */
        /* <DEDUP_REMOVED lines=8> */
[----:B-1----:R-:W4:Y:S01]  /*24250*/  LDL.LU.64 R12, [R1+0x5538] ;  /* 0x00553800010c7983 */ /* 0x002f220000300a00 */
[----:B------:R-:W-:Y:S02]  /*24260*/  IMAD.MOV.U32 R3, RZ, RZ, R17 ;  /* 0x000000ffff037224 */ /* 0x000fe400078e0011 */
[----:B---3--:R-:W-:-:S02]  /*24270*/  IMAD.MOV.U32 R14, RZ, RZ, R16 ;  /* 0x000000ffff0e7224 */ /* 0x008fc400078e0010 */
[----:B------:R-:W3:Y:S04]  /*24280*/  LDL.LU.64 R16, [R1+0x5530] ;  /* 0x0055300001107983 */ /* 0x000ee80000300a00 */
[----:B------:R-:W-:Y:S04]  /*24290*/  STL [R1+0x543c], R3 ;  /* 0x00543c0301007387 */ /* 0x000fe80000100800 */
[----:B------:R-:W-:Y:S01]  /*242a0*/  STL [R1+0x5438], R14 ;  /* 0x0054380e01007387 */ /* 0x000fe20000100800 */
[----:B----4-:R-:W-:-:S15]  /*242b0*/  HMMA.1688.F32.TF32 R20, R8, R12, R20 ;  /* 0x0000000c0814723c */ /* 0x010fde0000081014 */
[----:B------:R-:W-:-:S04]  /*242c0*/  NOP ;  /* 0x0000000000007918 */ /* 0x000fc80000000000 */
[----:B------:R1:W-:Y:S04]  /*242d0*/  STL.64 [R1+0x790], R20 ;  /* 0x0007901401007387 */ /* 0x0003e80000100a00 */
[----:B------:R4:W-:Y:S04]  /*242e0*/  STL.64 [R1+0x798], R22 ;  /* 0x0007981601007387 */ /* 0x0009e80000100a00 */
[----:B-1----:R-:W3:Y:S04]  /*242f0*/  LDL.LU R20, [R1+0x750] ;  /* 0x0007500001147983 */ /* 0x002ee80000300800 */
[----:B------:R-:W3:Y:S04]  /*24300*/  LDL.LU R21, [R1+0x754] ;  /* 0x0007540001157983 */ /* 0x000ee80000300800 */
[----:B----4-:R-:W4:Y:S04]  /*24310*/  LDL.LU R22, [R1+0x758] ;  /* 0x0007580001167983 */ /* 0x010f280000300800 */
[----:B------:R-:W4:Y:S01]  /*24320*/  LDL.LU R23, [R1+0x75c] ;  /* 0x00075c0001177983 */ /* 0x000f220000300800 */
[----:B--2---:R-:W-:Y:S03]  /*24330*/  HMMA.1688.F32.TF32 R4, R8, R24, R4 ;  /* 0x000000180804723c */ /* 0x004fe60000081004 */
[----:B----4-:R-:W-:Y:S04]  /*24340*/  STL.64 [R1+0x5518], R22 ;  /* 0x0055181601007387 */ /* 0x010fe80000100a00 */
[----:B---3--:R1:W-:Y:S04]  /*24350*/  STL.64 [R1+0x5510], R20 ;  /* 0x0055101401007387 */ /* 0x0083e80000100a00 */
[----:B-1----:R-:W2:Y:S04]  /*24360*/  LDL.64 R20, [R1+0x40] ;  /* 0x0000400001147983 */ /* 0x002ea80000100a00 */
[----:B--2---:R1:W-:Y:S04]  /*24370*/  STL.64 [R1+0x5528], R20 ;  /* 0x0055281401007387 */ /* 0x0043e80000100a00 */
[----:B-1----:R-:W2:Y:S04]  /*24380*/  LDL.LU R20, [R1+0x770] ;  /* 0x0007700001147983 */ /* 0x002ea80000300800 */
[----:B------:R-:W2:Y:S04]  /*24390*/  LDL.LU R21, [R1+0x774] ;  /* 0x0007740001157983 */ /* 0x000ea80000300800 */
[----:B------:R-:W2:Y:S04]  /*243a0*/  LDL.LU R22, [R1+0x778] ;  /* 0x0007780001167983 */ /* 0x000ea80000300800 */
[----:B------:R-:W2:Y:S04]  /*243b0*/  LDL.LU R23, [R1+0x77c] ;  /* 0x00077c0001177983 */ /* 0x000ea80000300800 */
[----:B------:R1:W-:Y:S04]  /*243c0*/  STL.64 [R1+0x5420], R12 ;  /* 0x0054200c01007387 */ /* 0x0003e80000100a00 */
[----:B------:R-:W-:Y:S04]  /*243d0*/  STL.64 [R1+0x780], R4 ;  /* 0x0007800401007387 */ /* 0x000fe80000100a00 */
[----:B------:R-:W-:Y:S01]  /*243e0*/  STL.64 [R1+0x788], R6 ;  /* 0x0007880601007387 */ /* 0x000fe20000100a00 */
[----:B-1----:R-:W-:-:S02]  /*243f0*/  IMAD.MOV.U32 R13, RZ, RZ, R24 ;  /* 0x000000ffff0d7224 */ /* 0x002fc400078e0018 */
[----:B------:R-:W-:Y:S01]  /*24400*/  IMAD.MOV.U32 R12, RZ, RZ, R25 ;  /* 0x000000ffff0c7224 */ /* 0x000fe200078e0019 */
[----:B------:R-:W3:Y:S04]  /*24410*/  LDL.LU R24, [R1+0x730] ;  /* 0x0007300001187983 */ /* 0x000ee80000300800 */
[----:B------:R-:W3:Y:S04]  /*24420*/  LDL.LU R25, [R1+0x734] ;  /* 0x0007340001197983 */ /* 0x000ee80000300800 */
[----:B------:R-:W4:Y:S04]  /*24430*/  LDL.LU R26, [R1+0x738] ;  /* 0x00073800011a7983 */ /* 0x000f280000300800 */
[----:B------:R-:W4:Y:S04]  /*24440*/  LDL.LU R27, [R1+0x73c] ;  /* 0x00073c00011b7983 */ /* 0x000f280000300800 */
[----:B----4-:R-:W-:Y:S04]  /*24450*/  STL.64 [R1+0x54f8], R26 ;  /* 0x0054f81a01007387 */ /* 0x010fe80000100a00 */
[----:B---3--:R1:W-:Y:S04]  /*24460*/  STL.64 [R1+0x54f0], R24 ;  /* 0x0054f01801007387 */ /* 0x0083e80000100a00 */
[----:B-1----:R-:W3:Y:S04]  /*24470*/  LDL.64 R24, [R1+0x20] ;  /* 0x0000200001187983 */ /* 0x002ee80000100a00 */
[----:B---3--:R1:W-:Y:S04]  /*24480*/  STL.64 [R1+0x5508], R24 ;  /* 0x0055081801007387 */ /* 0x0083e80000100a00 */
[----:B-1----:R-:W3:Y:S04]  /*24490*/  LDL.64 R24, [R1+0x30] ;  /* 0x0000300001187983 */ /* 0x002ee80000100a00 */
[----:B---3--:R1:W-:Y:S04]  /*244a0*/  STL.64 [R1+0x5520], R24 ;  /* 0x0055201801007387 */ /* 0x0083e80000100a00 */
[----:B-1----:R-:W3:Y:S04]  /*244b0*/  LDL.LU R24, [R1+0x760] ;  /* 0x0007600001187983 */ /* 0x002ee80000300800 */
[----:B------:R-:W3:Y:S04]  /*244c0*/  LDL.LU R25, [R1+0x764] ;  /* 0x0007640001197983 */ /* 0x000ee80000300800 */
[----:B------:R-:W3:Y:S04]  /*244d0*/  LDL.LU R26, [R1+0x768] ;  /* 0x00076800011a7983 */ /* 0x000ee80000300800 */
[----:B------:R-:W3:Y:S04]  /*244e0*/  LDL.LU R27, [R1+0x76c] ;  /* 0x00076c00011b7983 */ /* 0x000ee80000300800 */
[----:B------:R-:W4:Y:S04]  /*244f0*/  LDL.64 R4, [R1+0x10] ;  /* 0x0000100001047983 */ /* 0x000f280000100a00 */
[----:B----4-:R1:W-:Y:S04]  /*24500*/  STL.64 [R1+0x5500], R4 ;  /* 0x0055000401007387 */ /* 0x0103e80000100a00 */
[----:B-1----:R-:W4:Y:S04]  /*24510*/  LDL.LU R4, [R1+0x740] ;  /* 0x0007400001047983 */ /* 0x002f280000300800 */
[----:B------:R-:W4:Y:S04]  /*24520*/  LDL.LU R5, [R1+0x744] ;  /* 0x0007440001057983 */ /* 0x000f280000300800 */
[----:B------:R-:W4:Y:S04]  /*24530*/  LDL.LU R6, [R1+0x748] ;  /* 0x0007480001067983 */ /* 0x000f280000300800 */
[----:B------:R-:W4:Y:S04]  /*24540*/  LDL.LU R7, [R1+0x74c] ;  /* 0x00074c0001077983 */ /* 0x000f280000300800 */
[----:B------:R-:W-:Y:S04]  /*24550*/  STL [R1+0x5444], R12 ;  /* 0x0054440c01007387 */ /* 0x000fe80000100800 */
[----:B------:R1:W-:Y:S04]  /*24560*/  STL [R1+0x5440], R13 ;  /* 0x0054400d01007387 */ /* 0x0003e80000100800 */
[----:B-1----:R-:W2:Y:S02]  /*24570*/  LDL.64 R12, [R1+0x50] ;  /* 0x00005000010c7983 */ /* 0x002ea40000100a00 */
[----:B--2---:R-:W-:-:S15]  /*24580*/  HMMA.1688.F32.TF32 R20, R8, R12, R20 ;  /* 0x0000000c0814723c */ /* 0x004fde0000081014 */
[----:B------:R-:W-:-:S04]  /*24590*/  NOP ;  /* 0x0000000000007918 */ /* 0x000fc80000000000 */
[----:B------:R1:W-:Y:S04]  /*245a0*/  STL.64 [R1+0x770], R20 ;  /* 0x0007701401007387 */ /* 0x0003e80000100a00 */
[----:B-1----:R-:W3:Y:S01]  /*245b0*/  LDL.LU.64 R20, [R1+0x5528] ;  /* 0x0055280001147983 */ /* 0x002ee20000300a00 */
[----:B------:R-:W-:Y:S02]  /*245c0*/  IMAD.MOV.U32 R28, RZ, RZ, R12 ;  /* 0x000000ffff1c7224 */ /* 0x000fe400078e000c */
[----:B------:R-:W-:Y:S02]  /*245d0*/  IMAD.MOV.U32 R19, RZ, RZ, R23 ;  /* 0x000000ffff137224 */ /* 0x000fe400078e0017 */
[----:B------:R-:W-:Y:S01]  /*245e0*/  IMAD.MOV.U32 R18, RZ, RZ, R22 ;  /* 0x000000ffff127224 */ /* 0x000fe200078e0016 */
[----:B------:R-:W-:Y:S04]  /*245f0*/  STL [R1+0x5448], R28 ;  /* 0x0054481c01007387 */ /* 0x000fe80000100800 */
[----:B------:R-:W-:Y:S04]  /*24600*/  STL [R1+0x4c04], R19 ;  /* 0x004c041301007387 */ /* 0x000fe80000100800 */
[----:B------:R-:W-:Y:S01]  /*24610*/  STL [R1+0x4c00], R18 ;  /* 0x004c001201007387 */ /* 0x000fe20000100800 */
[----:B---3--:R-:W-:Y:S01]  /*24620*/  HMMA.1688.F32.TF32 R24, R8, R20, R24 ;  /* 0x000000140818723c */ /* 0x008fe20000081018 */
[----:B------:R-:W-:-:S02]  /*24630*/  IMAD.MOV.U32 R2, RZ, RZ, R20 ;  /* 0x000000ffff027224 */ /* 0x000fc400078e0014 */
[----:B------:R-:W-:-:S15]  /*24640*/  IMAD.MOV.U32 R29, RZ, RZ, R21 ;  /* 0x000000ffff1d7224 */ /* 0x000fde00078e0015 */
[----:B------:R-:W-:Y:S01]  /*24650*/  NOP ;  /* 0x0000000000007918 */ /* 0x000fe20000000000 */
[----:B------:R1:W-:Y:S04]  /*24660*/  STL.64 [R1+0x760], R24 ;  /* 0x0007601801007387 */ /* 0x0003e80000100a00 */
[----:B------:R-:W-:Y:S04]  /*24670*/  STL.64 [R1+0x768], R26 ;  /* 0x0007681a01007387 */ /* 0x000fe80000100a00 */
[----:B-1----:R-:W2:Y:S04]  /*24680*/  LDL.LU.64 R24, [R1+0x5520] ;  /* 0x0055200001187983 */ /* 0x002ea80000300a00 */
[----:B------:R-:W2:Y:S04]  /*24690*/  LDL.LU.64 R22, [R1+0x5518] ;  /* 0x0055180001167983 */ /* 0x000ea80000300a00 */
[----:B------:R-:W2:Y:S02]  /*246a0*/  LDL.LU.64 R20, [R1+0x5510] ;  /* 0x0055100001147983 */ /* 0x000ea40000300a00 */
[----:B--2---:R-:W-:Y:S01]  /*246b0*/  HMMA.1688.F32.TF32 R20, R8, R24, R20 ;  /* 0x000000180814723c */ /* 0x004fe20000081014 */
[----:B------:R-:W-:-:S02]  /*246c0*/  IMAD.MOV.U32 R14, RZ, RZ, R24 ;  /* 0x000000ffff0e7224 */ /* 0x000fc400078e0018 */
[----:B------:R-:W-:Y:S02]  /*246d0*/  IMAD.MOV.U32 R0, RZ, RZ, R25 ;  /* 0x000000ffff007224 */ /* 0x000fe400078e0019 */
[----:B------:R-:W4:-:S14]  /*246e0*/  LDL.LU.64 R24, [R1+0x5508] ;  /* 0x0055080001187983 */ /* 0x000f1c0000300a00 */
[----:B------:R1:W-:Y:S01]  /*246f0*/  STL.64 [R1+0x750], R20 ;  /* 0x0007501401007387 */ /* 0x0003e20000100a00 */
[----:B------:R-:W-:Y:S02]  /*24700*/  IMAD.MOV.U32 R19, RZ, RZ, R22 ;  /* 0x000000ffff137224 */ /* 0x000fe400078e0016 */
[----:B------:R-:W-:Y:S01]  /*24710*/  IMAD.MOV.U32 R18, RZ, RZ, R23 ;  /* 0x000000ffff127224 */ /* 0x000fe200078e0017 */
[----:B-1----:R-:W2:Y:S04]  /*24720*/  LDL.LU R20, [R1+0x710] ;  /* 0x0007100001147983 */ /* 0x002ea80000300800 */
[----:B------:R-:W2:Y:S04]  /*24730*/  LDL.LU R21, [R1+0x714] ;  /* 0x0007140001157983 */ /* 0x000ea80000300800 */
[----:B------:R-:W3:Y:S04]  /*24740*/  LDL.LU R22, [R1+0x718] ;  /* 0x0007180001167983 */ /* 0x000ee80000300800 */
[----:B------:R-:W3:Y:S01]  /*24750*/  LDL.LU R23, [R1+0x71c] ;  /* 0x00071c0001177983 */ /* 0x000ee20000300800 */
[----:B------:R-:W-:Y:S01]  /*24760*/  IMAD.MOV.U32 R15, RZ, RZ, R13 ;  /* 0x000000ffff0f7224 */ /* 0x000fe200078e000d */
[----:B----4-:R-:W-:Y:S01]  /*24770*/  HMMA.1688.F32.TF32 R4, R8, R24, R4 ;  /* 0x000000180804723c */ /* 0x010fe20000081004 */
[----:B------:R-:W-:-:S02]  /*24780*/  IMAD.MOV.U32 R13, RZ, RZ, R24 ;  /* 0x000000ffff0d7224 */ /* 0x000fc400078e0018 */
[----:B------:R-:W-:Y:S01]  /*24790*/  IMAD.MOV.U32 R3, RZ, RZ, R25 ;  /* 0x000000ffff037224 */ /* 0x000fe200078e0019 */
[----:B---3--:R-:W-:Y:S04]  /*247a0*/  STL.64 [R1+0x54c8], R22 ;  /* 0x0054c81601007387 */ /* 0x008fe80000100a00 */
[----:B--2---:R1:W-:Y:S04]  /*247b0*/  STL.64 [R1+0x54c0], R20 ;  /* 0x0054c01401007387 */ /* 0x0043e80000100a00 */
[----:B-1----:R-:W2:Y:S04]  /*247c0*/  LDL.64 R20, [R1] ;  /* 0x0000000001147983 */ /* 0x002ea80000100a00 */
[----:B------:R-:W-:Y:S04]  /*247d0*/  STL [R1+0x4c0c], R19 ;  /* 0x004c0c1301007387 */ /* 0x000fe80000100800 */
[----:B------:R-:W-:Y:S04]  /*247e0*/  STL [R1+0x4c08], R18 ;  /* 0x004c081201007387 */ /* 0x000fe80000100800 */
[----:B------:R1:W-:Y:S04]  /*247f0*/  STL.64 [R1+0x740], R4 ;  /* 0x0007400401007387 */ /* 0x0003e80000100a00 */
[----:B------:R3:W-:Y:S04]  /*24800*/  STL.64 [R1+0x748], R6 ;  /* 0x0007480601007387 */ /* 0x0007e80000100a00 */
[----:B-1----:R-:W4:Y:S04]  /*24810*/  LDL.LU.64 R4, [R1+0x5500] ;  /* 0x0055000001047983 */ /* 0x002f280000300a00 */
[----:B------:R-:W4:Y:S04]  /*24820*/  LDL.LU.64 R26, [R1+0x54f8] ;  /* 0x0054f800011a7983 */ /* 0x000f280000300a00 */
[----:B------:R-:W4:Y:S04]  /*24830*/  LDL.LU.64 R24, [R1+0x54f0] ;  /* 0x0054f00001187983 */ /* 0x000f280000300a00 */
[----:B---3--:R-:W3:Y:S01]  /*24840*/  LDL.LU.64 R6, [R1+0x54e8] ;  /* 0x0054e80001067983 */ /* 0x008ee20000300a00 */
[----:B----4-:R-:W-:Y:S01]  /*24850*/  HMMA.1688.F32.TF32 R24, R8, R4, R24 ;  /* 0x000000040818723c */ /* 0x010fe20000081018 */
[----:B------:R-:W-:-:S02]  /*24860*/  IMAD.MOV.U32 R12, RZ, RZ, R5 ;  /* 0x000000ffff0c7224 */ /* 0x000fc400078e0005 */
[----:B------:R-:W-:Y:S02]  /*24870*/  IMAD.MOV.U32 R28, RZ, RZ, R4 ;  /* 0x000000ffff1c7224 */ /* 0x000fe400078e0004 */
[----:B------:R-:W4:-:S14]  /*24880*/  LDL.LU.64 R4, [R1+0x54e0] ;  /* 0x0054e00001047983 */ /* 0x000f1c0000300a00 */
[----:B------:R-:W-:Y:S04]  /*24890*/  STL.64 [R1+0x738], R26 ;  /* 0x0007381a01007387 */ /* 0x000fe80000100a00 */
[----:B------:R-:W-:Y:S04]  /*248a0*/  STL.64 [R1+0x5458], R14 ;  /* 0x0054580e01007387 */ /* 0x000fe80000100a00 */
[----:B------:R3:W-:Y:S01]  /*248b0*/  STL.64 [R1+0x5450], R12 ;  /* 0x0054500c01007387 */ /* 0x0007e20000100a00 */
[----:B------:R-:W-:Y:S02]  /*248c0*/  IMAD.MOV.U32 R19, RZ, RZ, R24 ;  /* 0x000000ffff137224 */ /* 0x000fe400078e0018 */
[----:B------:R-:W-:-:S02]  /*248d0*/  IMAD.MOV.U32 R18, RZ, RZ, R25 ;  /* 0x000000ffff127224 */ /* 0x000fc400078e0019 */
[----:B---3--:R-:W-:Y:S02]  /*248e0*/  IMAD.MOV.U32 R12, RZ, RZ, R7 ;  /* 0x000000ffff0c7224 */ /* 0x008fe400078e0007 */
[----:B------:R-:W-:-:S05]  /*248f0*/  IMAD.MOV.U32 R13, RZ, RZ, R6 ;  /* 0x000000ffff0d7224 */ /* 0x000fca00078e0006 */
[----:B------:R-:W-:Y:S04]  /*24900*/  STL.64 [R1+0x5468], R12 ;  /* 0x0054680c01007387 */ /* 0x000fe80000100a00 */
[----:B------:R-:W3:Y:S04]  /*24910*/  LDL.LU R24, [R1+0x700] ;  /* 0x0007000001187983 */ /* 0x000ee80000300800 */
[----:B------:R-:W3:Y:S04]  /*24920*/  LDL.LU R25, [R1+0x704] ;  /* 0x0007040001197983 */ /* 0x000ee80000300800 */
[----:B------:R-:W2:Y:S04]  /*24930*/  LDL.LU R26, [R1+0x708] ;  /* 0x00070800011a7983 */ /* 0x000ea80000300800 */
[----:B------:R-:W2:Y:S04]  /*24940*/  LDL.LU R27, [R1+0x70c] ;  /* 0x00070c00011b7983 */ /* 0x000ea80000300800 */
[----:B--2---:R-:W-:Y:S04]  /*24950*/  STL.64 [R1+0x54d8], R26 ;  /* 0x0054d81a01007387 */ /* 0x004fe80000100a00 */
[----:B---3--:R1:W-:Y:S04]  /*24960*/  STL.64 [R1+0x54d0], R24 ;  /* 0x0054d01801007387 */ /* 0x0083e80000100a00 */
[----:B-1----:R-:W2:Y:S04]  /*24970*/  LDL.LU R24, [R1+0x720] ;  /* 0x0007200001187983 */ /* 0x002ea80000300800 */
[----:B------:R-:W2:Y:S04]  /*24980*/  LDL.LU R25, [R1+0x724] ;  /* 0x0007240001197983 */ /* 0x000ea80000300800 */
[----:B------:R-:W2:Y:S04]  /*24990*/  LDL.LU R26, [R1+0x728] ;  /* 0x00072800011a7983 */ /* 0x000ea80000300800 */
[----:B------:R-:W2:Y:S01]  /*249a0*/  LDL.LU R27, [R1+0x72c] ;  /* 0x00072c00011b7983 */ /* 0x000ea20000300800 */
[----:B----4-:R-:W-:-:S02]  /*249b0*/  IMAD.MOV.U32 R12, RZ, RZ, R5 ;  /* 0x000000ffff0c7224 */ /* 0x010fc400078e0005 */
[----:B------:R-:W-:Y:S02]  /*249c0*/  IMAD.MOV.U32 R13, RZ, RZ, R4 ;  /* 0x000000ffff0d7224 */ /* 0x000fe400078e0004 */
[----:B------:R-:W3:Y:S04]  /*249d0*/  LDL.LU R4, [R1+0x6f0] ;  /* 0x0006f00001047983 */ /* 0x000ee80000300800 */
[----:B------:R-:W3:Y:S04]  /*249e0*/  LDL.LU R5, [R1+0x6f4] ;  /* 0x0006f40001057983 */ /* 0x000ee80000300800 */
[----:B------:R-:W3:Y:S04]  /*249f0*/  LDL.LU R6, [R1+0x6f8] ;  /* 0x0006f80001067983 */ /* 0x000ee80000300800 */
[----:B------:R-:W3:Y:S04]  /*24a00*/  LDL.LU R7, [R1+0x6fc] ;  /* 0x0006fc0001077983 */ /* 0x000ee80000300800 */
[----:B------:R1:W-:Y:S04]  /*24a10*/  STL.64 [R1+0x5480], R12 ;  /* 0x0054800c01007387 */ /* 0x0003e80000100a00 */
[----:B-1----:R-:W4:Y:S04]  /*24a20*/  LDL R12, [R1+0xc0] ;  /* 0x0000c000010c7983 */ /* 0x002f280000100800 */
[----:B------:R-:W4:Y:S04]  /*24a30*/  LDL R13, [R1+0xc4] ;  /* 0x0000c400010d7983 */ /* 0x000f280000100800 */
[----:B------:R1:W-:Y:S04]  /*24a40*/  STL [R1+0x4e1c], R18 ;  /* 0x004e1c1201007387 */ /* 0x0003e80000100800 */
[----:B------:R1:W-:Y:S02]  /*24a50*/  STL [R1+0x4e18], R19 ;  /* 0x004e181301007387 */ /* 0x0003e40000100800 */
[----:B-1----:R-:W-:-:S02]  /*24a60*/  IMAD.MOV.U32 R18, RZ, RZ, R21 ;  /* 0x000000ffff127224 */ /* 0x002fc400078e0015 */
[----:B------:R-:W-:Y:S01]  /*24a70*/  IMAD.MOV.U32 R19, RZ, RZ, R20 ;  /* 0x000000ffff137224 */ /* 0x000fe200078e0014 */
[----:B--2---:R-:W-:-:S15]  /*24a80*/  HMMA.1688.F32.TF32 R24, R8, R20, R24 ;  /* 0x000000140818723c */ /* 0x004fde0000081018 */
[----:B------:R-:W-:-:S04]  /*24a90*/  NOP ;  /* 0x0000000000007918 */ /* 0x000fc80000000000 */
        /* <DEDUP_REMOVED lines=12> */
[----:B------:R1:W-:Y:S04]  /*24b60*/  STL.64 [R1+0x5380], R16 ;  /* 0x0053801001007387 */ /* 0x0003e80000100a00 */
[----:B------:R3:W-:Y:S04]  /*24b70*/  STL.64 [R1+0x5460], R18 ;  /* 0x0054601201007387 */ /* 0x0007e80000100a00 */
        /* <DEDUP_REMOVED lines=8> */
[----:B------:R-:W3:Y:S04]  /*24c00*/  LDL.LU R18, [R1+0x6d8] ;  /* 0x0006d80001127983 */ /* 0x000ee80000300800 */
[----:B------:R-:W3:Y:S01]  /*24c10*/  LDL.LU R19, [R1+0x6dc] ;  /* 0x0006dc0001137983 */ /* 0x000ee20000300800 */
[C---:B------:R-:W-:Y:S03]  /*24c20*/  HMMA.1688.F32.TF32 R24, R8.reuse, R20, R24 ;  /* 0x000000140818723c */ /* 0x040fe60000081018 */
[----:B---3--:R-:W-:Y:S04]  /*24c30*/  STL.64 [R1+0x5490], R18 ;  /* 0x0054901201007387 */ /* 0x008fe80000100a00 */
[----:B--2---:R1:W-:Y:S04]  /*24c40*/  STL.64 [R1+0x5488], R16 ;  /* 0x0054881001007387 */ /* 0x0043e80000100a00 */
[----:B-1----:R-:W4:Y:S04]  /*24c50*/  LDL.LU R16, [R1+0x6e0] ;  /* 0x0006e00001107983 */ /* 0x002f280000300800 */
[----:B------:R-:W4:Y:S04]  /*24c60*/  LDL.LU R17, [R1+0x6e4] ;  /* 0x0006e40001117983 */ /* 0x000f280000300800 */
[----:B------:R-:W4:Y:S04]  /*24c70*/  LDL.LU R18, [R1+0x6e8] ;  /* 0x0006e80001127983 */ /* 0x000f280000300800 */
[----:B------:R-:W4:Y:S04]  /*24c80*/  LDL.LU R19, [R1+0x6ec] ;  /* 0x0006ec0001137983 */ /* 0x000f280000300800 */
[----:B------:R1:W-:Y:S04]  /*24c90*/  STL.64 [R1+0x700], R24 ;  /* 0x0007001801007387 */ /* 0x0003e80000100a00 */
[----:B------:R-:W-:Y:S04]  /*24ca0*/  STL.64 [R1+0x708], R26 ;  /* 0x0007081a01007387 */ /* 0x000fe80000100a00 */
[----:B-1----:R-:W2:Y:S04]  /*24cb0*/  LDL.LU.64 R24, [R1+0x54a8] ;  /* 0x0054a80001187983 */ /* 0x002ea80000300a00 */
[----:B------:R-:W-:Y:S01]  /*24cc0*/  STL.64 [R1+0x5378], R20 ;  /* 0x0053781401007387 */ /* 0x000fe20000100a00 */
[----:B--2---:R-:W-:Y:S03]  /*24cd0*/  HMMA.1688.F32.TF32 R8, R8, R24, R4 ;  /* 0x000000180808723c */ /* 0x004fe60000081004 */
[----:B------:R-:W4:Y:S04]  /*24ce0*/  LDL.LU.64 R6, [R1+0x54a0] ;  /* 0x0054a00001067983 */ /* 0x000f280000300a00 */
[----:B------:R-:W4:-:S12]  /*24cf0*/  LDL.LU.64 R4, [R1+0x5498] ;  /* 0x0054980001047983 */ /* 0x000f180000300a00 */
[----:B------:R1:W-:Y:S04]  /*24d00*/  STL.64 [R1+0x220], R8 ;  /* 0x0002200801007387 */ /* 0x0003e80000100a00 */
[----:B------:R2:W-:Y:S04]  /*24d10*/  STL.64 [R1+0x228], R10 ;  /* 0x0002280a01007387 */ /* 0x0005e80000100a00 */
[----:B-1----:R-:W3:Y:S04]  /*24d20*/  LDL.LU R8, [R1+0x6b0] ;  /* 0x0006b00001087983 */ /* 0x002ee80000300800 */
[----:B------:R-:W3:Y:S04]  /*24d30*/  LDL.LU R9, [R1+0x6b4] ;  /* 0x0006b40001097983 */ /* 0x000ee80000300800 */
[----:B--2---:R-:W3:Y:S04]  /*24d40*/  LDL.LU R10, [R1+0x6b8] ;  /* 0x0006b800010a7983 */ /* 0x004ee80000300800 */
[----:B------:R-:W3:Y:S01]  /*24d50*/  LDL.LU R11, [R1+0x6bc] ;  /* 0x0006bc00010b7983 */ /* 0x000ee20000300800 */
[----:B----4-:R-:W-:Y:S03]  /*24d60*/  HMMA.1688.F32.TF32 R12, R4, R12, R16 ;  /* 0x0000000c040c723c */ /* 0x010fe60000081010 */
        /* <DEDUP_REMOVED lines=10> */
[----:B-1----:R-:W2:Y:S01]  /*24e10*/  LDL.LU.64 R12, [R1+0x5468] ;  /* 0x00546800010c7983 */ /* 0x002ea20000300a00 */
[----:B------:R-:W-:Y:S02]  /*24e20*/  IMAD.MOV.U32 R20, RZ, RZ, R23 ;  /* 0x000000ffff147224 */ /* 0x000fe400078e0017 */
[----:B------:R-:W-:Y:S01]  /*24e30*/  IMAD.MOV.U32 R21, RZ, RZ, R22 ;  /* 0x000000ffff157224 */ /* 0x000fe200078e0016 */
[----:B--2---:R-:W-:Y:S01]  /*24e40*/  HMMA.1688.F32.TF32 R12, R4, R12, R16 ;  /* 0x0000000c040c723c */ /* 0x004fe20000081010 */
[----:B------:R-:W2:-:S15]  /*24e50*/  LDL.LU.64 R18, [R1+0x5460] ;  /* 0x0054600001127983 */ /* 0x000e9e0000300a00 */
[----:B------:R-:W-:-:S03]  /*24e60*/  NOP ;  /* 0x0000000000007918 */ /* 0x000fc60000000000 */
[----:B------:R-:W-:Y:S01]  /*24e70*/  IMAD.MOV.U32 R26, RZ, RZ, R14 ;  /* 0x000000ffff1a7224 */ /* 0x000fe200078e000e */
[----:B------:R1:W-:Y:S01]  /*24e80*/  STL.64 [R1+0x6d0], R12 ;  /* 0x0006d00c01007387 */ /* 0x0003e20000100a00 */
[----:B------:R-:W-:-:S03]  /*24e90*/  IMAD.MOV.U32 R27, RZ, RZ, R15 ;  /* 0x000000ffff1b7224 */ /* 0x000fc600078e000f */
[----:B------:R-:W4:Y:S04]  /*24ea0*/  LDL.LU.64 R14, [R1+0x5458] ;  /* 0x00545800010e7983 */ /* 0x000f280000300a00 */
[----:B-1----:R-:W4:Y:S01]  /*24eb0*/  LDL.LU.64 R12, [R1+0x5450] ;  /* 0x00545000010c7983 */ /* 0x002f220000300a00 */
[----:B---3--:R-:W-:Y:S03]  /*24ec0*/  HMMA.1688.F32.TF32 R8, R4, R20, R8 ;  /* 0x000000140408723c */ /* 0x008fe60000081008 */
[----:B------:R-:W-:Y:S04]  /*24ed0*/  STL [R1+0x4afc], R27 ;  /* 0x004afc1b01007387 */ /* 0x000fe80000100800 */
[----:B------:R-:W-:Y:S04]  /*24ee0*/  STL [R1+0x4af8], R26 ;  /* 0x004af81a01007387 */ /* 0x000fe80000100800 */
[----:B------:R-:W-:Y:S08]  /*24ef0*/  STL.64 [R1+0x5428], R24 ;  /* 0x0054281801007387 */ /* 0x000ff00000100a00 */
[----:B------:R1:W-:Y:S04]  /*24f00*/  STL.64 [R1+0x6c0], R8 ;  /* 0x0006c00801007387 */ /* 0x0003e80000100a00 */
[----:B------:R-:W-:Y:S01]  /*24f10*/  STL.64 [R1+0x6c8], R10 ;  /* 0x0006c80a01007387 */ /* 0x000fe20000100a00 */
[----:B-1----:R-:W-:-:S02]  /*24f20*/  IMAD.MOV.U32 R8, RZ, RZ, R28 ;  /* 0x000000ffff087224 */ /* 0x002fc400078e001c */
[----:B--2---:R-:W-:Y:S02]  /*24f30*/  IMAD.MOV.U32 R16, RZ, RZ, R19 ;  /* 0x000000ffff107224 */ /* 0x004fe400078e0013 */
[----:B------:R-:W-:-:S05]  /*24f40*/  IMAD.MOV.U32 R17, RZ, RZ, R18 ;  /* 0x000000ffff117224 */ /* 0x000fca00078e0012 */
[----:B------:R-:W-:Y:S04]  /*24f50*/  STL.64 [R1+0x5398], R16 ;  /* 0x0053981001007387 */ /* 0x000fe80000100a00 */
[----:B------:R-:W2:Y:S04]  /*24f60*/  LDL.LU R20, [R1+0x610] ;  /* 0x0006100001147983 */ /* 0x000ea80000300800 */
[----:B------:R-:W2:Y:S04]  /*24f70*/  LDL.LU R21, [R1+0x614] ;  /* 0x0006140001157983 */ /* 0x000ea80000300800 */
[----:B------:R-:W3:Y:S04]  /*24f80*/  LDL.LU R22, [R1+0x618] ;  /* 0x0006180001167983 */ /* 0x000ee80000300800 */
[----:B------:R-:W3:Y:S04]  /*24f90*/  LDL.LU R23, [R1+0x61c] ;  /* 0x00061c0001177983 */ /* 0x000ee80000300800 */
[----:B------:R-:W2:Y:S01]  /*24fa0*/  LDL.LU R28, [R1+0x5448] ;  /* 0x00544800011c7983 */ /* 0x000ea20000300800 */
[----:B----4-:R-:W-:-:S03]  /*24fb0*/  IMAD.MOV.U32 R9, RZ, RZ, R12 ;  /* 0x000000ffff097224 */ /* 0x010fc600078e000c */
[----:B------:R-:W4:Y:S04]  /*24fc0*/  LDL.LU R12, [R1+0x5444] ;  /* 0x00544400010c7983 */ /* 0x000f280000300800 */
[----:B------:R1:W-:Y:S02]  /*24fd0*/  STL.64 [R1+0x53a0], R8 ;  /* 0x0053a00801007387 */ /* 0x0003e40000100a00 */
[----:B-1----:R-:W-:Y:S02]  /*24fe0*/  IMAD.MOV.U32 R8, RZ, RZ, R13 ;  /* 0x000000ffff087224 */ /* 0x002fe400078e000d */
        /* <DEDUP_REMOVED lines=12> */
[----:B------:R1:W-:Y:S02]  /*250b0*/  STL.64 [R1+0x53d0], R8 ;  /* 0x0053d00801007387 */ /* 0x0003e40000100a00 */
[----:B-1----:R-:W-:-:S02]  /*250c0*/  IMAD.MOV.U32 R8, RZ, RZ, R2 ;  /* 0x000000ffff087224 */ /* 0x002fc400078e0002 */
[----:B------:R-:W-:Y:S01]  /*250d0*/  IMAD.MOV.U32 R9, RZ, RZ, R29 ;  /* 0x000000ffff097224 */ /* 0x000fe200078e001d */
        /* <DEDUP_REMOVED lines=9> */
[----:B------:R-:W-:-:S05]  /*25170*/  IMAD.MOV.U32 R9, RZ, RZ, R15 ;  /* 0x000000ffff097224 */ /* 0x000fca00078e000f */
[----:B------:R1:W-:Y:S02]  /*25180*/  STL.64 [R1+0x5400], R8 ;  /* 0x0054000801007387 */ /* 0x0003e40000100a00 */
[----:B-1----:R-:W-:Y:S02]  /*25190*/  IMAD.MOV.U32 R8, RZ, RZ, R13 ;  /* 0x000000ffff087224 */ /* 0x002fe400078e000d */
[----:B----4-:R-:W-:-:S05]  /*251a0*/  IMAD.MOV.U32 R9, RZ, RZ, R12 ;  /* 0x000000ffff097224 */ /* 0x010fca00078e000c */
[----:B------:R1:W-:Y:S04]  /*251b0*/  STL.64 [R1+0x5418], R8 ;  /* 0x0054180801007387 */ /* 0x0003e80000100a00 */
[----:B-1----:R-:W4:Y:S04]  /*251c0*/  LDL.LU R8, [R1+0x690] ;  /* 0x0006900001087983 */ /* 0x002f280000300800 */
[----:B------:R-:W4:Y:S04]  /*251d0*/  LDL.LU R9, [R1+0x694] ;  /* 0x0006940001097983 */ /* 0x000f280000300800 */
[----:B------:R-:W4:Y:S04]  /*251e0*/  LDL.LU R10, [R1+0x698] ;  /* 0x00069800010a7983 */ /* 0x000f280000300800 */
[----:B------:R-:W4:Y:S04]  /*251f0*/  LDL.LU R11, [R1+0x69c] ;  /* 0x00069c00010b7983 */ /* 0x000f280000300800 */
[----:B------:R-:W3:Y:S04]  /*25200*/  LDL.LU R24, [R1+0x6a0] ;  /* 0x0006a00001187983 */ /* 0x000ee80000300800 */
[----:B------:R-:W3:Y:S04]  /*25210*/  LDL.LU R25, [R1+0x6a4] ;  /* 0x0006a40001197983 */ /* 0x000ee80000300800 */
[----:B------:R-:W3:Y:S04]  /*25220*/  LDL.LU R26, [R1+0x6a8] ;  /* 0x0006a800011a7983 */ /* 0x000ee80000300800 */
[----:B------:R-:W3:Y:S04]  /*25230*/  LDL.LU R27, [R1+0x6ac] ;  /* 0x0006ac00011b7983 */ /* 0x000ee80000300800 */
        /* <DEDUP_REMOVED lines=16> */
[----:B-1----:R-:W2:Y:S04]  /*25340*/  LDL.LU R16, [R1+0x670] ;  /* 0x0006700001107983 */ /* 0x002ea80000300800 */
[----:B------:R-:W2:Y:S04]  /*25350*/  LDL.LU R17, [R1+0x674] ;  /* 0x0006740001117983 */ /* 0x000ea80000300800 */
[----:B------:R-:W3:Y:S04]  /*25360*/  LDL.LU R18, [R1+0x678] ;  /* 0x0006780001127983 */ /* 0x000ee80000300800 */
[----:B------:R-:W3:Y:S01]  /*25370*/  LDL.LU R19, [R1+0x67c] ;  /* 0x00067c0001137983 */ /* 0x000ee20000300800 */
[----:B------:R-:W-:Y:S03]  /*25380*/  HMMA.1688.F32.TF32 R12, R4, R12, R24 ;  /* 0x0000000c040c723c */ /* 0x000fe60000081018 */
[----:B---3--:R-:W-:Y:S04]  /*25390*/  STL.64 [R1+0x5410], R18 ;  /* 0x0054101201007387 */ /* 0x008fe80000100a00 */
[----:B--2---:R1:W-:Y:S04]  /*253a0*/  STL.64 [R1+0x5408], R16 ;  /* 0x0054081001007387 */ /* 0x0043e80000100a00 */
[----:B-1----:R-:W2:Y:S04]  /*253b0*/  LDL.LU R16, [R1+0x680] ;  /* 0x0006800001107983 */ /* 0x002ea80000300800 */
[----:B------:R-:W2:Y:S04]  /*253c0*/  LDL.LU R17, [R1+0x684] ;  /* 0x0006840001117983 */ /* 0x000ea80000300800 */
[----:B------:R-:W2:Y:S04]  /*253d0*/  LDL.LU R18, [R1+0x688] ;  /* 0x0006880001127983 */ /* 0x000ea80000300800 */
[----:B------:R-:W2:Y:S04]  /*253e0*/  LDL.LU R19, [R1+0x68c] ;  /* 0x00068c0001137983 */ /* 0x000ea80000300800 */
[----:B------:R-:W-:Y:S04]  /*253f0*/  STL.64 [R1+0x5390], R22 ;  /* 0x0053901601007387 */ /* 0x000fe80000100a00 */
[----:B------:R1:W-:Y:S04]  /*25400*/  STL.64 [R1+0x5388], R20 ;  /* 0x0053881401007387 */ /* 0x0003e80000100a00 */
[----:B-1----:R-:W3:Y:S04]  /*25410*/  LDL.LU R20, [R1+0x620] ;  /* 0x0006200001147983 */ /* 0x002ee80000300800 */
[----:B------:R-:W3:Y:S04]  /*25420*/  LDL.LU R21, [R1+0x624] ;  /* 0x0006240001157983 */ /* 0x000ee80000300800 */
[----:B------:R-:W3:Y:S04]  /*25430*/  LDL.LU R22, [R1+0x628] ;  /* 0x0006280001167983 */ /* 0x000ee80000300800 */
[----:B------:R-:W3:Y:S04]  /*25440*/  LDL.LU R23, [R1+0x62c] ;  /* 0x00062c0001177983 */ /* 0x000ee80000300800 */
[----:B------:R-:W2:Y:S04]  /*25450*/  LDL.LU.64 R24, [R1+0x5428] ;  /* 0x0054280001187983 */ /* 0x000ea80000300a00 */
[----:B------:R1:W-:Y:S04]  /*25460*/  STL.64 [R1+0x6b0], R12 ;  /* 0x0006b00c01007387 */ /* 0x0003e80000100a00 */
[----:B-1----:R-:W4:Y:S01]  /*25470*/  LDL.LU.64 R12, [R1+0x5420] ;  /* 0x00542000010c7983 */ /* 0x002f220000300a00 */
[----:B------:R-:W-:-:S02]  /*25480*/  IMAD.MOV.U32 R26, RZ, RZ, R15 ;  /* 0x000000ffff1a7224 */ /* 0x000fc400078e000f */
[----:B------:R-:W-:-:S03]  /*25490*/  IMAD.MOV.U32 R27, RZ, RZ, R14 ;  /* 0x000000ffff1b7224 */ /* 0x000fc600078e000e */
[----:B------:R-:W-:Y:S04]  /*254a0*/  STL [R1+0x4b04], R26 ;  /* 0x004b041a01007387 */ /* 0x000fe80000100800 */
[----:B------:R-:W-:Y:S01]  /*254b0*/  STL [R1+0x4b00], R27 ;  /* 0x004b001b01007387 */ /* 0x000fe20000100800 */
[----:B----4-:R-:W-:-:S15]  /*254c0*/  HMMA.1688.F32.TF32 R8, R4, R12, R8 ;  /* 0x0000000c0408723c */ /* 0x010fde0000081008 */
[----:B------:R-:W-:-:S04]  /*254d0*/  NOP ;  /* 0x0000000000007918 */ /* 0x000fc80000000000 */
[----:B------:R1:W-:Y:S04]  /*254e0*/  STL.64 [R1+0x6a0], R8 ;  /* 0x0006a00801007387 */ /* 0x0003e80000100a00 */
[----:B------:R-:W-:Y:S04]  /*254f0*/  STL.64 [R1+0x6a8], R10 ;  /* 0x0006a80a01007387 */ /* 0x000fe80000100a00 */
[----:B-1----:R-:W2:Y:S04]  /*25500*/  LDL.LU.64 R8, [R1+0x5418] ;  /* 0x0054180001087983 */ /* 0x002ea80000300a00 */
[----:B------:R1:W-:Y:S04]  /*25510*/  STL.64 [R1+0x5360], R12 ;  /* 0x0053600c01007387 */ /* 0x0003e80000100a00 */
[----:B-1----:R-:W4:Y:S04]  /*25520*/  LDL.LU R12, [R1+0x210] ;  /* 0x00021000010c7983 */ /* 0x002f280000300800 */
[----:B------:R-:W4:Y:S04]  /*25530*/  LDL.LU R13, [R1+0x214] ;  /* 0x00021400010d7983 */ /* 0x000f280000300800 */
[----:B------:R-:W4:Y:S04]  /*25540*/  LDL.LU R14, [R1+0x218] ;  /* 0x00021800010e7983 */ /* 0x000f280000300800 */
[----:B------:R-:W4:Y:S01]  /*25550*/  LDL.LU R15, [R1+0x21c] ;  /* 0x00021c00010f7983 */ /* 0x000f220000300800 */
        /* <DEDUP_REMOVED lines=46> */
[----:B------:R-:W2:Y:S04]  /*25840*/  LDL.LU.64 R22, [R1+0x5390] ;  /* 0x0053900001167983 */ /* 0x000ea80000300a00 */
[----:B------:R-:W2:-:S12]  /*25850*/  LDL.LU.64 R20, [R1+0x5388] ;  /* 0x0053880001147983 */ /* 0x000e980000300a00 */
[----:B------:R1:W-:Y:S04]  /*25860*/  STL.64 [R1+0x630], R16 ;  /* 0x0006301001007387 */ /* 0x0003e80000100a00 */
[----:B------:R-:W-:Y:S04]  /*25870*/  STL.64 [R1+0x638], R18 ;  /* 0x0006381201007387 */ /* 0x000fe80000100a00 */
[----:B-1----:R-:W2:Y:S02]  /*25880*/  LDL.LU.64 R16, [R1+0x5380] ;  /* 0x0053800001107983 */ /* 0x002ea40000300a00 */
[----:B--2---:R-:W-:-:S15]  /*25890*/  HMMA.1688.F32.TF32 R20, R4, R16, R20 ;  /* 0x000000100414723c */ /* 0x004fde0000081014 */
[----:B------:R-:W-:-:S04]  /*258a0*/  NOP ;  /* 0x0000000000007918 */ /* 0x000fc80000000000 */
[----:B------:R1:W-:Y:S04]  /*258b0*/  STL.64 [R1+0x620], R20 ;  /* 0x0006201401007387 */ /* 0x0003e80000100a00 */
[----:B------:R-:W-:Y:S04]  /*258c0*/  STL.64 [R1+0x628], R22 ;  /* 0x0006281601007387 */ /* 0x000fe80000100a00 */
[----:B-1----:R-:W2:Y:S04]  /*258d0*/  LDL.LU.64 R20, [R1+0x5378] ;  /* 0x0053780001147983 */ /* 0x002ea80000300a00 */
[----:B------:R1:W-:Y:S04]  /*258e0*/  STL.64 [R1+0x52b0], R16 ;  /* 0x0052b01001007387 */ /* 0x0003e80000100a00 */
[----:B-1----:R-:W2:Y:S04]  /*258f0*/  LDL.LU R16, [R1+0x600] ;  /* 0x0006000001107983 */ /* 0x002ea80000300800 */
[----:B------:R-:W2:Y:S04]  /*25900*/  LDL.LU R17, [R1+0x604] ;  /* 0x0006040001117983 */ /* 0x000ea80000300800 */
[----:B------:R-:W2:Y:S04]  /*25910*/  LDL.LU R18, [R1+0x608] ;  /* 0x0006080001127983 */ /* 0x000ea80000300800 */
[----:B------:R-:W2:Y:S02]  /*25920*/  LDL.LU R19, [R1+0x60c] ;  /* 0x00060c0001137983 */ /* 0x000ea40000300800 */
[C---:B--2---:R-:W-:Y:S08]  /*25930*/  HMMA.1688.F32.TF32 R16, R4.reuse, R20, R16 ;  /* 0x000000140410723c */ /* 0x044ff00000081010 */
[----:B----4-:R-:W-:Y:S01]  /*25940*/  HMMA.1688.F32.TF32 R4, R4, R24, R12 ;  /* 0x000000180404723c */ /* 0x010fe2000008100c */
[----:B------:R1:W-:Y:S10]  /*25950*/  STL.64 [R1+0x52f8], R20 ;  /* 0x0052f81401007387 */ /* 0x0003f40000100a00 */
[----:B------:R-:W-:Y:S04]  /*25960*/  STL.64 [R1+0x610], R16 ;  /* 0x0006101001007387 */ /* 0x000fe80000100a00 */
[----:B------:R-:W-:Y:S04]  /*25970*/  STL.64 [R1+0x618], R18 ;  /* 0x0006181201007387 */ /* 0x000fe80000100a00 */
[----:B-1----:R-:W2:Y:S04]  /*25980*/  LDL.LU R20, [R1+0x590] ;  /* 0x0005900001147983 */ /* 0x002ea80000300800 */
[----:B------:R-:W-:Y:S04]  /*25990*/  STL.64 [R1+0x210], R4 ;  /* 0x0002100401007387 */ /* 0x000fe80000100a00 */
[----:B------:R-:W-:Y:S04]  /*259a0*/  STL.64 [R1+0x218], R6 ;  /* 0x0002180601007387 */ /* 0x000fe80000100a00 */
[----:B------:R-:W2:Y:S04]  /*259b0*/  LDL.LU R21, [R1+0x594] ;  /* 0x0005940001157983 */ /* 0x000ea80000300800 */
[----:B------:R-:W3:Y:S04]  /*259c0*/  LDL.LU R22, [R1+0x598] ;  /* 0x0005980001167983 */ /* 0x000ee80000300800 */
[----:B------:R-:W3:Y:S04]  /*259d0*/  LDL.LU R23, [R1+0x59c] ;  /* 0x00059c0001177983 */ /* 0x000ee80000300800 */
[----:B------:R-:W-:Y:S04]  /*259e0*/  LDS R6, [R2+UR6+0xa300] ;  /* 0x00a3000602067984 */ /* 0x000fe80008000800 */
[----:B------:R-:W1:Y:S04]  /*259f0*/  LDS R7, [R0+UR6+0xa300] ;  /* 0x00a3000600077984 */ /* 0x000e680008000800 */
[----:B------:R-:W-:Y:S04]  /*25a00*/  LDS R4, [R2+UR6+0x8300] ;  /* 0x0083000602047984 */ /* 0x000fe80008000800 */
[----:B------:R-:W4:Y:S04]  /*25a10*/  LDS R5, [R0+UR6+0x8300] ;  /* 0x0083000600057984 */ /* 0x000f280008000800 */
[----:B---3--:R-:W-:Y:S04]  /*25a20*/  STL.64 [R1+0x5338], R22 ;  /* 0x0053381601007387 */ /* 0x008fe80000100a00 */
[----:B--2---:R2:W-:Y:S04]  /*25a30*/  STL.64 [R1+0x5330], R20 ;  /* 0x0053301401007387 */ /* 0x0045e80000100a00 */
[----:B--2---:R-:W2:Y:S04]  /*25a40*/  LDL.64 R20, [R1+0x80] ;  /* 0x0000800001147983 */ /* 0x004ea80000100a00 */
[----:B--2---:R2:W-:Y:S04]  /*25a50*/  STL.64 [R1+0x5348], R20 ;  /* 0x0053481401007387 */ /* 0x0045e80000100a00 */
[----:B--2---:R-:W2:Y:S04]  /*25a60*/  LDL.64 R20, [R1+0x90] ;  /* 0x0000900001147983 */ /* 0x004ea80000100a00 */
[----:B--2---:R2:W-:Y:S04]  /*25a70*/  STL.64 [R1+0x5368], R20 ;  /* 0x0053681401007387 */ /* 0x0045e80000100a00 */
[----:B--2---:R-:W2:Y:S04]  /*25a80*/  LDL.64 R20, [R1+0xb0] ;  /* 0x0000b00001147983 */ /* 0x004ea80000100a00 */
[----:B--2---:R2:W-:Y:S04]  /*25a90*/  STL.64 [R1+0x5370], R20 ;  /* 0x0053701401007387 */ /* 0x0045e80000100a00 */
[----:B------:R-:W3:Y:S04]  /*25aa0*/  LDL.64 R16, [R1+0x60] ;  /* 0x0000600001107983 */ /* 0x000ee80000100a00 */
[----:B--2---:R-:W2:Y:S04]  /*25ab0*/  LDL.64 R20, [R1+0xc0] ;  /* 0x0000c00001147983 */ /* 0x004ea80000100a00 */
[----:B---3--:R3:W-:Y:S04]  /*25ac0*/  STL.64 [R1+0x5340], R16 ;  /* 0x0053401001007387 */ /* 0x0087e80000100a00 */
[----:B---3--:R-:W3:Y:S04]  /*25ad0*/  LDL.LU R16, [R1+0x5b0] ;  /* 0x0005b00001107983 */ /* 0x008ee80000300800 */
[----:B------:R-:W3:Y:S04]  /*25ae0*/  LDL.LU R17, [R1+0x5b4] ;  /* 0x0005b40001117983 */ /* 0x000ee80000300800 */
[----:B------:R-:W2:Y:S04]  /*25af0*/  LDL.LU R18, [R1+0x5b8] ;  /* 0x0005b80001127983 */ /* 0x000ea80000300800 */
[----:B------:R-:W2:Y:S04]  /*25b00*/  LDL.LU R19, [R1+0x5bc] ;  /* 0x0005bc0001137983 */ /* 0x000ea80000300800 */
[----:B------:R-:W3:Y:S04]  /*25b10*/  LDL.64 R12, [R1+0xa0] ;  /* 0x0000a000010c7983 */ /* 0x000ee80000100a00 */
[----:B--2---:R-:W-:Y:S04]  /*25b20*/  STL.64 [R1+0x5358], R18 ;  /* 0x0053581201007387 */ /* 0x004fe80000100a00 */
[----:B---3--:R2:W-:Y:S04]  /*25b30*/  STL.64 [R1+0x5350], R16 ;  /* 0x0053501001007387 */ /* 0x0085e80000100a00 */
[----:B--2---:R-:W2:Y:S04]  /*25b40*/  LDL.LU R16, [R1+0x5c0] ;  /* 0x0005c00001107983 */ /* 0x004ea80000300800 */
[----:B------:R-:W2:Y:S04]  /*25b50*/  LDL.LU R17, [R1+0x5c4] ;  /* 0x0005c40001117983 */ /* 0x000ea80000300800 */
[----:B------:R-:W2:Y:S04]  /*25b60*/  LDL.LU R18, [R1+0x5c8] ;  /* 0x0005c80001127983 */ /* 0x000ea80000300800 */
[----:B------:R-:W2:Y:S04]  /*25b70*/  LDL.LU R19, [R1+0x5cc] ;  /* 0x0005cc0001137983 */ /* 0x000ea80000300800 */
[----:B------:R3:W-:Y:S04]  /*25b80*/  STL [R1+0x5264], R24 ;  /* 0x0052641801007387 */ /* 0x0007e80000100800 */
[----:B------:R1:W-:Y:S04]  /*25b90*/  STL [R1+0x5260], R25 ;  /* 0x0052601901007387 */ /* 0x0003e80000100800 */
[----:B---3--:R-:W3:Y:S04]  /*25ba0*/  LDL.LU R24, [R1+0x5d0] ;  /* 0x0005d00001187983 */ /* 0x008ee80000300800 */
[----:B-1----:R-:W3:Y:S04]  /*25bb0*/  LDL.LU R25, [R1+0x5d4] ;  /* 0x0005d40001197983 */ /* 0x002ee80000300800 */
[----:B------:R-:W3:Y:S04]  /*25bc0*/  LDL.LU R26, [R1+0x5d8] ;  /* 0x0005d800011a7983 */ /* 0x000ee80000300800 */
[----:B------:R-:W3:Y:S04]  /*25bd0*/  LDL.LU R27, [R1+0x5dc] ;  /* 0x0005dc00011b7983 */ /* 0x000ee80000300800 */
[----:B------:R-:W-:Y:S04]  /*25be0*/  STL [R1+0x5268], R2 ;  /* 0x0052680201007387 */ /* 0x000fe80000100800 */
[----:B------:R-:W-:Y:S04]  /*25bf0*/  STL [R1+0x526c], R0 ;  /* 0x00526c0001007387 */ /* 0x000fe80000100800 */
[----:B------:R-:W-:Y:S04]  /*25c00*/  STL.64 [R1+0x5258], R6 ;  /* 0x0052580601007387 */ /* 0x000fe80000100a00 */
[----:B----4-:R1:W-:Y:S04]  /*25c10*/  STL.64 [R1+0x5250], R4 ;  /* 0x0052500401007387 */ /* 0x0103e80000100a00 */
[----:B-1----:R-:W4:Y:S04]  /*25c20*/  LDL.LU R4, [R1+0x5f0] ;  /* 0x0005f00001047983 */ /* 0x002f280000300800 */
[----:B------:R-:W4:Y:S04]  /*25c30*/  LDL.LU R5, [R1+0x5f4] ;  /* 0x0005f40001057983 */ /* 0x000f280000300800 */
[----:B------:R-:W4:Y:S04]  /*25c40*/  LDL.LU R6, [R1+0x5f8] ;  /* 0x0005f80001067983 */ /* 0x000f280000300800 */
[----:B------:R-:W4:Y:S02]  /*25c50*/  LDL.LU R7, [R1+0x5fc] ;  /* 0x0005fc0001077983 */ /* 0x000f240000300800 */
[----:B----4-:R-:W-:-:S15]  /*25c60*/  HMMA.1688.F32.TF32 R4, R8, R20, R4 ;  /* 0x000000140804723c */ /* 0x010fde0000081004 */
[----:B------:R-:W-:-:S04]  /*25c70*/  NOP ;  /* 0x0000000000007918 */ /* 0x000fc80000000000 */
[----:B------:R1:W-:Y:S04]  /*25c80*/  STL.64 [R1+0x600], R4 ;  /* 0x0006000401007387 */ /* 0x0003e80000100a00 */
[----:B------:R-:W-:Y:S01]  /*25c90*/  STL.64 [R1+0x608], R6 ;  /* 0x0006080601007387 */ /* 0x000fe20000100a00 */
[----:B-1----:R-:W-:Y:S02]  /*25ca0*/  IMAD.MOV.U32 R4, RZ, RZ, R21 ;  /* 0x000000ffff047224 */ /* 0x002fe400078e0015 */
[----:B------:R-:W-:Y:S02]  /*25cb0*/  IMAD.MOV.U32 R5, RZ, RZ, R20 ;  /* 0x000000ffff057224 */ /* 0x000fe400078e0014 */
[----:B------:R-:W4:Y:S04]  /*25cc0*/  LDL.LU.64 R20, [R1+0x5370] ;  /* 0x0053700001147983 */ /* 0x000f280000300a00 */
[----:B------:R1:W-:Y:S04]  /*25cd0*/  STL [R1+0x5274], R4 ;  /* 0x0052740401007387 */ /* 0x0003e80000100800 */
[----:B------:R2:W-:Y:S04]  /*25ce0*/  STL [R1+0x5270], R5 ;  /* 0x0052700501007387 */ /* 0x0005e80000100800 */
[----:B-1----:R-:W4:Y:S04]  /*25cf0*/  LDL.LU R4, [R1+0x5e0] ;  /* 0x0005e00001047983 */ /* 0x002f280000300800 */
[----:B--2---:R-:W4:Y:S04]  /*25d00*/  LDL.LU R5, [R1+0x5e4] ;  /* 0x0005e40001057983 */ /* 0x004f280000300800 */
[----:B------:R-:W4:Y:S04]  /*25d10*/  LDL.LU R6, [R1+0x5e8] ;  /* 0x0005e80001067983 */ /* 0x000f280000300800 */
[----:B------:R-:W4:Y:S02]  /*25d20*/  LDL.LU R7, [R1+0x5ec] ;  /* 0x0005ec0001077983 */ /* 0x000f240000300800 */
[----:B----4-:R-:W-:-:S15]  /*25d30*/  HMMA.1688.F32.TF32 R4, R8, R20, R4 ;  /* 0x000000140804723c */ /* 0x010fde0000081004 */
[----:B------:R-:W-:-:S04]  /*25d40*/  NOP ;  /* 0x0000000000007918 */ /* 0x000fc80000000000 */
[----:B------:R-:W-:Y:S04]  /*25d50*/  STL.64 [R1+0x5f0], R4 ;  /* 0x0005f00401007387 */ /* 0x000fe80000100a00 */
[----:B------:R1:W-:Y:S02]  /*25d60*/  STL.64 [R1+0x5f8], R6 ;  /* 0x0005f80601007387 */ /* 0x0003e40000100a00 */
[----:B-1----:R-:W-:Y:S02]  /*25d70*/  IMAD.MOV.U32 R7, RZ, RZ, R20 ;  /* 0x000000ffff077224 */ /* 0x002fe400078e0014 */
[----:B------:R-:W-:Y:S02]  /*25d80*/  IMAD.MOV.U32 R6, RZ, RZ, R21 ;  /* 0x000000ffff067224 */ /* 0x000fe400078e0015 */
[----:B------:R-:W2:Y:S01]  /*25d90*/  LDL.LU.64 R20, [R1+0x5368] ;  /* 0x0053680001147983 */ /* 0x000ea20000300a00 */
[----:B---3--:R-:W-:Y:S03]  /*25da0*/  HMMA.1688.F32.TF32 R24, R8, R12, R24 ;  /* 0x0000000c0818723c */ /* 0x008fe60000081018 */
[----:B------:R-:W-:Y:S04]  /*25db0*/  STL [R1+0x5278], R7 ;  /* 0x0052780701007387 */ /* 0x000fe80000100800 */
[----:B------:R1:W-:Y:S04]  /*25dc0*/  STL [R1+0x5310], R6 ;  /* 0x0053100601007387 */ /* 0x0003e80000100800 */
[----:B------:R-:W3:Y:S04]  /*25dd0*/  LDL.LU R4, [R1+0x5a0] ;  /* 0x0005a00001047983 */ /* 0x000ee80000300800 */
[----:B------:R-:W3:Y:S01]  /*25de0*/  LDL.LU R5, [R1+0x5a4] ;  /* 0x0005a40001057983 */ /* 0x000ee20000300800 */
[----:B------:R-:W-:-:S03]  /*25df0*/  IMAD.MOV.U32 R15, RZ, RZ, R13 ;  /* 0x000000ffff0f7224 */ /* 0x000fc600078e000d */
[----:B-1----:R-:W3:Y:S04]  /*25e00*/  LDL.LU R6, [R1+0x5a8] ;  /* 0x0005a80001067983 */ /* 0x002ee80000300800 */
[----:B------:R-:W3:Y:S04]  /*25e10*/  LDL.LU R7, [R1+0x5ac] ;  /* 0x0005ac0001077983 */ /* 0x000ee80000300800 */
[----:B------:R-:W-:Y:S04]  /*25e20*/  STL.64 [R1+0x5e0], R24 ;  /* 0x0005e01801007387 */ /* 0x000fe80000100a00 */
[----:B------:R1:W-:Y:S02]  /*25e30*/  STL.64 [R1+0x5e8], R26 ;  /* 0x0005e81a01007387 */ /* 0x0003e40000100a00 */
[----:B-1----:R-:W-:-:S02]  /*25e40*/  IMAD.MOV.U32 R26, RZ, RZ, R12 ;  /* 0x000000ffff1a7224 */ /* 0x002fc400078e000c */
[----:B------:R-:W3:Y:S01]  /*25e50*/  LDL.LU.64 R12, [R1+0x5360] ;  /* 0x00536000010c7983 */ /* 0x000ee20000300a00 */
        /* <DEDUP_REMOVED lines=16> */
[----:B------:R-:W2:Y:S04]  /*25f60*/  LDL.LU.64 R22, [R1+0x5338] ;  /* 0x0053380001167983 */ /* 0x000ea80000300a00 */
[----:B------:R-:W2:Y:S04]  /*25f70*/  LDL.LU.64 R20, [R1+0x5330] ;  /* 0x0053300001147983 */ /* 0x000ea80000300a00 */
[----:B------:R-:W-:Y:S04]  /*25f80*/  STL.64 [R1+0x5318], R26 ;  /* 0x0053181a01007387 */ /* 0x000fe80000100a00 */
[----:B------:R3:W-:Y:S02]  /*25f90*/  STL [R1+0x5314], R25 ;  /* 0x0053141901007387 */ /* 0x0007e40000100800 */
[----:B---3--:R-:W-:Y:S02]  /*25fa0*/  HMMA.1688.F32.TF32 R24, R8, R12, R4 ;  /* 0x0000000c0818723c */ /* 0x008fe40000081004 */
[----:B------:R1:W-:-:S15]  /*25fb0*/  STL.64 [R1+0x51d8], R12 ;  /* 0x0051d80c01007387 */ /* 0x0003de0000100a00 */
[----:B------:R-:W-:Y:S02]  /*25fc0*/  NOP ;  /* 0x0000000000007918 */ /* 0x000fe40000000000 */
[----:B------:R3:W-:Y:S04]  /*25fd0*/  STL.64 [R1+0x5b0], R24 ;  /* 0x0005b01801007387 */ /* 0x0007e80000100a00 */
[----:B------:R-:W-:Y:S01]  /*25fe0*/  STL.64 [R1+0x5b8], R26 ;  /* 0x0005b81a01007387 */ /* 0x000fe20000100a00 */
[----:B--2---:R-:W-:Y:S01]  /*25ff0*/  HMMA.1688.F32.TF32 R4, R8, R16, R20 ;  /* 0x000000100804723c */ /* 0x004fe20000081014 */
[----:B-1----:R-:W-:Y:S02]  /*26000*/  IMAD.MOV.U32 R13, RZ, RZ, R16 ;  /* 0x000000ffff0d7224 */ /* 0x002fe400078e0010 */
[----:B------:R-:W-:-:S15]  /*26010*/  IMAD.MOV.U32 R12, RZ, RZ, R17 ;  /* 0x000000ffff0c7224 */ /* 0x000fde00078e0011 */
[----:B------:R-:W-:Y:S01]  /*26020*/  NOP ;  /* 0x0000000000007918 */ /* 0x000fe20000000000 */
[----:B------:R-:W-:Y:S04]  /*26030*/  STL.64 [R1+0x5a0], R4 ;  /* 0x0005a00401007387 */ /* 0x000fe80000100a00 */
[----:B------:R-:W-:Y:S04]  /*26040*/  STL.64 [R1+0x5a8], R6 ;  /* 0x0005a80601007387 */ /* 0x000fe80000100a00 */
[----:B---3--:R-:W2:Y:S04]  /*26050*/  LDL.64 R24, [R1+0x50] ;  /* 0x0000500001187983 */ /* 0x008ea80000100a00 */
[----:B------:R-:W-:Y:S04]  /*26060*/  STL [R1+0x52d0], R15 ;  /* 0x0052d00f01007387 */ /* 0x000fe80000100800 */
[----:B------:R1:W-:Y:S04]  /*26070*/  STL.64 [R1+0x52c8], R12 ;  /* 0x0052c80c01007387 */ /* 0x0003e80000100a00 */
[----:B------:R-:W3:Y:S04]  /*26080*/  LDL.LU R16, [R1+0x530] ;  /* 0x0005300001107983 */ /* 0x000ee80000300800 */
[----:B------:R-:W3:Y:S04]  /*26090*/  LDL.LU R17, [R1+0x534] ;  /* 0x0005340001117983 */ /* 0x000ee80000300800 */
[----:B------:R-:W4:Y:S04]  /*260a0*/  LDL.LU R18, [R1+0x538] ;  /* 0x0005380001127983 */ /* 0x000f280000300800 */
[----:B------:R-:W4:Y:S04]  /*260b0*/  LDL.LU R19, [R1+0x53c] ;  /* 0x00053c0001137983 */ /* 0x000f280000300800 */
[----:B-1----:R-:W2:Y:S04]  /*260c0*/  LDL.LU R12, [R1+0x540] ;  /* 0x00054000010c7983 */ /* 0x002ea80000300800 */
        /* <DEDUP_REMOVED lines=17> */
[----:B------:R-:W-:Y:S04]  /*261e0*/  STL.64 [R1+0x5308], R22 ;  /* 0x0053081601007387 */ /* 0x000fe80000100a00 */
[----:B------:R1:W-:Y:S04]  /*261f0*/  STL.64 [R1+0x5300], R20 ;  /* 0x0053001401007387 */ /* 0x0003e80000100a00 */
[----:B-1----:R-:W2:Y:S04]  /*26200*/  LDL.64 R20, [R1+0x40] ;  /* 0x0000400001147983 */ /* 0x002ea80000100a00 */
[----:B------:R-:W-:Y:S04]  /*26210*/  STL.64 [R1+0x52e0], R14 ;  /* 0x0052e00e01007387 */ /* 0x000fe80000100a00 */
[----:B------:R1:W-:Y:S04]  /*26220*/  STL.64 [R1+0x52d8], R12 ;  /* 0x0052d80c01007387 */ /* 0x0003e80000100a00 */
[----:B-1----:R-:W2:Y:S04]  /*26230*/  LDL.64 R12, [R1+0x20] ;  /* 0x00002000010c7983 */ /* 0x002ea80000100a00 */
[----:B--2---:R1:W-:Y:S04]  /*26240*/  STL.64 [R1+0x52f0], R12 ;  /* 0x0052f00c01007387 */ /* 0x0043e80000100a00 */
[----:B-1----:R-:W2:Y:S04]  /*26250*/  LDL.64 R12, [R1+0x30] ;  /* 0x00003000010c7983 */ /* 0x002ea80000100a00 */
[----:B----4-:R-:W-:Y:S04]  /*26260*/  STL.64 [R1+0x52c0], R18 ;  /* 0x0052c01201007387 */ /* 0x010fe80000100a00 */
[----:B---3--:R1:W-:Y:S04]  /*26270*/  STL.64 [R1+0x52b8], R16 ;  /* 0x0052b81001007387 */ /* 0x0083e80000100a00 */
[----:B-1----:R-:W3:Y:S01]  /*26280*/  LDL.64 R16, [R1+0x10] ;  /* 0x0000100001107983 */ /* 0x002ee20000100a00 */
[----:B------:R-:W-:Y:S01]  /*26290*/  HMMA.1688.F32.TF32 R4, R8, R24, R4 ;  /* 0x000000180804723c */ /* 0x000fe20000081004 */
[----:B------:R-:W-:-:S02]  /*262a0*/  IMAD.MOV.U32 R2, RZ, RZ, R24 ;  /* 0x000000ffff027224 */ /* 0x000fc400078e0018 */
[----:B------:R-:W-:Y:S01]  /*262b0*/  IMAD.MOV.U32 R24, RZ, RZ, R25 ;  /* 0x000000ffff187224 */ /* 0x000fe200078e0019 */
[----:B---3--:R1:W-:Y:S04]  /*262c0*/  STL.64 [R1+0x52e8], R16 ;  /* 0x0052e81001007387 */ /* 0x0083e80000100a00 */
[----:B-1----:R-:W3:Y:S04]  /*262d0*/  LDL.LU R16, [R1+0x550] ;  /* 0x0005500001107983 */ /* 0x002ee80000300800 */
[----:B------:R-:W3:Y:S04]  /*262e0*/  LDL.LU R17, [R1+0x554] ;  /* 0x0005540001117983 */ /* 0x000ee80000300800 */
[----:B------:R-:W3:Y:S04]  /*262f0*/  LDL.LU R18, [R1+0x558] ;  /* 0x0005580001127983 */ /* 0x000ee80000300800 */
[----:B------:R-:W3:Y:S04]  /*26300*/  LDL.LU R19, [R1+0x55c] ;  /* 0x00055c0001137983 */ /* 0x000ee80000300800 */
[----:B------:R-:W-:Y:S04]  /*26310*/  STL.64 [R1+0x590], R4 ;  /* 0x0005900401007387 */ /* 0x000fe80000100a00 */
[----:B------:R1:W-:Y:S04]  /*26320*/  STL.64 [R1+0x598], R6 ;  /* 0x0005980601007387 */ /* 0x0003e80000100a00 */
[----:B-1----:R-:W4:Y:S04]  /*26330*/  LDL.LU.64 R6, [R1+0x5328] ;  /* 0x0053280001067983 */ /* 0x002f280000300a00 */
[----:B------:R-:W4:Y:S04]  /*26340*/  LDL.LU.64 R4, [R1+0x5320] ;  /* 0x0053200001047983 */ /* 0x000f280000300a00 */
[----:B------:R-:W2:Y:S04]  /*26350*/  LDL.LU.64 R26, [R1+0x5318] ;  /* 0x00531800011a7983 */ /* 0x000ea80000300a00 */
[----:B------:R-:W3:Y:S04]  /*26360*/  LDL.LU R25, [R1+0x5314] ;  /* 0x0053140001197983 */ /* 0x000ee80000300800 */
[----:B--2---:R-:W-:Y:S04]  /*26370*/  STL.64 [R1+0x5288], R26 ;  /* 0x0052881a01007387 */ /* 0x004fe80000100a00 */
[----:B---3--:R1:W-:Y:S04]  /*26380*/  STL.64 [R1+0x5280], R24 ;  /* 0x0052801801007387 */ /* 0x0083e80000100a00 */
[----:B-1----:R-:W2:Y:S04]  /*26390*/  LDL.LU R24, [R1+0x510] ;  /* 0x0005100001187983 */ /* 0x002ea80000300800 */
[----:B------:R-:W2:Y:S04]  /*263a0*/  LDL.LU R25, [R1+0x514] ;  /* 0x0005140001197983 */ /* 0x000ea80000300800 */
[----:B------:R-:W3:Y:S04]  /*263b0*/  LDL.LU R26, [R1+0x518] ;  /* 0x00051800011a7983 */ /* 0x000ee80000300800 */
[----:B------:R-:W3:Y:S01]  /*263c0*/  LDL.LU R27, [R1+0x51c] ;  /* 0x00051c00011b7983 */ /* 0x000ee20000300800 */
[----:B----4-:R-:W-:Y:S03]  /*263d0*/  HMMA.1688.F32.TF32 R4, R8, R20, R4 ;  /* 0x000000140804723c */ /* 0x010fe60000081004 */
[----:B---3--:R-:W-:Y:S04]  /*263e0*/  STL.64 [R1+0x5298], R26 ;  /* 0x0052981a01007387 */ /* 0x008fe80000100a00 */
[----:B--2---:R1:W-:Y:S04]  /*263f0*/  STL.64 [R1+0x5290], R24 ;  /* 0x0052901801007387 */ /* 0x0043e80000100a00 */
[----:B-1----:R-:W2:Y:S04]  /*26400*/  LDL.LU R24, [R1+0x520] ;  /* 0x0005200001187983 */ /* 0x002ea80000300800 */
[----:B------:R-:W2:Y:S04]  /*26410*/  LDL.LU R25, [R1+0x524] ;  /* 0x0005240001197983 */ /* 0x000ea80000300800 */
[----:B------:R-:W3:Y:S04]  /*26420*/  LDL.LU R26, [R1+0x528] ;  /* 0x00052800011a7983 */ /* 0x000ee80000300800 */
[----:B------:R-:W3:Y:S01]  /*26430*/  LDL.LU R27, [R1+0x52c] ;  /* 0x00052c00011b7983 */ /* 0x000ee20000300800 */
[----:B------:R-:W-:-:S03]  /*26440*/  IMAD.MOV.U32 R0, RZ, RZ, R21 ;  /* 0x000000ffff007224 */ /* 0x000fc600078e0015 */
[----:B---3--:R-:W-:Y:S04]  /*26450*/  STL.64 [R1+0x52a8], R26 ;  /* 0x0052a81a01007387 */ /* 0x008fe80000100a00 */
[----:B--2---:R1:W-:Y:S04]  /*26460*/  STL.64 [R1+0x52a0], R24 ;  /* 0x0052a01801007387 */ /* 0x0043e80000100a00 */
[----:B-1----:R-:W2:Y:S04]  /*26470*/  LDL.64 R24, [R1] ;  /* 0x0000000001187983 */ /* 0x002ea80000100a00 */
[----:B------:R1:W-:Y:S04]  /*26480*/  STL.64 [R1+0x580], R4 ;  /* 0x0005800401007387 */ /* 0x0003e80000100a00 */
[----:B------:R3:W-:Y:S01]  /*26490*/  STL.64 [R1+0x588], R6 ;  /* 0x0005880601007387 */ /* 0x0007e20000100a00 */
[----:B-1----:R-:W-:-:S03]  /*264a0*/  IMAD.MOV.U32 R5, RZ, RZ, R20 ;  /* 0x000000ffff057224 */ /* 0x002fc600078e0014 */
[----:B---3--:R-:W3:Y:S04]  /*264b0*/  LDL.LU R6, [R1+0x5310] ;  /* 0x0053100001067983 */ /* 0x008ee80000300800 */
[----:B------:R-:W4:Y:S04]  /*264c0*/  LDL.LU.64 R22, [R1+0x5308] ;  /* 0x0053080001167983 */ /* 0x000f280000300a00 */
[----:B------:R-:W4:Y:S02]  /*264d0*/  LDL.LU.64 R20, [R1+0x5300] ;  /* 0x0053000001147983 */ /* 0x000f240000300a00 */
[----:B----4-:R-:W-:-:S15]  /*264e0*/  HMMA.1688.F32.TF32 R20, R8, R12, R20 ;  /* 0x0000000c0814723c */ /* 0x010fde0000081014 */
[----:B------:R-:W-:-:S04]  /*264f0*/  NOP ;  /* 0x0000000000007918 */ /* 0x000fc80000000000 */
[----:B------:R1:W-:Y:S04]  /*26500*/  STL.64 [R1+0x570], R20 ;  /* 0x0005701401007387 */ /* 0x0003e80000100a00 */
[----:B------:R4:W-:Y:S04]  /*26510*/  STL.64 [R1+0x578], R22 ;  /* 0x0005781601007387 */ /* 0x0009e80000100a00 */
[----:B-1----:R-:W2:Y:S01]  /*26520*/  LDL.LU.64 R20, [R1+0x52f8] ;  /* 0x0052f80001147983 */ /* 0x002ea20000300a00 */
[----:B----4-:R-:W-:Y:S02]  /*26530*/  IMAD.MOV.U32 R23, RZ, RZ, R12 ;  /* 0x000000ffff177224 */ /* 0x010fe400078e000c */
[----:B------:R-:W-:-:S02]  /*26540*/  IMAD.MOV.U32 R22, RZ, RZ, R13 ;  /* 0x000000ffff167224 */ /* 0x000fc400078e000d */
[----:B------:R-:W4:Y:S02]  /*26550*/  LDL.LU.64 R12, [R1+0x52f0] ;  /* 0x0052f000010c7983 */ /* 0x000f240000300a00 */
[----:B----4-:R-:W-:Y:S01]  /*26560*/  HMMA.1688.F32.TF32 R16, R8, R12, R16 ;  /* 0x0000000c0810723c */ /* 0x010fe20000081010 */
[----:B------:R-:W-:Y:S02]  /*26570*/  IMAD.MOV.U32 R7, RZ, RZ, R12 ;  /* 0x000000ffff077224 */ /* 0x000fe400078e000c */
[----:B------:R-:W-:-:S15]  /*26580*/  IMAD.MOV.U32 R4, RZ, RZ, R13 ;  /* 0x000000ffff047224 */ /* 0x000fde00078e000d */
[----:B------:R-:W-:Y:S01]  /*26590*/  NOP ;  /* 0x0000000000007918 */ /* 0x000fe20000000000 */
[----:B------:R1:W-:Y:S04]  /*265a0*/  STL.64 [R1+0x560], R16 ;  /* 0x0005601001007387 */ /* 0x0003e80000100a00 */
[----:B------:R-:W-:Y:S04]  /*265b0*/  STL.64 [R1+0x568], R18 ;  /* 0x0005681201007387 */ /* 0x000fe80000100a00 */
[----:B-1----:R-:W4:Y:S04]  /*265c0*/  LDL.LU.64 R16, [R1+0x52e8] ;  /* 0x0052e80001107983 */ /* 0x002f280000300a00 */
[----:B------:R-:W4:Y:S04]  /*265d0*/  LDL.LU.64 R14, [R1+0x52e0] ;  /* 0x0052e000010e7983 */ /* 0x000f280000300a00 */
[----:B------:R-:W4:Y:S02]  /*265e0*/  LDL.LU.64 R12, [R1+0x52d8] ;  /* 0x0052d800010c7983 */ /* 0x000f240000300a00 */
[----:B----4-:R-:W-:Y:S01]  /*265f0*/  HMMA.1688.F32.TF32 R12, R8, R16, R12 ;  /* 0x00000010080c723c */ /* 0x010fe2000008100c */
[----:B------:R-:W-:-:S15]  /*26600*/  IMAD.MOV.U32 R3, RZ, RZ, R17 ;  /* 0x000000ffff037224 */ /* 0x000fde00078e0011 */
[----:B------:R-:W-:-:S03]  /*26610*/  NOP ;  /* 0x0000000000007918 */ /* 0x000fc60000000000 */
[----:B------:R-:W-:Y:S04]  /*26620*/  STL.64 [R1+0x550], R12 ;  /* 0x0005500c01007387 */ /* 0x000fe80000100a00 */
[----:B------:R1:W-:Y:S04]  /*26630*/  STL.64 [R1+0x558], R14 ;  /* 0x0005580e01007387 */ /* 0x0003e80000100a00 */
[----:B-1----:R-:W4:Y:S04]  /*26640*/  LDL.LU R15, [R1+0x52d0] ;  /* 0x0052d000010f7983 */ /* 0x002f280000300800 */
[----:B------:R-:W2:Y:S01]  /*26650*/  LDL.LU.64 R12, [R1+0x52c8] ;  /* 0x0052c800010c7983 */ /* 0x000ea20000300a00 */
[----:B------:R-:W-:-:S03]  /*26660*/  IMAD.MOV.U32 R14, RZ, RZ, R16 ;  /* 0x000000ffff0e7224 */ /* 0x000fc600078e0010 */
[----:B------:R-:W2:Y:S04]  /*26670*/  LDL.LU.64 R18, [R1+0x52c0] ;  /* 0x0052c00001127983 */ /* 0x000ea80000300a00 */
[----:B------:R-:W2:Y:S02]  /*26680*/  LDL.LU.64 R16, [R1+0x52b8] ;  /* 0x0052b80001107983 */ /* 0x000ea40000300a00 */
[----:B--2---:R-:W-:-:S15]  /*26690*/  HMMA.1688.F32.TF32 R16, R8, R24, R16 ;  /* 0x000000180810723c */ /* 0x004fde0000081010 */
[----:B------:R-:W-:-:S04]  /*266a0*/  NOP ;  /* 0x0000000000007918 */ /* 0x000fc80000000000 */
[----:B------:R1:W-:Y:S04]  /*266b0*/  STL.64 [R1+0x540], R16 ;  /* 0x0005401001007387 */ /* 0x0003e80000100a00 */
[----:B------:R2:W-:Y:S04]  /*266c0*/  STL.64 [R1+0x548], R18 ;  /* 0x0005481201007387 */ /* 0x0005e80000100a00 */
[----:B-1----:R-:W3:Y:S01]  /*266d0*/  LDL.LU.64 R16, [R1+0x52b0] ;  /* 0x0052b00001107983 */ /* 0x002ee20000300a00 */
[----:B--2---:R-:W-:Y:S02]  /*266e0*/  IMAD.MOV.U32 R19, RZ, RZ, R24 ;  /* 0x000000ffff137224 */ /* 0x004fe400078e0018 */
[----:B------:R-:W-:Y:S01]  /*266f0*/  IMAD.MOV.U32 R18, RZ, RZ, R25 ;  /* 0x000000ffff127224 */ /* 0x000fe200078e0019 */
[----:B------:R-:W3:Y:S04]  /*26700*/  LDL.LU.64 R26, [R1+0x52a8] ;  /* 0x0052a800011a7983 */ /* 0x000ee80000300a00 */
[----:B------:R-:W3:Y:S02]  /*26710*/  LDL.LU.64 R24, [R1+0x52a0] ;  /* 0x0052a00001187983 */ /* 0x000ee40000300a00 */
[----:B---3--:R-:W-:-:S15]  /*26720*/  HMMA.1688.F32.TF32 R24, R8, R16, R24 ;  /* 0x000000100818723c */ /* 0x008fde0000081018 */
[----:B------:R-:W-:-:S04]  /*26730*/  NOP ;  /* 0x0000000000007918 */ /* 0x000fc80000000000 */
[----:B------:R-:W-:Y:S04]  /*26740*/  STL.64 [R1+0x530], R24 ;  /* 0x0005301801007387 */ /* 0x000fe80000100a00 */
[----:B------:R1:W-:Y:S04]  /*26750*/  STL.64 [R1+0x538], R26 ;  /* 0x0005381a01007387 */ /* 0x0003e80000100a00 */
[----:B-1----:R-:W2:Y:S04]  /*26760*/  LDL.LU.64 R26, [R1+0x5298] ;  /* 0x00529800011a7983 */ /* 0x002ea80000300a00 */
[----:B------:R-:W2:Y:S04]  /*26770*/  LDL.LU.64 R24, [R1+0x5290] ;  /* 0x0052900001187983 */ /* 0x000ea80000300a00 */
[----:B------:R1:W-:Y:S02]  /*26780*/  STL.64 [R1+0x5130], R16 ;  /* 0x0051301001007387 */ /* 0x0003e40000100a00 */
[----:B-1----:R-:W-:-:S02]  /*26790*/  IMAD.MOV.U32 R16, RZ, RZ, R19 ;  /* 0x000000ffff107224 */ /* 0x002fc400078e0013 */
[----:B------:R-:W-:Y:S01]  /*267a0*/  IMAD.MOV.U32 R17, RZ, RZ, R18 ;  /* 0x000000ffff117224 */ /* 0x000fe200078e0012 */
[----:B--2---:R-:W-:-:S15]  /*267b0*/  HMMA.1688.F32.TF32 R24, R8, R20, R24 ;  /* 0x000000140818723c */ /* 0x004fde0000081018 */
[----:B------:R-:W-:-:S04]  /*267c0*/  NOP ;  /* 0x0000000000007918 */ /* 0x000fc80000000000 */
[----:B------:R-:W-:Y:S04]  /*267d0*/  STL.64 [R1+0x520], R24 ;  /* 0x0005201801007387 */ /* 0x000fe80000100a00 */
[----:B------:R1:W-:Y:S04]  /*267e0*/  STL.64 [R1+0x528], R26 ;  /* 0x0005281a01007387 */ /* 0x0003e80000100a00 */
[----:B-1----:R-:W2:Y:S04]  /*267f0*/  LDL.LU.64 R26, [R1+0x5288] ;  /* 0x00528800011a7983 */ /* 0x002ea80000300a00 */
[----:B------:R-:W3:Y:S04]  /*26800*/  LDL.LU.64 R24, [R1+0x5280] ;  /* 0x0052800001187983 */ /* 0x000ee80000300a00 */
[----:B------:R1:W-:Y:S04]  /*26810*/  STL.64 [R1+0x5148], R16 ;  /* 0x0051481001007387 */ /* 0x0003e80000100a00 */
[----:B-1----:R-:W2:Y:S04]  /*26820*/  LDL.LU R16, [R1+0x450] ;  /* 0x0004500001107983 */ /* 0x002ea80000300800 */
[----:B------:R-:W2:Y:S04]  /*26830*/  LDL.LU R17, [R1+0x454] ;  /* 0x0004540001117983 */ /* 0x000ea80000300800 */
[----:B------:R-:W2:Y:S04]  /*26840*/  LDL.LU R18, [R1+0x458] ;  /* 0x0004580001127983 */ /* 0x000ea80000300800 */
[----:B------:R-:W2:Y:S04]  /*26850*/  LDL.LU R19, [R1+0x45c] ;  /* 0x00045c0001137983 */ /* 0x000ea80000300800 */
[----:B--2---:R-:W-:Y:S04]  /*26860*/  STL.64 [R1+0x5158], R18 ;  /* 0x0051581201007387 */ /* 0x004fe80000100a00 */
[----:B------:R1:W-:Y:S02]  /*26870*/  STL.64 [R1+0x5150], R16 ;  /* 0x0051501001007387 */ /* 0x0003e40000100a00 */
[----:B-1----:R-:W-:-:S02]  /*26880*/  IMAD.MOV.U32 R16, RZ, RZ, R7 ;  /* 0x000000ffff107224 */ /* 0x002fc400078e0007 */
[----:B------:R-:W-:Y:S01]  /*26890*/  IMAD.MOV.U32 R17, RZ, RZ, R4 ;  /* 0x000000ffff117224 */ /* 0x000fe200078e0004 */
[----:B------:R-:W2:Y:S04]  /*268a0*/  LDL.LU R7, [R1+0x5278] ;  /* 0x0052780001077983 */ /* 0x000ea80000300800 */
[----:B------:R-:W2:Y:S04]  /*268b0*/  LDL.LU R4, [R1+0x5274] ;  /* 0x0052740001047983 */ /* 0x000ea80000300800 */
[----:B------:R1:W-:Y:S02]  /*268c0*/  STL.64 [R1+0x5170], R16 ;  /* 0x0051701001007387 */ /* 0x0003e40000100a00 */
[----:B-1----:R-:W-:-:S02]  /*268d0*/  IMAD.MOV.U32 R16, RZ, RZ, R23 ;  /* 0x000000ffff107224 */ /* 0x002fc400078e0017 */
[----:B------:R-:W-:-:S05]  /*268e0*/  IMAD.MOV.U32 R17, RZ, RZ, R22 ;  /* 0x000000ffff117224 */ /* 0x000fca00078e0016 */
        /* <DEDUP_REMOVED lines=21> */
[----:B------:R1:W-:Y:S02]  /*26a40*/  STL.64 [R1+0x51b8], R16 ;  /* 0x0051b81001007387 */ /* 0x0003e40000100a00 */
[----:B-1----:R-:W-:-:S02]  /*26a50*/  IMAD.MOV.U32 R16, RZ, RZ, R13 ;  /* 0x000000ffff107224 */ /* 0x002fc400078e000d */
        /* <DEDUP_REMOVED lines=8> */
[----:B-1----:R-:W2:Y:S04]  /*26ae0*/  LDL.LU R16, [R1+0x4b0] ;  /* 0x0004b00001107983 */ /* 0x002ea80000300800 */
[----:B------:R-:W2:Y:S04]  /*26af0*/  LDL.LU R17, [R1+0x4b4] ;  /* 0x0004b40001117983 */ /* 0x000ea80000300800 */
[----:B------:R-:W2:Y:S04]  /*26b00*/  LDL.LU R18, [R1+0x4b8] ;  /* 0x0004b80001127983 */ /* 0x000ea80000300800 */
[----:B------:R-:W2:Y:S01]  /*26b10*/  LDL.LU R19, [R1+0x4bc] ;  /* 0x0004bc0001137983 */ /* 0x000ea20000300800 */
[----:B------:R-:W-:-:S02]  /*26b20*/  IMAD.MOV.U32 R12, RZ, RZ, R25 ;  /* 0x000000ffff0c7224 */ /* 0x000fc400078e0019 */
[----:B------:R-:W-:Y:S01]  /*26b30*/  IMAD.MOV.U32 R13, RZ, RZ, R29 ;  /* 0x000000ffff0d7224 */ /* 0x000fe200078e001d */
[----:B--2---:R-:W-:Y:S04]  /*26b40*/  STL.64 [R1+0x51e8], R18 ;  /* 0x0051e81201007387 */ /* 0x004fe80000100a00 */
[----:B------:R1:W-:Y:S04]  /*26b50*/  STL.64 [R1+0x51e0], R16 ;  /* 0x0051e01001007387 */ /* 0x0003e80000100a00 */
[----:B------:R-:W3:Y:S04]  /*26b60*/  LDL.LU R25, [R1+0x5260] ;  /* 0x0052600001197983 */ /* 0x000ee80000300800 */
        /* <DEDUP_REMOVED lines=8> */
[----:B------:R-:W-:Y:S04]  /*26bf0*/  STL.64 [R1+0x51f8], R16 ;  /* 0x0051f81001007387 */ /* 0x000fe80000100a00 */
[----:B------:R1:W-:Y:S02]  /*26c00*/  STL.64 [R1+0x5208], R12 ;  /* 0x0052080c01007387 */ /* 0x0003e40000100a00 */
[----:B-1----:R-:W-:-:S02]  /*26c10*/  IMAD.MOV.U32 R12, RZ, RZ, R26 ;  /* 0x000000ffff0c7224 */ /* 0x002fc400078e001a */
[----:B----4-:R-:W-:-:S05]  /*26c20*/  IMAD.MOV.U32 R13, RZ, RZ, R15 ;  /* 0x000000ffff0d7224 */ /* 0x010fca00078e000f */
[----:B------:R1:W-:Y:S04]  /*26c30*/  STL.64 [R1+0x5220], R12 ;  /* 0x0052200c01007387 */ /* 0x0003e80000100a00 */
[----:B------:R-:W2:Y:S04]  /*26c40*/  LDL.LU R16, [R1+0x4d0] ;  /* 0x0004d00001107983 */ /* 0x000ea80000300800 */
[----:B------:R-:W2:Y:S04]  /*26c50*/  LDL.LU R17, [R1+0x4d4] ;  /* 0x0004d40001117983 */ /* 0x000ea80000300800 */
[----:B------:R-:W3:Y:S04]  /*26c60*/  LDL.LU R18, [R1+0x4d8] ;  /* 0x0004d80001127983 */ /* 0x000ee80000300800 */
[----:B------:R-:W3:Y:S01]  /*26c70*/  LDL.LU R19, [R1+0x4dc] ;  /* 0x0004dc0001137983 */ /* 0x000ee20000300800 */
[----:B-1----:R-:W-:-:S02]  /*26c80*/  IMAD.MOV.U32 R12, RZ, RZ, R7 ;  /* 0x000000ffff0c7224 */ /* 0x002fc400078e0007 */
        /* <DEDUP_REMOVED lines=18> */
[----:B------:R-:W4:Y:S04]  /*26db0*/  LDL.LU R6, [R1+0x208] ;  /* 0x0002080001067983 */ /* 0x000f280000300800 */
[----:B------:R-:W4:Y:S04]  /*26dc0*/  LDL.LU R7, [R1+0x20c] ;  /* 0x00020c0001077983 */ /* 0x000f280000300800 */
        /* <DEDUP_REMOVED lines=10> */
[----:B------:R-:W2:Y:S04]  /*26e70*/  LDL.LU R22, [R1+0x478] ;  /* 0x0004780001167983 */ /* 0x000ea80000300800 */
[----:B------:R-:W2:Y:S04]  /*26e80*/  LDL.LU R23, [R1+0x47c] ;  /* 0x00047c0001177983 */ /* 0x000ea80000300800 */
[----:B--2---:R-:W-:Y:S04]  /*26e90*/  STL.64 [R1+0x5198], R22 ;  /* 0x0051981601007387 */ /* 0x004fe80000100a00 */
[----:B---3--:R1:W-:Y:S04]  /*26ea0*/  STL.64 [R1+0x5190], R20 ;  /* 0x0051901401007387 */ /* 0x0083e80000100a00 */
        /* <DEDUP_REMOVED lines=17> */
[----:B------:R-:W3:Y:S04]  /*26fc0*/  LDL.LU.64 R6, [R1+0x5258] ;  /* 0x0052580001067983 */ /* 0x000ee80000300a00 */
[----:B------:R-:W3:Y:S04]  /*26fd0*/  LDL.LU.64 R4, [R1+0x5250] ;  /* 0x0052500001047983 */ /* 0x000ee80000300a00 */
[----:B------:R1:W-:Y:S02]  /*26fe0*/  STL.64 [R1+0x200], R8 ;  /* 0x0002000801007387 */ /* 0x0003e40000100a00 */
[----:B-1----:R-:W-:-:S02]  /*26ff0*/  IMAD.MOV.U32 R8, RZ, RZ, R14 ;  /* 0x000000ffff087224 */ /* 0x002fc400078e000e */
[----:B------:R-:W-:Y:S01]  /*27000*/  STL.64 [R1+0x208], R10 ;  /* 0x0002080a01007387 */ /* 0x000fe20000100a00 */
        /* <DEDUP_REMOVED lines=28> */
[----:B------:R-:W-:Y:S04]  /*271d0*/  STL.64 [R1+0x4d8], R14 ;  /* 0x0004d80e01007387 */ /* 0x000fe80000100a00 */
[----:B-1----:R-:W3:Y:S02]  /*271e0*/  LDL.LU.64 R12, [R1+0x51d8] ;  /* 0x0051d800010c7983 */ /* 0x002ee40000300a00 */
[----:B---3--:R-:W-:-:S15]  /*271f0*/  HMMA.1688.F32.TF32 R16, R4, R12, R16 ;  /* 0x0000000c0410723c */ /* 0x008fde0000081010 */
[----:B------:R-:W-:-:S04]  /*27200*/  NOP ;  /* 0x0000000000007918 */ /* 0x000fc80000000000 */
[----:B------:R1:W-:Y:S04]  /*27210*/  STL.64 [R1+0x4c0], R16 ;  /* 0x0004c01001007387 */ /* 0x0003e80000100a00 */
[----:B------:R-:W-:Y:S04]  /*27220*/  STL.64 [R1+0x4c8], R18 ;  /* 0x0004c81201007387 */ /* 0x000fe80000100a00 */
[----:B-1----:R-:W2:Y:S04]  /*27230*/  LDL.LU.64 R16, [R1+0x51d0] ;  /* 0x0051d00001107983 */ /* 0x002ea80000300a00 */
[----:B------:R1:W-:Y:S04]  /*27240*/  STL.64 [R1+0x50f8], R12 ;  /* 0x0050f80c01007387 */ /* 0x0003e80000100a00 */
[----:B-1----:R-:W3:Y:S04]  /*27250*/  LDL.LU R12, [R1+0x430] ;  /* 0x00043000010c7983 */ /* 0x002ee80000300800 */
[----:B------:R-:W3:Y:S04]  /*27260*/  LDL.LU R13, [R1+0x434] ;  /* 0x00043400010d7983 */ /* 0x000ee80000300800 */
[----:B------:R-:W3:Y:S04]  /*27270*/  LDL.LU R14, [R1+0x438] ;  /* 0x00043800010e7983 */ /* 0x000ee80000300800 */
[----:B------:R-:W3:Y:S01]  /*27280*/  LDL.LU R15, [R1+0x43c] ;  /* 0x00043c00010f7983 */ /* 0x000ee20000300800 */
        /* <DEDUP_REMOVED lines=29> */
[----:B-1----:R-:W4:Y:S04]  /*27460*/  LDL.LU.64 R18, [R1+0x5158] ;  /* 0x0051580001127983 */ /* 0x002f280000300a00 */
[----:B------:R-:W4:Y:S01]  /*27470*/  LDL.LU.64 R16, [R1+0x5150] ;  /* 0x0051500001107983 */ /* 0x000f220000300a00 */
[----:B------:R-:W-:-:S07]  /*27480*/  IMAD.MOV.U32 R9, RZ, RZ, R3 ;  /* 0x000000ffff097224 */ /* 0x000fce00078e0003 */
[----:B----4-:R-:W-:Y:S01]  /*27490*/  HMMA.1688.F32.TF32 R8, R4, R8, R16 ;  /* 0x000000080408723c */ /* 0x010fe20000081010 */
[----:B------:R-:W2:-:S15]  /*274a0*/  LDL.LU.64 R16, [R1+0x5148] ;  /* 0x0051480001107983 */ /* 0x000e9e0000300a00 */
[----:B------:R-:W-:-:S03]  /*274b0*/  NOP ;  /* 0x0000000000007918 */ /* 0x000fc60000000000 */
[----:B------:R-:W-:Y:S04]  /*274c0*/  STL.64 [R1+0x460], R8 ;  /* 0x0004600801007387 */ /* 0x000fe80000100a00 */
[----:B------:R-:W-:Y:S04]  /*274d0*/  STL.64 [R1+0x468], R10 ;  /* 0x0004680a01007387 */ /* 0x000fe80000100a00 */
[----:B------:R-:W-:Y:S04]  /*274e0*/  LDS R10, [R2+UR6+0xa400] ;  /* 0x00a40006020a7984 */ /* 0x000fe80008000800 */
[----:B------:R-:W1:Y:S04]  /*274f0*/  LDS R11, [R0+UR6+0xa400] ;  /* 0x00a40006000b7984 */ /* 0x000e680008000800 */
[----:B------:R-:W-:Y:S04]  /*27500*/  LDS R8, [R2+UR6+0x8400] ;  /* 0x0084000602087984 */ /* 0x000fe80008000800 */
[----:B------:R-:W4:Y:S04]  /*27510*/  LDS R9, [R0+UR6+0x8400] ;  /* 0x0084000600097984 */ /* 0x000f280008000800 */
[----:B-1----:R-:W-:Y:S04]  /*27520*/  STL.64 [R1+0x5120], R10 ;  /* 0x0051200a01007387 */ /* 0x002fe80000100a00 */
[----:B----4-:R1:W-:Y:S04]  /*27530*/  STL.64 [R1+0x5118], R8 ;  /* 0x0051180801007387 */ /* 0x0103e80000100a00 */
        /* <DEDUP_REMOVED lines=14> */
[----:B-1----:R-:W3:Y:S04]  /*27620*/  LDL.LU.64 R20, [R1+0x5128] ;  /* 0x0051280001147983 */ /* 0x002ee80000300a00 */
[----:B------:R3:W-:Y:S02]  /*27630*/  STL.64 [R1+0x5078], R16 ;  /* 0x0050781001007387 */ /* 0x0007e40000100a00 */
[----:B---3--:R-:W-:Y:S02]  /*27640*/  HMMA.1688.F32.TF32 R16, R4, R20, R12 ;  /* 0x000000140410723c */ /* 0x008fe4000008100c */
[----:B------:R-:W2:-:S15]  /*27650*/  LDL.LU R12, [R1+0x3f0] ;  /* 0x0003f000010c7983 */ /* 0x000e9e0000300800 */
[----:B------:R-:W-:Y:S02]  /*27660*/  NOP ;  /* 0x0000000000007918 */ /* 0x000fe40000000000 */
[----:B------:R-:W-:Y:S04]  /*27670*/  STL.64 [R1+0x430], R16 ;  /* 0x0004301001007387 */ /* 0x000fe80000100a00 */
[----:B------:R-:W-:Y:S04]  /*27680*/  STL.64 [R1+0x438], R18 ;  /* 0x0004381201007387 */ /* 0x000fe80000100a00 */
[----:B------:R-:W2:Y:S04]  /*27690*/  LDL.LU R13, [R1+0x3f4] ;  /* 0x0003f400010d7983 */ /* 0x000ea80000300800 */
[----:B------:R-:W3:Y:S04]  /*276a0*/  LDL.LU R14, [R1+0x3f8] ;  /* 0x0003f800010e7983 */ /* 0x000ee80000300800 */
[----:B------:R-:W3:Y:S01]  /*276b0*/  LDL.LU R15, [R1+0x3fc] ;  /* 0x0003fc00010f7983 */ /* 0x000ee20000300800 */
[----:B----4-:R-:W-:Y:S03]  /*276c0*/  HMMA.1688.F32.TF32 R4, R4, R24, R8 ;  /* 0x000000180404723c */ /* 0x010fe60000081008 */
[----:B---3--:R-:W-:Y:S04]  /*276d0*/  STL.64 [R1+0x5108], R14 ;  /* 0x0051080e01007387 */ /* 0x008fe80000100a00 */
[----:B--2---:R1:W-:Y:S04]  /*276e0*/  STL.64 [R1+0x5100], R12 ;  /* 0x0051000c01007387 */ /* 0x0043e80000100a00 */
[----:B-1----:R-:W2:Y:S04]  /*276f0*/  LDL.64 R12, [R1+0xa0] ;  /* 0x0000a000010c7983 */ /* 0x002ea80000100a00 */
[----:B--2---:R1:W-:Y:S04]  /*27700*/  STL.64 [R1+0x5110], R12 ;  /* 0x0051100c01007387 */ /* 0x0043e80000100a00 */
[----:B------:R-:W2:Y:S04]  /*27710*/  LDL.64 R16, [R1+0x90] ;  /* 0x0000900001107983 */ /* 0x000ea80000100a00 */
[----:B-1----:R-:W3:Y:S04]  /*27720*/  LDL.64 R12, [R1+0xb0] ;  /* 0x0000b000010c7983 */ /* 0x002ee80000100a00 */
[----:B------:R1:W-:Y:S04]  /*27730*/  STL.64 [R1+0x50b8], R20 ;  /* 0x0050b81401007387 */ /* 0x0003e80000100a00 */
[----:B-1----:R-:W4:Y:S04]  /*27740*/  LDL.64 R20, [R1+0xc0] ;  /* 0x0000c00001147983 */ /* 0x002f280000100a00 */
[----:B------:R-:W4:Y:S04]  /*27750*/  LDL.LU.64 R10, [R1+0x5120] ;  /* 0x00512000010a7983 */ /* 0x000f280000300a00 */
[----:B------:R-:W4:Y:S04]  /*27760*/  LDL.LU.64 R8, [R1+0x5118] ;  /* 0x0051180001087983 */ /* 0x000f280000300a00 */
[----:B------:R1:W-:Y:S04]  /*27770*/  STL [R1+0x5040], R24 ;  /* 0x0050401801007387 */ /* 0x0003e80000100800 */
[----:B------:R1:W-:Y:S04]  /*27780*/  STL [R1+0x503c], R25 ;  /* 0x00503c1901007387 */ /* 0x0003e80000100800 */
[----:B------:R-:W-:Y:S04]  /*27790*/  STL.64 [R1+0x1f0], R4 ;  /* 0x0001f00401007387 */ /* 0x000fe80000100a00 */
[----:B------:R-:W-:Y:S04]  /*277a0*/  STL.64 [R1+0x1f8], R6 ;  /* 0x0001f80601007387 */ /* 0x000fe80000100a00 */
[----:B------:R-:W-:Y:S04]  /*277b0*/  LDS R6, [R2+UR6+0xa500] ;  /* 0x00a5000602067984 */ /* 0x000fe80008000800 */
[----:B------:R-:W1:Y:S04]  /*277c0*/  LDS R7, [R0+UR6+0xa500] ;  /* 0x00a5000600077984 */ /* 0x000e680008000800 */
[----:B------:R-:W-:Y:S04]  /*277d0*/  LDS R4, [R2+UR6+0x8500] ;  /* 0x0085000602047984 */ /* 0x000fe80008000800 */
[----:B------:R-:W1:Y:S04]  /*277e0*/  LDS R5, [R0+UR6+0x8500] ;  /* 0x0085000600057984 */ /* 0x000e680008000800 */
[----:B-1----:R-:W2:Y:S04]  /*277f0*/  LDL.LU R24, [R1+0x400] ;  /* 0x0004000001187983 */ /* 0x002ea80000300800 */
[----:B------:R-:W2:Y:S04]  /*27800*/  LDL.LU R25, [R1+0x404] ;  /* 0x0004040001197983 */ /* 0x000ea80000300800 */
[----:B------:R-:W2:Y:S04]  /*27810*/  LDL.LU R26, [R1+0x408] ;  /* 0x00040800011a7983 */ /* 0x000ea80000300800 */
[----:B------:R-:W2:Y:S04]  /*27820*/  LDL.LU R27, [R1+0x40c] ;  /* 0x00040c00011b7983 */ /* 0x000ea80000300800 */
[----:B------:R-:W-:Y:S04]  /*27830*/  STL [R1+0x5044], R2 ;  /* 0x0050440201007387 */ /* 0x000fe80000100800 */
[----:B------:R-:W-:Y:S04]  /*27840*/  STL [R1+0x5048], R0 ;  /* 0x0050480001007387 */ /* 0x000fe80000100800 */
[----:B------:R-:W-:Y:S04]  /*27850*/  STL.64 [R1+0x5030], R6 ;  /* 0x0050300601007387 */ /* 0x000fe80000100a00 */
[----:B------:R1:W-:Y:S04]  /*27860*/  STL.64 [R1+0x5028], R4 ;  /* 0x0050280401007387 */ /* 0x0003e80000100a00 */
        /* <DEDUP_REMOVED lines=9> */
[----:B------:R-:W-:Y:S01]  /*27900*/  IMAD.MOV.U32 R4, RZ, RZ, R21 ;  /* 0x000000ffff047224 */ /* 0x000fe200078e0015 */
[----:B------:R-:W4:Y:S04]  /*27910*/  LDL.LU R20, [R1+0x3d0] ;  /* 0x0003d00001147983 */ /* 0x000f280000300800 */
[----:B------:R-:W4:Y:S04]  /*27920*/  LDL.LU R21, [R1+0x3d4] ;  /* 0x0003d40001157983 */ /* 0x000f280000300800 */
[----:B------:R-:W4:Y:S04]  /*27930*/  LDL.LU R22, [R1+0x3d8] ;  /* 0x0003d80001167983 */ /* 0x000f280000300800 */
[----:B------:R-:W4:Y:S04]  /*27940*/  LDL.LU R23, [R1+0x3dc] ;  /* 0x0003dc0001177983 */ /* 0x000f280000300800 */
[----:B------:R1:W-:Y:S04]  /*27950*/  STL [R1+0x5050], R4 ;  /* 0x0050500401007387 */ /* 0x0003e80000100800 */
[----:B------:R2:W-:Y:S04]  /*27960*/  STL [R1+0x504c], R5 ;  /* 0x00504c0501007387 */ /* 0x0005e80000100800 */
[----:B-1----:R-:W3:Y:S04]  /*27970*/  LDL.LU R4, [R1+0x410] ;  /* 0x0004100001047983 */ /* 0x002ee80000300800 */
[----:B--2---:R-:W3:Y:S04]  /*27980*/  LDL.LU R5, [R1+0x414] ;  /* 0x0004140001057983 */ /* 0x004ee80000300800 */
        /* <DEDUP_REMOVED lines=9> */
[----:B------:R-:W-:Y:S04]  /*27a20*/  STL [R1+0x5054], R7 ;  /* 0x0050540701007387 */ /* 0x000fe80000100800 */
[----:B------:R-:W-:Y:S04]  /*27a30*/  STL [R1+0x50d0], R6 ;  /* 0x0050d00601007387 */ /* 0x000fe80000100800 */
[----:B------:R-:W3:Y:S01]  /*27a40*/  LDL.64 R4, [R1+0x80] ;  /* 0x0000800001047983 */ /* 0x000ee20000100a00 */
[----:B--2---:R-:W-:-:S15]  /*27a50*/  HMMA.1688.F32.TF32 R24, R8, R12, R24 ;  /* 0x0000000c0818723c */ /* 0x004fde0000081018 */
[----:B------:R-:W-:-:S04]  /*27a60*/  NOP ;  /* 0x0000000000007918 */ /* 0x000fc80000000000 */
[----:B------:R-:W-:Y:S04]  /*27a70*/  STL.64 [R1+0x400], R24 ;  /* 0x0004001801007387 */ /* 0x000fe80000100a00 */
[----:B------:R1:W-:Y:S04]  /*27a80*/  STL.64 [R1+0x408], R26 ;  /* 0x0004081a01007387 */ /* 0x0003e80000100a00 */
[----:B------:R-:W2:Y:S01]  /*27a90*/  LDL.LU.64 R14, [R1+0x5108] ;  /* 0x00510800010e7983 */ /* 0x000ea20000300a00 */
[----:B-1----:R-:W-:Y:S02]  /*27aa0*/  IMAD.MOV.U32 R27, RZ, RZ, R12 ;  /* 0x000000ffff1b7224 */ /* 0x002fe400078e000c */
[----:B------:R-:W-:-:S02]  /*27ab0*/  IMAD.MOV.U32 R26, RZ, RZ, R13 ;  /* 0x000000ffff1a7224 */ /* 0x000fc400078e000d */
[----:B------:R-:W2:Y:S01]  /*27ac0*/  LDL.LU.64 R12, [R1+0x5100] ;  /* 0x00510000010c7983 */ /* 0x000ea20000300a00 */
[----:B------:R-:W-:Y:S02]  /*27ad0*/  IMAD.MOV.U32 R29, RZ, RZ, R16 ;  /* 0x000000ffff1d7224 */ /* 0x000fe400078e0010 */
[----:B------:R-:W-:Y:S01]  /*27ae0*/  IMAD.MOV.U32 R28, RZ, RZ, R17 ;  /* 0x000000ffff1c7224 */ /* 0x000fe200078e0011 */
[----:B--2---:R-:W-:-:S15]  /*27af0*/  HMMA.1688.F32.TF32 R12, R8, R16, R12 ;  /* 0x00000010080c723c */ /* 0x004fde000008100c */
[----:B------:R-:W-:-:S04]  /*27b00*/  NOP ;  /* 0x0000000000007918 */ /* 0x000fc80000000000 */
[----:B------:R1:W-:Y:S04]  /*27b10*/  STL.64 [R1+0x3f0], R12 ;  /* 0x0003f00c01007387 */ /* 0x0003e80000100a00 */
[----:B------:R-:W-:Y:S04]  /*27b20*/  STL.64 [R1+0x3f8], R14 ;  /* 0x0003f80e01007387 */ /* 0x000fe80000100a00 */
[----:B-1----:R-:W4:Y:S04]  /*27b30*/  LDL.LU.64 R12, [R1+0x50f8] ;  /* 0x0050f800010c7983 */ /* 0x002f280000300a00 */
[----:B------:R-:W2:Y:S04]  /*27b40*/  LDL.LU R16, [R1+0x360] ;  /* 0x0003600001107983 */ /* 0x000ea80000300800 */
[----:B------:R-:W2:Y:S04]  /*27b50*/  LDL.LU R17, [R1+0x364] ;  /* 0x0003640001117983 */ /* 0x000ea80000300800 */
[----:B------:R-:W2:Y:S04]  /*27b60*/  LDL.LU R18, [R1+0x368] ;  /* 0x0003680001127983 */ /* 0x000ea80000300800 */
[----:B------:R-:W2:Y:S04]  /*27b70*/  LDL.LU R19, [R1+0x36c] ;  /* 0x00036c0001137983 */ /* 0x000ea80000300800 */
[----:B--2---:R-:W-:Y:S04]  /*27b80*/  STL.64 [R1+0x5088], R18 ;  /* 0x0050881201007387 */ /* 0x004fe80000100a00 */
[----:B------:R1:W-:Y:S04]  /*27b90*/  STL.64 [R1+0x5080], R16 ;  /* 0x0050801001007387 */ /* 0x0003e80000100a00 */
[----:B-1----:R-:W2:Y:S04]  /*27ba0*/  LDL.64 R16, [R1+0x10] ;  /* 0x0000100001107983 */ /* 0x002ea80000100a00 */
[----:B--2---:R1:W-:Y:S04]  /*27bb0*/  STL.64 [R1+0x5098], R16 ;  /* 0x0050981001007387 */ /* 0x0043e80000100a00 */
[----:B-1----:R-:W2:Y:S04]  /*27bc0*/  LDL.64 R16, [R1+0x20] ;  /* 0x0000200001107983 */ /* 0x002ea80000100a00 */
[----:B--2---:R1:W-:Y:S04]  /*27bd0*/  STL.64 [R1+0x50b0], R16 ;  /* 0x0050b01001007387 */ /* 0x0043e80000100a00 */
[----:B-1----:R-:W2:Y:S04]  /*27be0*/  LDL.LU R16, [R1+0x3e0] ;  /* 0x0003e00001107983 */ /* 0x002ea80000300800 */
[----:B------:R-:W2:Y:S04]  /*27bf0*/  LDL.LU R17, [R1+0x3e4] ;  /* 0x0003e40001117983 */ /* 0x000ea80000300800 */
[----:B------:R-:W2:Y:S04]  /*27c00*/  LDL.LU R18, [R1+0x3e8] ;  /* 0x0003e80001127983 */ /* 0x000ea80000300800 */
[----:B------:R-:W2:Y:S01]  /*27c10*/  LDL.LU R19, [R1+0x3ec] ;  /* 0x0003ec0001137983 */ /* 0x000ea20000300800 */
[----:B---3--:R-:W-:Y:S01]  /*27c20*/  IMAD.MOV.U32 R25, RZ, RZ, R4 ;  /* 0x000000ffff197224 */ /* 0x008fe200078e0004 */
[----:B--2---:R-:W-:-:S15]  /*27c30*/  HMMA.1688.F32.TF32 R16, R8, R4, R16 ;  /* 0x000000040810723c */ /* 0x004fde0000081010 */
[----:B------:R-:W-:-:S04]  /*27c40*/  NOP ;  /* 0x0000000000007918 */ /* 0x000fc80000000000 */
[----:B------:R-:W-:Y:S04]  /*27c50*/  STL.64 [R1+0x3e0], R16 ;  /* 0x0003e01001007387 */ /* 0x000fe80000100a00 */
[----:B------:R-:W-:Y:S04]  /*27c60*/  STL.64 [R1+0x3e8], R18 ;  /* 0x0003e81201007387 */ /* 0x000fe80000100a00 */
[----:B------:R-:W-:Y:S04]  /*27c70*/  STL.64 [R1+0x50d8], R26 ;  /* 0x0050d81a01007387 */ /* 0x000fe80000100a00 */
[----:B------:R1:W-:Y:S04]  /*27c80*/  STL [R1+0x50d4], R25 ;  /* 0x0050d41901007387 */ /* 0x0003e80000100800 */
[----:B-1----:R-:W2:Y:S01]  /*27c90*/  LDL.64 R24, [R1+0x50] ;  /* 0x0000500001187983 */ /* 0x002ea20000100a00 */
[----:B------:R-:W-:-:S02]  /*27ca0*/  IMAD.MOV.U32 R3, RZ, RZ, R5 ;  /* 0x000000ffff037224 */ /* 0x000fc400078e0005 */
[C---:B----4-:R-:W-:Y:S01]  /*27cb0*/  HMMA.1688.F32.TF32 R4, R8.reuse, R12, R20 ;  /* 0x0000000c0804723c */ /* 0x050fe20000081014 */
[----:B--2---:R1:W-:Y:S04]  /*27cc0*/  STL.64 [R1+0x50f0], R24 ;  /* 0x0050f01801007387 */ /* 0x0043e80000100a00 */
[----:B-1----:R-:W2:Y:S04]  /*27cd0*/  LDL.64 R24, [R1+0x60] ;  /* 0x0000600001187983 */ /* 0x002ea80000100a00 */
[----:B------:R-:W3:Y:S10]  /*27ce0*/  LDL.LU R20, [R1+0x390] ;  /* 0x0003900001147983 */ /* 0x000ef40000300800 */
[----:B------:R1:W-:Y:S04]  /*27cf0*/  STL.64 [R1+0x3d0], R4 ;  /* 0x0003d00401007387 */ /* 0x0003e80000100a00 */
[----:B------:R4:W-:Y:S04]  /*27d00*/  STL.64 [R1+0x3d8], R6 ;  /* 0x0003d80601007387 */ /* 0x0009e80000100a00 */
[----:B------:R-:W3:Y:S04]  /*27d10*/  LDL.LU R21, [R1+0x394] ;  /* 0x0003940001157983 */ /* 0x000ee80000300800 */
[----:B------:R-:W2:Y:S04]  /*27d20*/  LDL.LU R22, [R1+0x398] ;  /* 0x0003980001167983 */ /* 0x000ea80000300800 */
[----:B------:R-:W2:Y:S04]  /*27d30*/  LDL.LU R23, [R1+0x39c] ;  /* 0x00039c0001177983 */ /* 0x000ea80000300800 */
[----:B-1----:R-:W2:Y:S04]  /*27d40*/  LDL.LU R4, [R1+0x3a0] ;  /* 0x0003a00001047983 */ /* 0x002ea80000300800 */
[----:B------:R-:W2:Y:S04]  /*27d50*/  LDL.LU R5, [R1+0x3a4] ;  /* 0x0003a40001057983 */ /* 0x000ea80000300800 */
[----:B----4-:R-:W4:Y:S04]  /*27d60*/  LDL.LU R6, [R1+0x3a8] ;  /* 0x0003a80001067983 */ /* 0x010f280000300800 */
[----:B------:R-:W4:Y:S04]  /*27d70*/  LDL.LU R7, [R1+0x3ac] ;  /* 0x0003ac0001077983 */ /* 0x000f280000300800 */
[----:B----4-:R-:W-:Y:S04]  /*27d80*/  STL.64 [R1+0x50e8], R6 ;  /* 0x0050e80601007387 */ /* 0x010fe80000100a00 */
[----:B--2---:R1:W-:Y:S04]  /*27d90*/  STL.64 [R1+0x50e0], R4 ;  /* 0x0050e00401007387 */ /* 0x0043e80000100a00 */
[----:B-1----:R-:W2:Y:S04]  /*27da0*/  LDL.LU R4, [R1+0x3b0] ;  /* 0x0003b00001047983 */ /* 0x002ea80000300800 */
[----:B------:R-:W2:Y:S04]  /*27db0*/  LDL.LU R5, [R1+0x3b4] ;  /* 0x0003b40001057983 */ /* 0x000ea80000300800 */
[----:B------:R-:W2:Y:S04]  /*27dc0*/  LDL.LU R6, [R1+0x3b8] ;  /* 0x0003b80001067983 */ /* 0x000ea80000300800 */
[----:B------:R-:W2:Y:S04]  /*27dd0*/  LDL.LU R7, [R1+0x3bc] ;  /* 0x0003bc0001077983 */ /* 0x000ea80000300800 */
[----:B------:R-:W-:Y:S04]  /*27de0*/  STL.64 [R1+0x50c8], R22 ;  /* 0x0050c81601007387 */ /* 0x000fe80000100a00 */
[----:B---3--:R1:W-:Y:S04]  /*27df0*/  STL.64 [R1+0x50c0], R20 ;  /* 0x0050c01401007387 */ /* 0x0083e80000100a00 */
[----:B------:R-:W3:Y:S04]  /*27e00*/  LDL.64 R16, [R1+0x30] ;  /* 0x0000300001107983 */ /* 0x000ee80000100a00 */
[----:B-1----:R-:W4:Y:S04]  /*27e10*/  LDL.64 R20, [R1+0x40] ;  /* 0x0000400001147983 */ /* 0x002f280000100a00 */
[----:B------:R1:W-:Y:S04]  /*27e20*/  STL.64 [R1+0x4fb0], R12 ;  /* 0x004fb00c01007387 */ /* 0x0003e80000100a00 */
[----:B-1----:R-:W2:Y:S04]  /*27e30*/  LDL.LU R12, [R1+0x3c0] ;  /* 0x0003c000010c7983 */ /* 0x002ea80000300800 */
[----:B------:R-:W2:Y:S04]  /*27e40*/  LDL.LU R13, [R1+0x3c4] ;  /* 0x0003c400010d7983 */ /* 0x000ea80000300800 */
[----:B------:R-:W2:Y:S04]  /*27e50*/  LDL.LU R14, [R1+0x3c8] ;  /* 0x0003c800010e7983 */ /* 0x000ea80000300800 */
[----:B------:R-:W2:Y:S02]  /*27e60*/  LDL.LU R15, [R1+0x3cc] ;  /* 0x0003cc00010f7983 */ /* 0x000ea40000300800 */
[----:B--2---:R-:W-:-:S15]  /*27e70*/  HMMA.1688.F32.TF32 R12, R8, R24, R12 ;  /* 0x00000018080c723c */ /* 0x004fde000008100c */
[----:B------:R-:W-:-:S04]  /*27e80*/  NOP ;  /* 0x0000000000007918 */ /* 0x000fc80000000000 */
[----:B------:R1:W-:Y:S04]  /*27e90*/  STL.64 [R1+0x3c0], R12 ;  /* 0x0003c00c01007387 */ /* 0x0003e80000100a00 */
[----:B------:R-:W-:Y:S01]  /*27ea0*/  STL.64 [R1+0x3c8], R14 ;  /* 0x0003c80e01007387 */ /* 0x000fe20000100a00 */
[----:B-1----:R-:W-:Y:S02]  /*27eb0*/  IMAD.MOV.U32 R13, RZ, RZ, R24 ;  /* 0x000000ffff0d7224 */ /* 0x002fe400078e0018 */
[----:B------:R-:W-:Y:S02]  /*27ec0*/  IMAD.MOV.U32 R12, RZ, RZ, R25 ;  /* 0x000000ffff0c7224 */ /* 0x000fe400078e0019 */
[----:B------:R-:W2:Y:S04]  /*27ed0*/  LDL.LU.64 R24, [R1+0x50f0] ;  /* 0x0050f00001187983 */ /* 0x000ea80000300a00 */
[----:B------:R1:W-:Y:S04]  /*27ee0*/  STL.64 [R1+0x5090], R12 ;  /* 0x0050900c01007387 */ /* 0x0003e80000100a00 */
[----:B-1----:R-:W3:Y:S04]  /*27ef0*/  LDL.LU R12, [R1+0x370] ;  /* 0x00037000010c7983 */ /* 0x002ee80000300800 */
[----:B------:R-:W3:Y:S04]  /*27f00*/  LDL.LU R13, [R1+0x374] ;  /* 0x00037400010d7983 */ /* 0x000ee80000300800 */
[----:B------:R-:W3:Y:S04]  /*27f10*/  LDL.LU R14, [R1+0x378] ;  /* 0x00037800010e7983 */ /* 0x000ee80000300800 */
[----:B------:R-:W3:Y:S01]  /*27f20*/  LDL.LU R15, [R1+0x37c] ;  /* 0x00037c00010f7983 */ /* 0x000ee20000300800 */
[----:B--2---:R-:W-:Y:S01]  /*27f30*/  HMMA.1688.F32.TF32 R4, R8, R24, R4 ;  /* 0x000000180804723c */ /* 0x004fe20000081004 */
[----:B------:R-:W-:-:S02]  /*27f40*/  IMAD.MOV.U32 R2, RZ, RZ, R24 ;  /* 0x000000ffff027224 */ /* 0x000fc400078e0018 */
[----:B------:R-:W-:Y:S01]  /*27f50*/  IMAD.MOV.U32 R24, RZ, RZ, R25 ;  /* 0x000000ffff187224 */ /* 0x000fe200078e0019 */
[----:B---3--:R-:W-:Y:S04]  /*27f60*/  STL.64 [R1+0x50a8], R14 ;  /* 0x0050a80e01007387 */ /* 0x008fe80000100a00 */
[----:B------:R1:W-:Y:S04]  /*27f70*/  STL.64 [R1+0x50a0], R12 ;  /* 0x0050a00c01007387 */ /* 0x0003e80000100a00 */
[----:B-1----:R-:W2:Y:S04]  /*27f80*/  LDL.LU R12, [R1+0x380] ;  /* 0x00038000010c7983 */ /* 0x002ea80000300800 */
[----:B------:R-:W2:Y:S04]  /*27f90*/  LDL.LU R13, [R1+0x384] ;  /* 0x00038400010d7983 */ /* 0x000ea80000300800 */
[----:B------:R-:W2:Y:S04]  /*27fa0*/  LDL.LU R14, [R1+0x388] ;  /* 0x00038800010e7983 */ /* 0x000ea80000300800 */
[----:B------:R-:W2:Y:S04]  /*27fb0*/  LDL.LU R15, [R1+0x38c] ;  /* 0x00038c00010f7983 */ /* 0x000ea80000300800 */
[----:B------:R-:W-:Y:S04]  /*27fc0*/  STL.64 [R1+0x3b0], R4 ;  /* 0x0003b00401007387 */ /* 0x000fe80000100a00 */
[----:B------:R1:W-:Y:S04]  /*27fd0*/  STL.64 [R1+0x3b8], R6 ;  /* 0x0003b80601007387 */ /* 0x0003e80000100a00 */
[----:B-1----:R-:W4:Y:S04]  /*27fe0*/  LDL.LU.64 R6, [R1+0x50e8] ;  /* 0x0050e80001067983 */ /* 0x002f280000300a00 */
[----:B------:R-:W4:Y:S04]  /*27ff0*/  LDL.LU.64 R4, [R1+0x50e0] ;  /* 0x0050e00001047983 */ /* 0x000f280000300a00 */
[----:B------:R-:W3:Y:S04]  /*28000*/  LDL.LU.64 R26, [R1+0x50d8] ;  /* 0x0050d800011a7983 */ /* 0x000ee80000300a00 */
[----:B------:R-:W2:Y:S04]  /*28010*/  LDL.LU R25, [R1+0x50d4] ;  /* 0x0050d40001197983 */ /* 0x000ea80000300800 */
[----:B---3--:R-:W-:Y:S04]  /*28020*/  STL.64 [R1+0x5060], R26 ;  /* 0x0050601a01007387 */ /* 0x008fe80000100a00 */
[----:B--2---:R1:W-:Y:S04]  /*28030*/  STL.64 [R1+0x5058], R24 ;  /* 0x0050581801007387 */ /* 0x0043e80000100a00 */
[----:B-1----:R-:W2:Y:S04]  /*28040*/  LDL.LU R24, [R1+0x350] ;  /* 0x0003500001187983 */ /* 0x002ea80000300800 */
[----:B------:R-:W2:Y:S04]  /*28050*/  LDL.LU R25, [R1+0x354] ;  /* 0x0003540001197983 */ /* 0x000ea80000300800 */
[----:B------:R-:W3:Y:S04]  /*28060*/  LDL.LU R26, [R1+0x358] ;  /* 0x00035800011a7983 */ /* 0x000ee80000300800 */
[----:B------:R-:W3:Y:S01]  /*28070*/  LDL.LU R27, [R1+0x35c] ;  /* 0x00035c00011b7983 */ /* 0x000ee20000300800 */
[----:B----4-:R-:W-:Y:S01]  /*28080*/  HMMA.1688.F32.TF32 R4, R8, R20, R4 ;  /* 0x000000140804723c */ /* 0x010fe20000081004 */
[----:B------:R-:W-:-:S02]  /*28090*/  IMAD.MOV.U32 R0, RZ, RZ, R21 ;  /* 0x000000ffff007224 */ /* 0x000fc400078e0015 */
[----:B---3--:R-:W-:Y:S04]  /*280a0*/  STL.64 [R1+0x5070], R26 ;  /* 0x0050701a01007387 */ /* 0x008fe80000100a00 */
[----:B--2---:R1:W-:Y:S04]  /*280b0*/  STL.64 [R1+0x5068], R24 ;  /* 0x0050681801007387 */ /* 0x0043e80000100a00 */
[----:B-1----:R-:W2:Y:S08]  /*280c0*/  LDL.64 R24, [R1] ;  /* 0x0000000001187983 */ /* 0x002eb00000100a00 */
        /* <DEDUP_REMOVED lines=29> */
[----:B------:R-:W-:Y:S01]  /*282a0*/  IMAD.MOV.U32 R14, RZ, RZ, R17 ;  /* 0x000000ffff0e7224 */ /* 0x000fe200078e0011 */
[----:B------:R-:W2:Y:S04]  /*282b0*/  LDL.LU.64 R18, [R1+0x5088] ;  /* 0x0050880001127983 */ /* 0x000ea80000300a00 */
[----:B------:R-:W2:Y:S02]  /*282c0*/  LDL.LU.64 R16, [R1+0x5080] ;  /* 0x0050800001107983 */ /* 0x000ea40000300a00 */
[----:B--2---:R-:W-:-:S15]  /*282d0*/  HMMA.1688.F32.TF32 R16, R8, R24, R16 ;  /* 0x000000180810723c */ /* 0x004fde0000081010 */
[----:B------:R-:W-:-:S04]  /*282e0*/  NOP ;  /* 0x0000000000007918 */ /* 0x000fc80000000000 */
[----:B------:R1:W-:Y:S04]  /*282f0*/  STL.64 [R1+0x360], R16 ;  /* 0x0003601001007387 */ /* 0x0003e80000100a00 */
[----:B------:R2:W-:Y:S04]  /*28300*/  STL.64 [R1+0x368], R18 ;  /* 0x0003681201007387 */ /* 0x0005e80000100a00 */
[----:B-1----:R-:W4:Y:S01]  /*28310*/  LDL.LU.64 R16, [R1+0x5078] ;  /* 0x0050780001107983 */ /* 0x002f220000300a00 */
[----:B--2---:R-:W-:Y:S02]  /*28320*/  IMAD.MOV.U32 R19, RZ, RZ, R24 ;  /* 0x000000ffff137224 */ /* 0x004fe400078e0018 */
[----:B------:R-:W-:Y:S01]  /*28330*/  IMAD.MOV.U32 R18, RZ, RZ, R25 ;  /* 0x000000ffff127224 */ /* 0x000fe200078e0019 */
[----:B------:R-:W4:Y:S04]  /*28340*/  LDL.LU.64 R26, [R1+0x5070] ;  /* 0x00507000011a7983 */ /* 0x000f280000300a00 */
[----:B------:R-:W4:Y:S02]  /*28350*/  LDL.LU.64 R24, [R1+0x5068] ;  /* 0x0050680001187983 */ /* 0x000f240000300a00 */
[----:B----4-:R-:W-:-:S15]  /*28360*/  HMMA.1688.F32.TF32 R24, R8, R16, R24 ;  /* 0x000000100818723c */ /* 0x010fde0000081018 */
[----:B------:R-:W-:-:S04]  /*28370*/  NOP ;  /* 0x0000000000007918 */ /* 0x000fc80000000000 */
[----:B------:R-:W-:Y:S04]  /*28380*/  STL.64 [R1+0x350], R24 ;  /* 0x0003501801007387 */ /* 0x000fe80000100a00 */
[----:B------:R1:W-:Y:S04]  /*28390*/  STL.64 [R1+0x358], R26 ;  /* 0x0003581a01007387 */ /* 0x0003e80000100a00 */
[----:B-1----:R-:W2:Y:S04]  /*283a0*/  LDL.LU.64 R26, [R1+0x5060] ;  /* 0x00506000011a7983 */ /* 0x002ea80000300a00 */
[----:B------:R-:W4:Y:S04]  /*283b0*/  LDL.LU.64 R24, [R1+0x5058] ;  /* 0x0050580001187983 */ /* 0x000f280000300a00 */
[----:B------:R1:W-:Y:S02]  /*283c0*/  STL.64 [R1+0x4f08], R16 ;  /* 0x004f081001007387 */ /* 0x0003e40000100a00 */
[----:B-1----:R-:W-:-:S02]  /*283d0*/  IMAD.MOV.U32 R16, RZ, RZ, R19 ;  /* 0x000000ffff107224 */ /* 0x002fc400078e0013 */
[----:B------:R-:W-:-:S05]  /*283e0*/  IMAD.MOV.U32 R17, RZ, RZ, R18 ;  /* 0x000000ffff117224 */ /* 0x000fca00078e0012 */
        /* <DEDUP_REMOVED lines=8> */
[----:B------:R2:W-:Y:S04]  /*28470*/  STL.64 [R1+0x348], R18 ;  /* 0x0003481201007387 */ /* 0x0005e80000100a00 */
[----:B-1----:R-:W3:Y:S04]  /*28480*/  LDL.LU R16, [R1+0x320] ;  /* 0x0003200001107983 */ /* 0x002ee80000300800 */
[----:B------:R-:W3:Y:S04]  /*28490*/  LDL.LU R17, [R1+0x324] ;  /* 0x0003240001117983 */ /* 0x000ee80000300800 */
[----:B--2---:R-:W2:Y:S04]  /*284a0*/  LDL.LU R18, [R1+0x328] ;  /* 0x0003280001127983 */ /* 0x004ea80000300800 */
[----:B------:R-:W2:Y:S04]  /*284b0*/  LDL.LU R19, [R1+0x32c] ;  /* 0x00032c0001137983 */ /* 0x000ea80000300800 */
[----:B--2---:R-:W-:Y:S04]  /*284c0*/  STL.64 [R1+0x4f30], R18 ;  /* 0x004f301201007387 */ /* 0x004fe80000100a00 */
[----:B---3--:R1:W-:Y:S02]  /*284d0*/  STL.64 [R1+0x4f28], R16 ;  /* 0x004f281001007387 */ /* 0x0083e40000100a00 */
[----:B-1----:R-:W-:-:S02]  /*284e0*/  IMAD.MOV.U32 R16, RZ, RZ, R7 ;  /* 0x000000ffff107224 */ /* 0x002fc400078e0007 */
[----:B------:R-:W-:Y:S01]  /*284f0*/  IMAD.MOV.U32 R17, RZ, RZ, R4 ;  /* 0x000000ffff117224 */ /* 0x000fe200078e0004 */
[----:B------:R-:W2:Y:S04]  /*28500*/  LDL.LU R7, [R1+0x5054] ;  /* 0x0050540001077983 */ /* 0x000ea80000300800 */
[----:B------:R-:W3:Y:S04]  /*28510*/  LDL.LU R4, [R1+0x5050] ;  /* 0x0050500001047983 */ /* 0x000ee80000300800 */
        /* <DEDUP_REMOVED lines=52> */
[----:B------:R-:W-:Y:S04]  /*28860*/  STL.64 [R1+0x4fd0], R16 ;  /* 0x004fd01001007387 */ /* 0x000fe80000100a00 */
[----:B------:R1:W-:Y:S02]  /*28870*/  STL.64 [R1+0x4fe0], R12 ;  /* 0x004fe00c01007387 */ /* 0x0003e40000100a00 */
[----:B-1----:R-:W-:-:S02]  /*28880*/  IMAD.MOV.U32 R12, RZ, RZ, R27 ;  /* 0x000000ffff0c7224 */ /* 0x002fc400078e001b */
[----:B------:R-:W-:-:S05]  /*28890*/  IMAD.MOV.U32 R13, RZ, RZ, R26 ;  /* 0x000000ffff0d7224 */ /* 0x000fca00078e001a */
        /* <DEDUP_REMOVED lines=22> */
[----:B------:R-:W2:Y:S04]  /*28a00*/  LDL.LU R4, [R1+0x1e0] ;  /* 0x0001e00001047983 */ /* 0x000ea80000300800 */
        /* <DEDUP_REMOVED lines=38> */
[----:B------:R-:W-:Y:S01]  /*28c70*/  IMAD.MOV.U32 R9, RZ, RZ, R14 ;  /* 0x000000ffff097224 */ /* 0x000fe200078e000e */
        /* <DEDUP_REMOVED lines=71> */
[----:B------:R-:W4:Y:S02]  /*290f0*/  LDL.LU.64 R16, [R1+0x4f28] ;  /* 0x004f280001107983 */ /* 0x000f240000300a00 */
[----:B----4-:R-:W-:Y:S02]  /*29100*/  HMMA.1688.F32.TF32 R8, R4, R8, R16 ;  /* 0x000000080408723c */ /* 0x010fe40000081010 */
[----:B------:R-:W2:-:S15]  /*29110*/  LDL.LU.64 R16, [R1+0x4f20] ;  /* 0x004f200001107983 */ /* 0x000e9e0000300a00 */
[----:B------:R-:W-:Y:S02]  /*29120*/  NOP ;  /* 0x0000000000007918 */ /* 0x000fe40000000000 */
[----:B------:R-:W-:Y:S04]  /*29130*/  STL.64 [R1+0x820], R8 ;  /* 0x0008200801007387 */ /* 0x000fe80000100a00 */
[----:B------:R-:W-:Y:S04]  /*29140*/  STL.64 [R1+0x828], R10 ;  /* 0x0008280a01007387 */ /* 0x000fe80000100a00 */
[----:B------:R-:W-:Y:S04]  /*29150*/  LDS R8, [R2+UR6+0x8600] ;  /* 0x0086000602087984 */ /* 0x000fe80008000800 */
[----:B------:R-:W-:Y:S04]  /*29160*/  LDS R10, [R2+UR6+0xa600] ;  /* 0x00a60006020a7984 */ /* 0x000fe80008000800 */
[----:B------:R-:W-:Y:S04]  /*29170*/  LDS R9, [R0+UR6+0x8600] ;  /* 0x0086000600097984 */ /* 0x000fe80008000800 */
[----:B------:R-:W-:Y:S01]  /*29180*/  LDS R11, [R0+UR6+0xa600] ;  /* 0x00a60006000b7984 */ /* 0x000fe20008000800 */
        /* <DEDUP_REMOVED lines=17> */
[----:B---3--:R-:W-:Y:S01]  /*292a0*/  HMMA.1688.F32.TF32 R4, R4, R24, R12 ;  /* 0x000000180404723c */ /* 0x008fe2000008100c */
[----:B------:R-:W-:Y:S04]  /*292b0*/  STL [R1+0x4dfc], R20 ;  /* 0x004dfc1401007387 */ /* 0x000fe80000100800 */
[----:B------:R-:W-:Y:S06]  /*292c0*/  STL [R1+0x4df8], R21 ;  /* 0x004df81501007387 */ /* 0x000fec0000100800 */
[----:B------:R-:W-:Y:S04]  /*292d0*/  STL.64 [R1+0x7f0], R16 ;  /* 0x0007f01001007387 */ /* 0x000fe80000100a00 */
[----:B------:R-:W-:Y:S04]  /*292e0*/  STL.64 [R1+0x7f8], R18 ;  /* 0x0007f81201007387 */ /* 0x000fe80000100a00 */
[----:B------:R1:W-:Y:S04]  /*292f0*/  STL.64 [R1+0x4ef0], R24 ;  /* 0x004ef01801007387 */ /* 0x0003e80000100a00 */
[----:B-1----:R-:W2:Y:S04]  /*29300*/  LDL.LU.64 R24, [R1+0xc0] ;  /* 0x0000c00001187983 */ /* 0x002ea80000300a00 */
[----:B------:R-:W-:Y:S04]  /*29310*/  STL.64 [R1+0x320], R4 ;  /* 0x0003200401007387 */ /* 0x000fe80000100a00 */
[----:B------:R-:W-:Y:S04]  /*29320*/  STL.64 [R1+0x328], R6 ;  /* 0x0003280601007387 */ /* 0x000fe80000100a00 */
[----:B------:R-:W3:Y:S04]  /*29330*/  LDL.LU.64 R12, [R1+0x90] ;  /* 0x00009000010c7983 */ /* 0x000ee80000300a00 */
[----:B------:R-:W-:Y:S04]  /*29340*/  LDS R6, [R2+UR6+0xa700] ;  /* 0x00a7000602067984 */ /* 0x000fe80008000800 */
[----:B------:R-:W1:Y:S04]  /*29350*/  LDS R7, [R0+UR6+0xa700] ;  /* 0x00a7000600077984 */ /* 0x000e680008000800 */
[----:B------:R-:W-:Y:S04]  /*29360*/  LDS R4, [R2+UR6+0x8700] ;  /* 0x0087000602047984 */ /* 0x000fe80008000800 */
[----:B------:R-:W4:Y:S04]  /*29370*/  LDS R5, [R0+UR6+0x8700] ;  /* 0x0087000600057984 */ /* 0x000f280008000800 */
[----:B---3--:R3:W-:Y:S04]  /*29380*/  STL.64 [R1+0x4ec8], R12 ;  /* 0x004ec80c01007387 */ /* 0x0087e80000100a00 */
[----:B---3--:R-:W3:Y:S04]  /*29390*/  LDL.LU.64 R12, [R1+0xa0] ;  /* 0x0000a000010c7983 */ /* 0x008ee80000300a00 */
[----:B---3--:R3:W-:Y:S04]  /*293a0*/  STL.64 [R1+0x4ed8], R12 ;  /* 0x004ed80c01007387 */ /* 0x0087e80000100a00 */
[----:B---3--:R-:W3:Y:S04]  /*293b0*/  LDL.LU R12, [R1+0x300] ;  /* 0x00030000010c7983 */ /* 0x008ee80000300800 */
[----:B------:R-:W3:Y:S04]  /*293c0*/  LDL.LU R13, [R1+0x304] ;  /* 0x00030400010d7983 */ /* 0x000ee80000300800 */
[----:B------:R-:W3:Y:S04]  /*293d0*/  LDL.LU R14, [R1+0x308] ;  /* 0x00030800010e7983 */ /* 0x000ee80000300800 */
[----:B------:R-:W3:Y:S04]  /*293e0*/  LDL.LU R15, [R1+0x30c] ;  /* 0x00030c00010f7983 */ /* 0x000ee80000300800 */
[----:B------:R-:W2:Y:S04]  /*293f0*/  LDL.LU.64 R20, [R1+0x80] ;  /* 0x0000800001147983 */ /* 0x000ea80000300a00 */
[----:B--2---:R2:W-:Y:S04]  /*29400*/  STL.64 [R1+0x4ed0], R20 ;  /* 0x004ed01401007387 */ /* 0x0045e80000100a00 */
[----:B--2---:R-:W2:Y:S04]  /*29410*/  LDL.LU R20, [R1+0x2f0] ;  /* 0x0002f00001147983 */ /* 0x004ea80000300800 */
[----:B------:R-:W2:Y:S04]  /*29420*/  LDL.LU R21, [R1+0x2f4] ;  /* 0x0002f40001157983 */ /* 0x000ea80000300800 */
[----:B------:R-:W2:Y:S04]  /*29430*/  LDL.LU R22, [R1+0x2f8] ;  /* 0x0002f80001167983 */ /* 0x000ea80000300800 */
[----:B------:R-:W2:Y:S01]  /*29440*/  LDL.LU R23, [R1+0x2fc] ;  /* 0x0002fc0001177983 */ /* 0x000ea20000300800 */
[----:B------:R-:W-:-:S03]  /*29450*/  IMAD.MOV.U32 R19, RZ, RZ, R3 ;  /* 0x000000ffff137224 */ /* 0x000fc600078e0003 */
[----:B--2---:R-:W-:Y:S04]  /*29460*/  STL.64 [R1+0x4ee8], R22 ;  /* 0x004ee81601007387 */ /* 0x004fe80000100a00 */
[----:B------:R2:W-:Y:S04]  /*29470*/  STL.64 [R1+0x4ee0], R20 ;  /* 0x004ee01401007387 */ /* 0x0005e80000100a00 */
[----:B--2---:R-:W3:Y:S04]  /*29480*/  LDL.LU.64 R20, [R1+0xb0] ;  /* 0x0000b00001147983 */ /* 0x004ee80000300a00 */
[----:B------:R-:W2:Y:S04]  /*29490*/  LDL.LU R16, [R1+0x2c0] ;  /* 0x0002c00001107983 */ /* 0x000ea80000300800 */
[----:B------:R-:W2:Y:S04]  /*294a0*/  LDL.LU R17, [R1+0x2c4] ;  /* 0x0002c40001117983 */ /* 0x000ea80000300800 */
[----:B------:R-:W2:Y:S04]  /*294b0*/  LDL.LU R18, [R1+0x2c8] ;  /* 0x0002c80001127983 */ /* 0x000ea80000300800 */
[----:B------:R-:W2:Y:S04]  /*294c0*/  LDL.LU R3, [R1+0x4ef8] ;  /* 0x004ef80001037983 */ /* 0x000ea80000300800 */
[----:B------:R-:W-:Y:S04]  /*294d0*/  STL [R1+0x4e00], R2 ;  /* 0x004e000201007387 */ /* 0x000fe80000100800 */
[----:B------:R-:W-:Y:S04]  /*294e0*/  STL [R1+0x4e20], R0 ;  /* 0x004e200001007387 */ /* 0x000fe80000100800 */
[----:B-1----:R-:W-:Y:S04]  /*294f0*/  STL.64 [R1+0x4db0], R6 ;  /* 0x004db00601007387 */ /* 0x002fe80000100a00 */
[----:B----4-:R1:W-:Y:S04]  /*29500*/  STL.64 [R1+0x4da8], R4 ;  /* 0x004da80401007387 */ /* 0x0103e80000100a00 */
[----:B-1----:R-:W4:Y:S04]  /*29510*/  LDL.LU R4, [R1+0x8e0] ;  /* 0x0008e00001047983 */ /* 0x002f280000300800 */
[----:B------:R-:W4:Y:S04]  /*29520*/  LDL.LU R5, [R1+0x8e4] ;  /* 0x0008e40001057983 */ /* 0x000f280000300800 */
[----:B------:R-:W4:Y:S01]  /*29530*/  LDL.LU R6, [R1+0x8e8] ;  /* 0x0008e80001067983 */ /* 0x000f220000300800 */
[----:B--2---:R-:W-:Y:S01]  /*29540*/  IMAD.MOV.U32 R7, RZ, RZ, R3 ;  /* 0x000000ffff077224 */ /* 0x004fe200078e0003 */
[C---:B---3--:R-:W-:Y:S08]  /*29550*/  HMMA.1688.F32.TF32 R12, R8.reuse, R20, R12 ;  /* 0x00000014080c723c */ /* 0x048ff0000008100c */
[----:B----4-:R-:W-:Y:S01]  /*29560*/  HMMA.1688.F32.TF32 R4, R8, R24, R4 ;  /* 0x000000180804723c */ /* 0x010fe20000081004 */
[----:B------:R-:W-:-:S02]  /*29570*/  IMAD.MOV.U32 R27, RZ, RZ, R20 ;  /* 0x000000ffff1b7224 */ /* 0x000fc400078e0014 */
[----:B------:R-:W-:-:S15]  /*29580*/  IMAD.MOV.U32 R26, RZ, RZ, R21 ;  /* 0x000000ffff1a7224 */ /* 0x000fde00078e0015 */
[----:B------:R-:W-:Y:S01]  /*29590*/  NOP ;  /* 0x0000000000007918 */ /* 0x000fe20000000000 */
[----:B------:R1:W-:Y:S04]  /*295a0*/  STL.64 [R1+0x310], R4 ;  /* 0x0003100401007387 */ /* 0x0003e80000100a00 */
[----:B------:R-:W-:Y:S01]  /*295b0*/  STL.64 [R1+0x318], R6 ;  /* 0x0003180601007387 */ /* 0x000fe20000100a00 */
[----:B-1----:R-:W-:Y:S02]  /*295c0*/  IMAD.MOV.U32 R5, RZ, RZ, R24 ;  /* 0x000000ffff057224 */ /* 0x002fe400078e0018 */
[----:B------:R-:W-:Y:S02]  /*295d0*/  IMAD.MOV.U32 R4, RZ, RZ, R25 ;  /* 0x000000ffff047224 */ /* 0x000fe400078e0019 */
[----:B------:R-:W2:Y:S04]  /*295e0*/  LDL.LU.64 R24, [R1+0x4ef0] ;  /* 0x004ef00001187983 */ /* 0x000ea80000300a00 */
[----:B------:R-:W3:Y:S04]  /*295f0*/  LDL.LU.64 R22, [R1+0x4ee8] ;  /* 0x004ee80001167983 */ /* 0x000ee80000300a00 */
[----:B------:R-:W3:Y:S04]  /*29600*/  LDL.LU.64 R20, [R1+0x4ee0] ;  /* 0x004ee00001147983 */ /* 0x000ee80000300a00 */
[----:B------:R1:W-:Y:S04]  /*29610*/  STL.64 [R1+0x300], R12 ;  /* 0x0003000c01007387 */ /* 0x0003e80000100a00 */
[----:B------:R-:W-:Y:S04]  /*29620*/  STL [R1+0x308], R14 ;  /* 0x0003080e01007387 */ /* 0x000fe80000100800 */
[----:B-1----:R-:W3:Y:S04]  /*29630*/  LDL.LU.64 R12, [R1+0x4ed8] ;  /* 0x004ed800010c7983 */ /* 0x002ee80000300a00 */
[----:B------:R-:W-:Y:S01]  /*29640*/  STL.64 [R1+0x4dc0], R26 ;  /* 0x004dc01a01007387 */ /* 0x000fe20000100a00 */
[----:B------:R-:W-:-:S03]  /*29650*/  IMAD.MOV.U32 R3, RZ, RZ, R15 ;  /* 0x000000ffff037224 */ /* 0x000fc600078e000f */
[----:B--2---:R1:W-:Y:S04]  /*29660*/  STL.64 [R1+0x4db8], R24 ;  /* 0x004db81801007387 */ /* 0x0043e80000100a00 */
[----:B-1----:R-:W2:Y:S04]  /*29670*/  LDL.LU R24, [R1+0x2e0] ;  /* 0x0002e00001187983 */ /* 0x002ea80000300800 */
[----:B------:R-:W2:Y:S04]  /*29680*/  LDL.LU R25, [R1+0x2e4] ;  /* 0x0002e40001197983 */ /* 0x000ea80000300800 */
[----:B------:R-:W2:Y:S01]  /*29690*/  LDL.LU R26, [R1+0x2e8] ;  /* 0x0002e800011a7983 */ /* 0x000ea20000300800 */
[----:B---3--:R-:W-:Y:S03]  /*296a0*/  HMMA.1688.F32.TF32 R20, R8, R12, R20 ;  /* 0x0000000c0814723c */ /* 0x008fe60000081014 */
[----:B------:R-:W2:Y:S04]  /*296b0*/  LDL.LU R27, [R1+0x2ec] ;  /* 0x0002ec00011b7983 */ /* 0x000ea80000300800 */
[----:B------:R-:W-:Y:S01]  /*296c0*/  STL [R1+0x44f0], R3 ;  /* 0x0044f00301007387 */ /* 0x000fe20000100800 */
[----:B------:R-:W-:-:S02]  /*296d0*/  IMAD.MOV.U32 R7, RZ, RZ, R12 ;  /* 0x000000ffff077224 */ /* 0x000fc400078e000c */
[----:B------:R-:W-:-:S09]  /*296e0*/  IMAD.MOV.U32 R6, RZ, RZ, R13 ;  /* 0x000000ffff067224 */ /* 0x000fd200078e000d */
[----:B------:R1:W-:Y:S04]  /*296f0*/  STL.64 [R1+0x2f0], R20 ;  /* 0x0002f01401007387 */ /* 0x0003e80000100a00 */
[----:B------:R-:W-:Y:S04]  /*29700*/  STL.64 [R1+0x2f8], R22 ;  /* 0x0002f81601007387 */ /* 0x000fe80000100a00 */
[----:B-1----:R-:W3:Y:S04]  /*29710*/  LDL.LU.64 R20, [R1+0x4ed0] ;  /* 0x004ed00001147983 */ /* 0x002ee80000300a00 */
[----:B------:R-:W2:Y:S04]  /*29720*/  LDL.LU.64 R12, [R1+0x4ec8] ;  /* 0x004ec800010c7983 */ /* 0x000ea80000300a00 */
[----:B------:R-:W-:Y:S04]  /*29730*/  STL.64 [R1+0x4e10], R6 ;  /* 0x004e100601007387 */ /* 0x000fe80000100a00 */
[----:B------:R1:W-:Y:S04]  /*29740*/  STL.64 [R1+0x4e08], R4 ;  /* 0x004e080401007387 */ /* 0x0003e80000100a00 */
[----:B-1----:R-:W3:Y:S04]  /*29750*/  LDL.LU R4, [R1+0x2d0] ;  /* 0x0002d00001047983 */ /* 0x002ee80000300800 */
[----:B------:R-:W3:Y:S04]  /*29760*/  LDL.LU R5, [R1+0x2d4] ;  /* 0x0002d40001057983 */ /* 0x000ee80000300800 */
[----:B------:R-:W3:Y:S04]  /*29770*/  LDL.LU R6, [R1+0x2d8] ;  /* 0x0002d80001067983 */ /* 0x000ee80000300800 */
[----:B------:R-:W3:Y:S01]  /*29780*/  LDL.LU R7, [R1+0x2dc] ;  /* 0x0002dc0001077983 */ /* 0x000ee20000300800 */
[----:B--2---:R-:W-:-:S15]  /*29790*/  HMMA.1688.F32.TF32 R24, R8, R12, R24 ;  /* 0x0000000c0818723c */ /* 0x004fde0000081018 */
[----:B------:R-:W-:-:S04]  /*297a0*/  NOP ;  /* 0x0000000000007918 */ /* 0x000fc80000000000 */
[----:B------:R1:W-:Y:S04]  /*297b0*/  STL.64 [R1+0x2e0], R24 ;  /* 0x0002e01801007387 */ /* 0x0003e80000100a00 */
[----:B------:R2:W-:Y:S01]  /*297c0*/  STL.64 [R1+0x2e8], R26 ;  /* 0x0002e81a01007387 */ /* 0x0005e20000100a00 */
[----:B-1----:R-:W-:Y:S02]  /*297d0*/  IMAD.MOV.U32 R25, RZ, RZ, R12 ;  /* 0x000000ffff197224 */ /* 0x002fe400078e000c */
[----:B------:R-:W-:Y:S02]  /*297e0*/  IMAD.MOV.U32 R24, RZ, RZ, R13 ;  /* 0x000000ffff187224 */ /* 0x000fe400078e000d */
[----:B------:R-:W4:Y:S01]  /*297f0*/  LDL.LU.64 R12, [R1+0x4ec0] ;  /* 0x004ec000010c7983 */ /* 0x000f220000300a00 */
[----:B---3--:R-:W-:Y:S03]  /*29800*/  HMMA.1688.F32.TF32 R4, R8, R20, R4 ;  /* 0x000000140804723c */ /* 0x008fe60000081004 */
[----:B------:R-:W-:Y:S01]  /*29810*/  STL [R1+0x4e24], R25 ;  /* 0x004e241901007387 */ /* 0x000fe20000100800 */
[----:B--2---:R-:W-:-:S02]  /*29820*/  IMAD.MOV.U32 R27, RZ, RZ, R20 ;  /* 0x000000ffff1b7224 */ /* 0x004fc400078e0014 */
[----:B------:R-:W-:-:S13]  /*29830*/  IMAD.MOV.U32 R26, RZ, RZ, R21 ;  /* 0x000000ffff1a7224 */ /* 0x000fda00078e0015 */
[----:B------:R-:W-:Y:S04]  /*29840*/  STL.64 [R1+0x2d0], R4 ;  /* 0x0002d00401007387 */ /* 0x000fe80000100a00 */
[----:B------:R4:W-:Y:S04]  /*29850*/  STL.64 [R1+0x2d8], R6 ;  /* 0x0002d80601007387 */ /* 0x0009e80000100a00 */
[----:B------:R-:W-:Y:S04]  /*29860*/  STL.64 [R1+0x4e50], R26 ;  /* 0x004e501a01007387 */ /* 0x000fe80000100a00 */
[----:B------:R-:W-:Y:S01]  /*29870*/  STL [R1+0x4e48], R24 ;  /* 0x004e481801007387 */ /* 0x000fe20000100800 */
[----:B----4-:R-:W-:Y:S01]  /*29880*/  HMMA.1688.F32.TF32 R4, R8, R12, R16 ;  /* 0x0000000c0804723c */ /* 0x010fe20000081010 */
[----:B------:R-:W-:-:S02]  /*29890*/  IMAD.MOV.U32 R28, RZ, RZ, R12 ;  /* 0x000000ffff1c7224 */ /* 0x000fc400078e000c */
[----:B------:R-:W-:-:S15]  /*298a0*/  IMAD.MOV.U32 R29, RZ, RZ, R13 ;  /* 0x000000ffff1d7224 */ /* 0x000fde00078e000d */
[----:B------:R-:W-:Y:S01]  /*298b0*/  NOP ;  /* 0x0000000000007918 */ /* 0x000fe20000000000 */
[----:B------:R1:W-:Y:S04]  /*298c0*/  STL.64 [R1+0x2c0], R4 ;  /* 0x0002c00401007387 */ /* 0x0003e80000100a00 */
[----:B------:R2:W-:Y:S04]  /*298d0*/  STL.64 [R1+0x2c8], R6 ;  /* 0x0002c80601007387 */ /* 0x0005e80000100a00 */
[----:B------:R-:W3:Y:S04]  /*298e0*/  LDL.LU R12, [R1+0xe0] ;  /* 0x0000e000010c7983 */ /* 0x000ee80000300800 */
[----:B------:R-:W3:Y:S04]  /*298f0*/  LDL.LU R13, [R1+0xe4] ;  /* 0x0000e400010d7983 */ /* 0x000ee80000300800 */
[----:B------:R-:W4:Y:S04]  /*29900*/  LDL.LU R14, [R1+0xe8] ;  /* 0x0000e800010e7983 */ /* 0x000f280000300800 */
[----:B------:R-:W4:Y:S04]  /*29910*/  LDL.LU R15, [R1+0xec] ;  /* 0x0000ec00010f7983 */ /* 0x000f280000300800 */
[----:B-1----:R-:W3:Y:S04]  /*29920*/  LDL.LU R4, [R1+0x240] ;  /* 0x0002400001047983 */ /* 0x002ee80000300800 */
[----:B------:R-:W3:Y:S04]  /*29930*/  LDL.LU R5, [R1+0x244] ;  /* 0x0002440001057983 */ /* 0x000ee80000300800 */
[----:B--2---:R-:W2:Y:S04]  /*29940*/  LDL.LU R6, [R1+0x248] ;  /* 0x0002480001067983 */ /* 0x004ea80000300800 */
[----:B------:R-:W2:Y:S04]  /*29950*/  LDL.LU R7, [R1+0x24c] ;  /* 0x00024c0001077983 */ /* 0x000ea80000300800 */
[----:B--2---:R-:W-:Y:S04]  /*29960*/  STL.64 [R1+0x4e30], R6 ;  /* 0x004e300601007387 */ /* 0x004fe80000100a00 */
[----:B---3--:R1:W-:Y:S04]  /*29970*/  STL.64 [R1+0x4e28], R4 ;  /* 0x004e280401007387 */ /* 0x0083e80000100a00 */
[----:B-1----:R-:W2:Y:S04]  /*29980*/  LDL.LU R4, [R1+0x250] ;  /* 0x0002500001047983 */ /* 0x002ea80000300800 */
[----:B------:R-:W2:Y:S04]  /*29990*/  LDL.LU R5, [R1+0x254] ;  /* 0x0002540001057983 */ /* 0x000ea80000300800 */
[----:B------:R-:W3:Y:S04]  /*299a0*/  LDL.LU R6, [R1+0x258] ;  /* 0x0002580001067983 */ /* 0x000ee80000300800 */
[----:B------:R-:W3:Y:S04]  /*299b0*/  LDL.LU R7, [R1+0x25c] ;  /* 0x00025c0001077983 */ /* 0x000ee80000300800 */
        /* <DEDUP_REMOVED lines=20> */
[----:B-1----:R-:W2:Y:S04]  /*29b00*/  LDL.LU.64 R16, [R1+0x30] ;  /* 0x0000300001107983 */ /* 0x002ea80000300a00 */
[----:B--2---:R1:W-:Y:S04]  /*29b10*/  STL.64 [R1+0x4e88], R16 ;  /* 0x004e881001007387 */ /* 0x0043e80000100a00 */
[----:B-1----:R-:W2:Y:S04]  /*29b20*/  LDL.LU.64 R16, [R1+0x40] ;  /* 0x0000400001107983 */ /* 0x002ea80000300a00 */
[----:B--2---:R1:W-:Y:S04]  /*29b30*/  STL.64 [R1+0x4ea0], R16 ;  /* 0x004ea01001007387 */ /* 0x0043e80000100a00 */
[----:B-1----:R-:W2:Y:S04]  /*29b40*/  LDL.LU.64 R16, [R1+0x50] ;  /* 0x0000500001107983 */ /* 0x002ea80000300a00 */
[----:B--2---:R1:W-:Y:S04]  /*29b50*/  STL.64 [R1+0x4eb8], R16 ;  /* 0x004eb81001007387 */ /* 0x0043e80000100a00 */
[----:B-1----:R-:W2:Y:S04]  /*29b60*/  LDL.LU.64 R16, [R1+0x60] ;  /* 0x0000600001107983 */ /* 0x002ea80000300a00 */
[----:B------:R-:W-:Y:S04]  /*29b70*/  STL.64 [R1+0x4e60], R26 ;  /* 0x004e601a01007387 */ /* 0x000fe80000100a00 */
[----:B------:R1:W-:Y:S04]  /*29b80*/  STL.64 [R1+0x4e58], R24 ;  /* 0x004e581801007387 */ /* 0x0003e80000100a00 */
[----:B-1----:R-:W2:Y:S04]  /*29b90*/  LDL.LU.64 R24, [R1+0x20] ;  /* 0x0000200001187983 */ /* 0x002ea80000300a00 */
[----:B--2---:R1:W-:Y:S04]  /*29ba0*/  STL.64 [R1+0x4e80], R24 ;  /* 0x004e801801007387 */ /* 0x0043e80000100a00 */
        /* <DEDUP_REMOVED lines=10> */
[----:B---3--:R-:W-:Y:S04]  /*29c50*/  STL.64 [R1+0x4e40], R6 ;  /* 0x004e400601007387 */ /* 0x008fe80000100a00 */
[----:B------:R1:W-:Y:S04]  /*29c60*/  STL.64 [R1+0x4e38], R4 ;  /* 0x004e380401007387 */ /* 0x0003e80000100a00 */
[----:B-1----:R-:W3:Y:S04]  /*29c70*/  LDL.LU.64 R4, [R1+0x10] ;  /* 0x0000100001047983 */ /* 0x002ee80000300a00 */
[----:B----4-:R-:W-:Y:S04]  /*29c80*/  STL.64 [R1+0x4c68], R14 ;  /* 0x004c680e01007387 */ /* 0x010fe80000100a00 */
[----:B------:R1:W-:Y:S04]  /*29c90*/  STL.64 [R1+0x4c60], R12 ;  /* 0x004c600c01007387 */ /* 0x0003e80000100a00 */
[----:B-1----:R-:W4:Y:S04]  /*29ca0*/  LDL.LU R12, [R1+0xf0] ;  /* 0x0000f000010c7983 */ /* 0x002f280000300800 */
[----:B------:R-:W4:Y:S04]  /*29cb0*/  LDL.LU R13, [R1+0xf4] ;  /* 0x0000f400010d7983 */ /* 0x000f280000300800 */
[----:B------:R-:W2:Y:S04]  /*29cc0*/  LDL.LU R14, [R1+0xf8] ;  /* 0x0000f800010e7983 */ /* 0x000ea80000300800 */
[----:B------:R-:W2:Y:S01]  /*29cd0*/  LDL.LU R15, [R1+0xfc] ;  /* 0x0000fc00010f7983 */ /* 0x000ea20000300800 */
[----:B------:R-:W-:-:S15]  /*29ce0*/  HMMA.1688.F32.TF32 R20, R8, R16, R20 ;  /* 0x000000100814723c */ /* 0x000fde0000081014 */
[----:B------:R-:W-:-:S04]  /*29cf0*/  NOP ;  /* 0x0000000000007918 */ /* 0x000fc80000000000 */
[----:B------:R-:W-:Y:S01]  /*29d00*/  IMAD.MOV.U32 R3, RZ, RZ, R23 ;  /* 0x000000ffff037224 */ /* 0x000fe200078e0017 */
[----:B--2---:R1:W-:Y:S04]  /*29d10*/  STL.64 [R1+0x4c78], R14 ;  /* 0x004c780e01007387 */ /* 0x0043e80000100a00 */
[----:B----4-:R2:W-:Y:S01]  /*29d20*/  STL.64 [R1+0x4c70], R12 ;  /* 0x004c700c01007387 */ /* 0x0105e20000100a00 */
[----:B-1----:R-:W-:-:S03]  /*29d30*/  IMAD.MOV.U32 R15, RZ, RZ, R16 ;  /* 0x000000ffff0f7224 */ /* 0x002fc600078e0010 */
[----:B--2---:R-:W2:Y:S04]  /*29d40*/  LDL.LU R12, [R1] ;  /* 0x00000000010c7983 */ /* 0x004ea80000300800 */
[----:B------:R-:W2:Y:S01]  /*29d50*/  LDL.LU R13, [R1+0x4] ;  /* 0x00000400010d7983 */ /* 0x000ea20000300800 */
[----:B------:R-:W-:-:S03]  /*29d60*/  IMAD.MOV.U32 R14, RZ, RZ, R17 ;  /* 0x000000ffff0e7224 */ /* 0x000fc600078e0011 */
[----:B------:R-:W4:Y:S04]  /*29d70*/  LDL.LU.64 R16, [R1+0x4eb8] ;  /* 0x004eb80001107983 */ /* 0x000f280000300a00 */
[----:B------:R-:W-:Y:S04]  /*29d80*/  STL.64 [R1+0x2b0], R20 ;  /* 0x0002b01401007387 */ /* 0x000fe80000100a00 */
[----:B------:R1:W-:Y:S04]  /*29d90*/  STL [R1+0x2b8], R22 ;  /* 0x0002b81601007387 */ /* 0x0003e80000100800 */
[----:B-1----:R-:W4:Y:S04]  /*29da0*/  LDL.LU.64 R22, [R1+0x4eb0] ;  /* 0x004eb00001167983 */ /* 0x002f280000300a00 */
[----:B------:R-:W4:Y:S04]  /*29db0*/  LDL.LU.64 R20, [R1+0x4ea8] ;  /* 0x004ea80001147983 */ /* 0x000f280000300a00 */
[----:B------:R1:W-:Y:S01]  /*29dc0*/  STL [R1+0x4638], R3 ;  /* 0x0046380301007387 */ /* 0x0003e20000100800 */
[----:B----4-:R-:W-:Y:S01]  /*29dd0*/  HMMA.1688.F32.TF32 R20, R8, R16, R20 ;  /* 0x000000100814723c */ /* 0x010fe20000081014 */
[----:B-1----:R-:W-:-:S15]  /*29de0*/  IMAD.MOV.U32 R3, RZ, RZ, R17 ;  /* 0x000000ffff037224 */ /* 0x002fde00078e0011 */
[----:B------:R-:W-:-:S03]  /*29df0*/  NOP ;  /* 0x0000000000007918 */ /* 0x000fc60000000000 */
[----:B------:R-:W-:Y:S04]  /*29e00*/  STL.64 [R1+0x2a0], R20 ;  /* 0x0002a01401007387 */ /* 0x000fe80000100a00 */
[----:B------:R1:W-:Y:S02]  /*29e10*/  STL.64 [R1+0x2a8], R22 ;  /* 0x0002a81601007387 */ /* 0x0003e40000100a00 */
[----:B-1----:R-:W-:Y:S02]  /*29e20*/  IMAD.MOV.U32 R23, RZ, RZ, R16 ;  /* 0x000000ffff177224 */ /* 0x002fe400078e0010 */
        /* <DEDUP_REMOVED lines=14> */
[----:B------:R1:W-:Y:S04]  /*29f10*/  STL.64 [R1+0x280], R24 ;  /* 0x0002801801007387 */ /* 0x0003e80000100a00 */
[----:B------:R-:W-:Y:S04]  /*29f20*/  STL.64 [R1+0x288], R26 ;  /* 0x0002881a01007387 */ /* 0x000fe80000100a00 */
        /* <DEDUP_REMOVED lines=10> */
[----:B------:R-:W4:Y:S04]  /*29fd0*/  LDL.LU.64 R26, [R1+0x4e60] ;  /* 0x004e6000011a7983 */ /* 0x000f280000300a00 */
[----:B------:R-:W4:Y:S01]  /*29fe0*/  LDL.LU.64 R24, [R1+0x4e58] ;  /* 0x004e580001187983 */ /* 0x000f220000300a00 */
[----:B---3--:R-:W-:Y:S01]  /*29ff0*/  IMAD.MOV.U32 R0, RZ, RZ, R5 ;  /* 0x000000ffff007224 */ /* 0x008fe200078e0005 */
[----:B----4-:R-:W-:-:S15]  /*2a000*/  HMMA.1688.F32.TF32 R24, R8, R4, R24 ;  /* 0x000000040818723c */ /* 0x010fde0000081018 */
[----:B------:R-:W-:-:S04]  /*2a010*/  NOP ;  /* 0x0000000000007918 */ /* 0x000fc80000000000 */
[----:B------:R-:W-:Y:S04]  /*2a020*/  STL.64 [R1+0x260], R24 ;  /* 0x0002601801007387 */ /* 0x000fe80000100a00 */
[----:B------:R1:W-:Y:S04]  /*2a030*/  STL.64 [R1+0x268], R26 ;  /* 0x0002681a01007387 */ /* 0x0003e80000100a00 */
[----:B-1----:R-:W3:Y:S04]  /*2a040*/  LDL.LU.64 R26, [R1+0x4e50] ;  /* 0x004e5000011a7983 */ /* 0x002ee80000300a00 */
[----:B------:R-:W4:Y:S01]  /*2a050*/  LDL.LU R24, [R1+0x4e48] ;  /* 0x004e480001187983 */ /* 0x000f220000300800 */
[----:B------:R-:W-:-:S03]  /*2a060*/  IMAD.MOV.U32 R25, RZ, RZ, R4 ;  /* 0x000000ffff197224 */ /* 0x000fc600078e0004 */
        /* <DEDUP_REMOVED lines=27> */
[----:B------:R-:W2:Y:S04]  /*2a220*/  LDL.LU R2, [R1+0x4e00] ;  /* 0x004e000001027983 */ /* 0x000ea80000300800 */
[----:B------:R-:W2:Y:S04]  /*2a230*/  LDL.LU R20, [R1+0x4dfc] ;  /* 0x004dfc0001147983 */ /* 0x000ea80000300800 */
[----:B------:R-:W-:Y:S04]  /*2a240*/  STL.64 [R1+0x4cd8], R12 ;  /* 0x004cd80c01007387 */ /* 0x000fe80000100a00 */
[----:B---3--:R-:W-:Y:S04]  /*2a250*/  STL.64 [R1+0x4c88], R18 ;  /* 0x004c881201007387 */ /* 0x008fe80000100a00 */
[----:B------:R1:W-:Y:S04]  /*2a260*/  STL.64 [R1+0x4c80], R16 ;  /* 0x004c801001007387 */ /* 0x0003e80000100a00 */
[----:B-1----:R-:W3:Y:S04]  /*2a270*/  LDL.LU R16, [R1+0x100] ;  /* 0x0001000001107983 */ /* 0x002ee80000300800 */
[----:B------:R-:W3:Y:S04]  /*2a280*/  LDL.LU R17, [R1+0x104] ;  /* 0x0001040001117983 */ /* 0x000ee80000300800 */
[----:B------:R-:W2:Y:S04]  /*2a290*/  LDL.LU R18, [R1+0x108] ;  /* 0x0001080001127983 */ /* 0x000ea80000300800 */
[----:B------:R-:W2:Y:S01]  /*2a2a0*/  LDL.LU R19, [R1+0x10c] ;  /* 0x00010c0001137983 */ /* 0x000ea20000300800 */
[----:B------:R-:W-:-:S02]  /*2a2b0*/  IMAD.MOV.U32 R12, RZ, RZ, R21 ;  /* 0x000000ffff0c7224 */ /* 0x000fc400078e0015 */
[----:B------:R-:W-:Y:S01]  /*2a2c0*/  IMAD.MOV.U32 R13, RZ, RZ, R22 ;  /* 0x000000ffff0d7224 */ /* 0x000fe200078e0016 */
[----:B------:R-:W3:Y:S04]  /*2a2d0*/  LDL.LU R21, [R1+0x4df8] ;  /* 0x004df80001157983 */ /* 0x000ee80000300800 */
[----:B------:R-:W4:Y:S04]  /*2a2e0*/  LDL.LU R22, [R1+0x4df4] ;  /* 0x004df40001167983 */ /* 0x000f280000300800 */
[----:B------:R-:W-:Y:S04]  /*2a2f0*/  STL.64 [R1+0x4cf0], R12 ;  /* 0x004cf00c01007387 */ /* 0x000fe80000100a00 */
[----:B--2---:R-:W-:Y:S04]  /*2a300*/  STL.64 [R1+0x4ca0], R18 ;  /* 0x004ca01201007387 */ /* 0x004fe80000100a00 */
[----:B---3--:R1:W-:Y:S04]  /*2a310*/  STL.64 [R1+0x4c98], R16 ;  /* 0x004c981001007387 */ /* 0x0083e80000100a00 */
[----:B-1----:R-:W2:Y:S04]  /*2a320*/  LDL.LU R16, [R1+0x110] ;  /* 0x0001100001107983 */ /* 0x002ea80000300800 */
[----:B------:R-:W2:Y:S04]  /*2a330*/  LDL.LU R17, [R1+0x114] ;  /* 0x0001140001117983 */ /* 0x000ea80000300800 */
[----:B------:R-:W3:Y:S04]  /*2a340*/  LDL.LU R18, [R1+0x118] ;  /* 0x0001180001127983 */ /* 0x000ee80000300800 */
[----:B------:R-:W3:Y:S01]  /*2a350*/  LDL.LU R19, [R1+0x11c] ;  /* 0x00011c0001137983 */ /* 0x000ee20000300800 */
[----:B------:R-:W-:-:S02]  /*2a360*/  IMAD.MOV.U32 R12, RZ, RZ, R23 ;  /* 0x000000ffff0c7224 */ /* 0x000fc400078e0017 */
[----:B------:R-:W-:Y:S01]  /*2a370*/  IMAD.MOV.U32 R13, RZ, RZ, R3 ;  /* 0x000000ffff0d7224 */ /* 0x000fe200078e0003 */
[----:B------:R-:W2:Y:S04]  /*2a380*/  LDL.LU R23, [R1+0x4df0] ;  /* 0x004df00001177983 */ /* 0x000ea80000300800 */
        /* <DEDUP_REMOVED lines=8> */
[----:B------:R-:W-:-:S05]  /*2a410*/  IMAD.MOV.U32 R13, RZ, RZ, R14 ;  /* 0x000000ffff0d7224 */ /* 0x000fca00078e000e */
[----:B------:R1:W-:Y:S02]  /*2a420*/  STL.64 [R1+0x4d20], R12 ;  /* 0x004d200c01007387 */ /* 0x0003e40000100a00 */
[----:B-1----:R-:W-:Y:S02]  /*2a430*/  IMAD.MOV.U32 R12, RZ, RZ, R28 ;  /* 0x000000ffff0c7224 */ /* 0x002fe400078e001c */
[----:B------:R-:W-:Y:S01]  /*2a440*/  IMAD.MOV.U32 R13, RZ, RZ, R29 ;  /* 0x000000ffff0d7224 */ /* 0x000fe200078e001d */
[----:B------:R-:W4:Y:S04]  /*2a450*/  LDL.LU R28, [R1+0x4dec] ;  /* 0x004dec00011c7983 */ /* 0x000f280000300800 */
        /* <DEDUP_REMOVED lines=14> */
[----:B------:R-:W2:Y:S01]  /*2a540*/  LDL.LU R17, [R1+0x144] ;  /* 0x0001440001117983 */ /* 0x000ea20000300800 */
[----:B------:R-:W-:-:S02]  /*2a550*/  IMAD.MOV.U32 R12, RZ, RZ, R25 ;  /* 0x000000ffff0c7224 */ /* 0x000fc400078e0019 */
[----:B----4-:R-:W-:Y:S02]  /*2a560*/  IMAD.MOV.U32 R13, RZ, RZ, R24 ;  /* 0x000000ffff0d7224 */ /* 0x010fe400078e0018 */
[----:B------:R-:W-:Y:S02]  /*2a570*/  IMAD.MOV.U32 R18, RZ, RZ, R29 ;  /* 0x000000ffff127224 */ /* 0x000fe400078e001d */
[----:B------:R-:W-:Y:S01]  /*2a580*/  IMAD.MOV.U32 R19, RZ, RZ, R28 ;  /* 0x000000ffff137224 */ /* 0x000fe200078e001c */
[----:B------:R-:W3:Y:S04]  /*2a590*/  LDL.LU R29, [R1+0x4de4] ;  /* 0x004de400011d7983 */ /* 0x000ee80000300800 */
[----:B------:R-:W4:Y:S04]  /*2a5a0*/  LDL.LU R28, [R1+0x4de0] ;  /* 0x004de000011c7983 */ /* 0x000f280000300800 */
[----:B------:R1:W-:Y:S04]  /*2a5b0*/  STL.64 [R1+0x4d68], R12 ;  /* 0x004d680c01007387 */ /* 0x0003e80000100a00 */
[----:B------:R-:W-:Y:S01]  /*2a5c0*/  STL.64 [R1+0x4d00], R18 ;  /* 0x004d001201007387 */ /* 0x000fe20000100a00 */
[----:B-1----:R-:W-:-:S02]  /*2a5d0*/  IMAD.MOV.U32 R12, RZ, RZ, R7 ;  /* 0x000000ffff0c7224 */ /* 0x002fc400078e0007 */
[----:B------:R-:W-:Y:S01]  /*2a5e0*/  IMAD.MOV.U32 R13, RZ, RZ, R6 ;  /* 0x000000ffff0d7224 */ /* 0x000fe200078e0006 */
[----:B--2---:R1:W-:Y:S04]  /*2a5f0*/  STL.64 [R1+0x4cf8], R16 ;  /* 0x004cf81001007387 */ /* 0x0043e80000100a00 */
        /* <DEDUP_REMOVED lines=8> */
[----:B------:R-:W2:Y:S04]  /*2a680*/  LDL.LU R15, [R1+0x1bc] ;  /* 0x0001bc00010f7983 */ /* 0x000ea80000300800 */
[----:B--2---:R-:W-:Y:S04]  /*2a690*/  STL.64 [R1+0x4d90], R14 ;  /* 0x004d900e01007387 */ /* 0x004fe80000100a00 */
[----:B------:R-:W-:Y:S04]  /*2a6a0*/  STL.64 [R1+0x4d88], R12 ;  /* 0x004d880c01007387 */ /* 0x000fe80000100a00 */
[----:B------:R-:W-:Y:S04]  /*2a6b0*/  STL.64 [R1+0x4d18], R18 ;  /* 0x004d181201007387 */ /* 0x000fe80000100a00 */
[----:B------:R1:W-:Y:S04]  /*2a6c0*/  STL.64 [R1+0x4d10], R16 ;  /* 0x004d101001007387 */ /* 0x0003e80000100a00 */
[----:B-1----:R-:W2:Y:S04]  /*2a6d0*/  LDL.LU R16, [R1+0x160] ;  /* 0x0001600001107983 */ /* 0x002ea80000300800 */
[----:B------:R-:W2:Y:S01]  /*2a6e0*/  LDL.LU R17, [R1+0x164] ;  /* 0x0001640001117983 */ /* 0x000ea20000300800 */
[----:B----4-:R-:W-:-:S02]  /*2a6f0*/  IMAD.MOV.U32 R18, RZ, RZ, R28 ;  /* 0x000000ffff127224 */ /* 0x010fc400078e001c */
[----:B---3--:R-:W-:Y:S01]  /*2a700*/  IMAD.MOV.U32 R19, RZ, RZ, R29 ;  /* 0x000000ffff137224 */ /* 0x008fe200078e001d */
[----:B------:R-:W3:Y:S01]  /*2a710*/  LDL.LU R28, [R1+0x4ddc] ;  /* 0x004ddc00011c7983 */ /* 0x000ee20000300800 */
[----:B------:R-:W-:-:S03]  /*2a720*/  IMAD.MOV.U32 R13, RZ, RZ, R4 ;  /* 0x000000ffff0d7224 */ /* 0x000fc600078e0004 */
[----:B------:R-:W4:Y:S01]  /*2a730*/  LDL.LU R29, [R1+0x4dd8] ;  /* 0x004dd800011d7983 */ /* 0x000f220000300800 */
[----:B------:R-:W-:-:S03]  /*2a740*/  IMAD.MOV.U32 R12, RZ, RZ, R5 ;  /* 0x000000ffff0c7224 */ /* 0x000fc600078e0005 */
[----:B------:R-:W3:Y:S04]  /*2a750*/  LDL.LU R4, [R1+0x1d0] ;  /* 0x0001d00001047983 */ /* 0x000ee80000300800 */
[----:B------:R-:W3:Y:S04]  /*2a760*/  LDL.LU R5, [R1+0x1d4] ;  /* 0x0001d40001057983 */ /* 0x000ee80000300800 */
[----:B------:R-:W3:Y:S04]  /*2a770*/  LDL.LU R6, [R1+0x1d8] ;  /* 0x0001d80001067983 */ /* 0x000ee80000300800 */
[----:B------:R-:W3:Y:S04]  /*2a780*/  LDL.LU R7, [R1+0x1dc] ;  /* 0x0001dc0001077983 */ /* 0x000ee80000300800 */
[----:B------:R-:W3:Y:S04]  /*2a790*/  LDL.LU R24, [R1+0x230] ;  /* 0x0002300001187983 */ /* 0x000ee80000300800 */
[----:B------:R-:W3:Y:S04]  /*2a7a0*/  LDL.LU R25, [R1+0x234] ;  /* 0x0002340001197983 */ /* 0x000ee80000300800 */
[----:B------:R-:W3:Y:S04]  /*2a7b0*/  LDL.LU R26, [R1+0x238] ;  /* 0x00023800011a7983 */ /* 0x000ee80000300800 */
[----:B------:R-:W3:Y:S04]  /*2a7c0*/  LDL.LU R27, [R1+0x23c] ;  /* 0x00023c00011b7983 */ /* 0x000ee80000300800 */
[----:B------:R-:W-:Y:S04]  /*2a7d0*/  STL.64 [R1+0x4d30], R18 ;  /* 0x004d301201007387 */ /* 0x000fe80000100a00 */
        /* <DEDUP_REMOVED lines=8> */
[----:B------:R-:W2:Y:S01]  /*2a860*/  LDL.LU R17, [R1+0x184] ;  /* 0x0001840001117983 */ /* 0x000ea20000300800 */
[----:B----4-:R-:W-:-:S02]  /*2a870*/  IMAD.MOV.U32 R18, RZ, RZ, R29 ;  /* 0x000000ffff127224 */ /* 0x010fc400078e001d */
[----:B---3--:R-:W-:Y:S01]  /*2a880*/  IMAD.MOV.U32 R19, RZ, RZ, R28 ;  /* 0x000000ffff137224 */ /* 0x008fe200078e001c */
[----:B------:R-:W3:Y:S04]  /*2a890*/  LDL.LU R29, [R1+0x4dd4] ;  /* 0x004dd400011d7983 */ /* 0x000ee80000300800 */
[----:B------:R-:W4:Y:S04]  /*2a8a0*/  LDL.LU R28, [R1+0x4dd0] ;  /* 0x004dd000011c7983 */ /* 0x000f280000300800 */
[----:B------:R-:W-:Y:S04]  /*2a8b0*/  STL.64 [R1+0x4d60], R18 ;  /* 0x004d601201007387 */ /* 0x000fe80000100a00 */
[----:B--2---:R1:W-:Y:S04]  /*2a8c0*/  STL.64 [R1+0x4d58], R16 ;  /* 0x004d581001007387 */ /* 0x0043e80000100a00 */
[----:B-1----:R-:W2:Y:S04]  /*2a8d0*/  LDL.LU R16, [R1+0x190] ;  /* 0x0001900001107983 */ /* 0x002ea80000300800 */
[----:B------:R-:W2:Y:S04]  /*2a8e0*/  LDL.LU R17, [R1+0x194] ;  /* 0x0001940001117983 */ /* 0x000ea80000300800 */
[----:B------:R-:W2:Y:S04]  /*2a8f0*/  LDL.LU R18, [R1+0x198] ;  /* 0x0001980001127983 */ /* 0x000ea80000300800 */
[----:B------:R-:W2:Y:S01]  /*2a900*/  LDL.LU R19, [R1+0x19c] ;  /* 0x00019c0001137983 */ /* 0x000ea20000300800 */
[----:B------:R-:W-:Y:S03]  /*2a910*/  HMMA.1688.F32.TF32 R24, R8, R20, R24 ;  /* 0x000000140818723c */ /* 0x000fe60000081018 */
[----:B--2---:R-:W-:Y:S04]  /*2a920*/  STL.64 [R1+0x4d78], R18 ;  /* 0x004d781201007387 */ /* 0x004fe80000100a00 */
[----:B------:R4:W-:Y:S02]  /*2a930*/  STL.64 [R1+0x4d70], R16 ;  /* 0x004d701001007387 */ /* 0x0009e40000100a00 */
[----:B----4-:R-:W-:-:S02]  /*2a940*/  IMAD.MOV.U32 R16, RZ, RZ, R28 ;  /* 0x000000ffff107224 */ /* 0x010fc400078e001c */
[----:B---3--:R-:W-:Y:S01]  /*2a950*/  IMAD.MOV.U32 R17, RZ, RZ, R29 ;  /* 0x000000ffff117224 */ /* 0x008fe200078e001d */
[----:B------:R-:W2:Y:S04]  /*2a960*/  LDL.LU R28, [R1+0x4dcc] ;  /* 0x004dcc00011c7983 */ /* 0x000ea80000300800 */
[----:B------:R-:W3:Y:S04]  /*2a970*/  LDL.LU R29, [R1+0x4dc8] ;  /* 0x004dc800011d7983 */ /* 0x000ee80000300800 */
[----:B------:R-:W4:Y:S04]  /*2a980*/  LDL.LU R18, [R1+0x1a8] ;  /* 0x0001a80001127983 */ /* 0x000f280000300800 */
[----:B------:R-:W4:Y:S04]  /*2a990*/  LDL.LU R19, [R1+0x1ac] ;  /* 0x0001ac0001137983 */ /* 0x000f280000300800 */
[----:B----4-:R-:W-:Y:S04]  /*2a9a0*/  STL.64 [R1+0x4da0], R18 ;  /* 0x004da01201007387 */ /* 0x010fe80000100a00 */
[----:B------:R1:W-:Y:S04]  /*2a9b0*/  STL.64 [R1+0x4d98], R16 ;  /* 0x004d981001007387 */ /* 0x0003e80000100a00 */
[----:B-1----:R-:W4:Y:S04]  /*2a9c0*/  LDL.LU R16, [R1+0x1c0] ;  /* 0x0001c00001107983 */ /* 0x002f280000300800 */
[----:B------:R-:W4:Y:S04]  /*2a9d0*/  LDL.LU R17, [R1+0x1c4] ;  /* 0x0001c40001117983 */ /* 0x000f280000300800 */
[----:B------:R-:W-:Y:S04]  /*2a9e0*/  STL.64 [R1+0x230], R24 ;  /* 0x0002301801007387 */ /* 0x000fe80000100a00 */
[----:B------:R1:W-:Y:S04]  /*2a9f0*/  STL.64 [R1+0x238], R26 ;  /* 0x0002381a01007387 */ /* 0x0003e80000100a00 */
[----:B-1----:R-:W4:Y:S04]  /*2aa00*/  LDL.LU.64 R26, [R1+0x4dc0] ;  /* 0x004dc000011a7983 */ /* 0x002f280000300a00 */
[----:B------:R-:W4:Y:S01]  /*2aa10*/  LDL.LU.64 R24, [R1+0x4db8] ;  /* 0x004db80001187983 */ /* 0x000f220000300a00 */
[----:B---3--:R-:W-:-:S02]  /*2aa20*/  IMAD.MOV.U32 R18, RZ, RZ, R29 ;  /* 0x000000ffff127224 */ /* 0x008fc400078e001d */
[----:B--2---:R-:W-:Y:S01]  /*2aa30*/  IMAD.MOV.U32 R19, RZ, RZ, R28 ;  /* 0x000000ffff137224 */ /* 0x004fe200078e001c */
[----:B----4-:R-:W-:Y:S01]  /*2aa40*/  HMMA.1688.F32.TF32 R8, R8, R24, R4 ;  /* 0x000000180808723c */ /* 0x010fe20000081004 */
[----:B------:R-:W2:Y:S04]  /*2aa50*/  LDL.LU.64 R6, [R1+0x4db0] ;  /* 0x004db00001067983 */ /* 0x000ea80000300a00 */
[----:B------:R-:W2:-:S14]  /*2aa60*/  LDL.LU.64 R4, [R1+0x4da8] ;  /* 0x004da80001047983 */ /* 0x000e9c0000300a00 */
[----:B------:R-:W-:Y:S04]  /*2aa70*/  STL.64 [R1+0x1d0], R8 ;  /* 0x0001d00801007387 */ /* 0x000fe80000100a00 */
[----:B------:R-:W-:Y:S01]  /*2aa80*/  STL.64 [R1+0x1d8], R10 ;  /* 0x0001d80a01007387 */ /* 0x000fe20000100a00 */
[----:B--2---:R-:W-:Y:S03]  /*2aa90*/  HMMA.1688.F32.TF32 R12, R4, R12, R16 ;  /* 0x0000000c040c723c */ /* 0x004fe60000081010 */
[----:B------:R-:W2:Y:S04]  /*2aaa0*/  LDL.LU.64 R18, [R1+0x4da0] ;  /* 0x004da00001127983 */ /* 0x000ea80000300a00 */
[----:B------:R-:W2:-:S12]  /*2aab0*/  LDL.LU.64 R16, [R1+0x4d98] ;  /* 0x004d980001107983 */ /* 0x000e980000300a00 */
[----:B------:R-:W-:Y:S04]  /*2aac0*/  STL.64 [R1+0x1c0], R12 ;  /* 0x0001c00c01007387 */ /* 0x000fe80000100a00 */
[----:B------:R1:W-:Y:S04]  /*2aad0*/  STL.64 [R1+0x1c8], R14 ;  /* 0x0001c80e01007387 */ /* 0x0003e80000100a00 */
[----:B-1----:R-:W3:Y:S04]  /*2aae0*/  LDL.LU.64 R14, [R1+0x4d90] ;  /* 0x004d9000010e7983 */ /* 0x002ee80000300a00 */
[----:B------:R-:W3:Y:S01]  /*2aaf0*/  LDL.LU.64 R12, [R1+0x4d88] ;  /* 0x004d8800010c7983 */ /* 0x000ee20000300a00 */
[----:B------:R-:W-:-:S02]  /*2ab00*/  IMAD.MOV.U32 R8, RZ, RZ, R27 ;  /* 0x000000ffff087224 */ /* 0x000fc400078e001b */
[----:B------:R-:W-:-:S07]  /*2ab10*/  IMAD.MOV.U32 R9, RZ, RZ, R26 ;  /* 0x000000ffff097224 */ /* 0x000fce00078e001a */
[----:B---3--:R-:W-:Y:S01]  /*2ab20*/  HMMA.1688.F32.TF32 R8, R4, R8, R12 ;  /* 0x000000080408723c */ /* 0x008fe2000008100c */
[----:B------:R-:W2:-:S15]  /*2ab30*/  LDL.LU.64 R12, [R1+0x4d80] ;  /* 0x004d8000010c7983 */ /* 0x000e9e0000300a00 */
[----:B------:R-:W-:-:S03]  /*2ab40*/  NOP ;  /* 0x0000000000007918 */ /* 0x000fc60000000000 */
[----:B------:R-:W-:Y:S04]  /*2ab50*/  STL.64 [R1+0x1b0], R8 ;  /* 0x0001b00801007387 */ /* 0x000fe80000100a00 */
[----:B------:R-:W-:Y:S04]  /*2ab60*/  STL.64 [R1+0x1b8], R10 ;  /* 0x0001b80a01007387 */ /* 0x000fe80000100a00 */
[----:B------:R-:W-:Y:S04]  /*2ab70*/  LDS R8, [R2+UR6+0xc000] ;  /* 0x00c0000602087984 */ /* 0x000fe80008000800 */
[----:B------:R-:W-:Y:S04]  /*2ab80*/  LDS R10, [R2+UR6+0xe000] ;  /* 0x00e00006020a7984 */ /* 0x000fe80008000800 */
[----:B------:R-:W-:Y:S04]  /*2ab90*/  LDS R9, [R0+UR6+0xc000] ;  /* 0x00c0000600097984 */ /* 0x000fe80008000800 */
[----:B------:R-:W1:Y:S01]  /*2aba0*/  LDS R11, [R0+UR6+0xe000] ;  /* 0x00e00006000b7984 */ /* 0x000e620008000800 */
[----:B--2---:R-:W-:Y:S03]  /*2abb0*/  HMMA.1688.F32.TF32 R12, R4, R12, R16 ;  /* 0x0000000c040c723c */ /* 0x004fe60000081010 */
[----:B------:R-:W2:Y:S04]  /*2abc0*/  LDL.LU.64 R18, [R1+0x4d78] ;  /* 0x004d780001127983 */ /* 0x000ea80000300a00 */
[----:B------:R-:W2:-:S12]  /*2abd0*/  LDL.LU.64 R16, [R1+0x4d70] ;  /* 0x004d700001107983 */ /* 0x000e980000300a00 */
[----:B------:R3:W-:Y:S04]  /*2abe0*/  STL.64 [R1+0x1a0], R12 ;  /* 0x0001a00c01007387 */ /* 0x0007e80000100a00 */
[----:B------:R2:W-:Y:S04]  /*2abf0*/  STL.64 [R1+0x1a8], R14 ;  /* 0x0001a80e01007387 */ /* 0x0005e80000100a00 */
[----:B---3--:R-:W2:Y:S02]  /*2ac00*/  LDL.LU.64 R12, [R1+0x4d68] ;  /* 0x004d6800010c7983 */ /* 0x008ea40000300a00 */
[----:B--2---:R-:W-:Y:S02]  /*2ac10*/  HMMA.1688.F32.TF32 R12, R4, R12, R16 ;  /* 0x0000000c040c723c */ /* 0x004fe40000081010 */
[----:B------:R-:W2:Y:S04]  /*2ac20*/  LDL.LU.64 R18, [R1+0x4d60] ;  /* 0x004d600001127983 */ /* 0x000ea80000300a00 */
[----:B------:R-:W2:-:S13]  /*2ac30*/  LDL.LU.64 R16, [R1+0x4d58] ;  /* 0x004d580001107983 */ /* 0x000e9a0000300a00 */
        /* <DEDUP_REMOVED lines=53> */
[----:B------:R-:W3:-:S13]  /*2af90*/  LDL.LU.64 R16, [R1+0x4c80] ;  /* 0x004c800001107983 */ /* 0x000eda0000300a00 */
[----:B------:R-:W-:Y:S04]  /*2afa0*/  STL.64 [R1+0x100], R12 ;  /* 0x0001000c01007387 */ /* 0x000fe80000100a00 */
[----:B------:R4:W-:Y:S04]  /*2afb0*/  STL.64 [R1+0x108], R14 ;  /* 0x0001080e01007387 */ /* 0x0009e80000100a00 */
[----:B----4-:R-:W3:Y:S04]  /*2afc0*/  LDL.LU.64 R14, [R1+0x4c78] ;  /* 0x004c7800010e7983 */ /* 0x010ee80000300a00 */
[----:B------:R-:W3:Y:S02]  /*2afd0*/  LDL.LU.64 R12, [R1+0x4c70] ;  /* 0x004c7000010c7983 */ /* 0x000ee40000300a00 */
[----:B---3--:R-:W-:-:S15]  /*2afe0*/  HMMA.1688.F32.TF32 R12, R4, R16, R12 ;  /* 0x00000010040c723c */ /* 0x008fde000008100c */
[----:B------:R-:W-:-:S04]  /*2aff0*/  NOP ;  /* 0x0000000000007918 */ /* 0x000fc80000000000 */
[----:B------:R-:W-:Y:S04]  /*2b000*/  STL.64 [R1+0xf0], R12 ;  /* 0x0000f00c01007387 */ /* 0x000fe80000100a00 */
[----:B------:R3:W-:Y:S04]  /*2b010*/  STL.64 [R1+0xf8], R14 ;  /* 0x0000f80e01007387 */ /* 0x0007e80000100a00 */
[----:B---3--:R-:W3:Y:S04]  /*2b020*/  LDL.LU.64 R14, [R1+0x4c68] ;  /* 0x004c6800010e7983 */ /* 0x008ee80000300a00 */
[----:B------:R-:W3:Y:S02]  /*2b030*/  LDL.LU.64 R12, [R1+0x4c60] ;  /* 0x004c6000010c7983 */ /* 0x000ee40000300a00 */
[----:B---3--:R-:W-:-:S15]  /*2b040*/  HMMA.1688.F32.TF32 R12, R4, R20, R12 ;  /* 0x00000014040c723c */ /* 0x008fde000008100c */
[----:B------:R-:W-:-:S04]  /*2b050*/  NOP ;  /* 0x0000000000007918 */ /* 0x000fc80000000000 */
[----:B------:R-:W-:Y:S01]  /*2b060*/  IMAD.MOV.U32 R29, RZ, RZ, R14 ;  /* 0x000000ffff1d7224 */ /* 0x000fe200078e000e */
[----:B------:R3:W-:Y:S01]  /*2b070*/  STL.64 [R1+0xe0], R12 ;  /* 0x0000e00c01007387 */ /* 0x0007e20000100a00 */
[----:B------:R-:W-:-:S03]  /*2b080*/  IMAD.MOV.U32 R28, RZ, RZ, R15 ;  /* 0x000000ffff1c7224 */ /* 0x000fc600078e000f */
[----:B------:R-:W4:Y:S04]  /*2b090*/  LDL.LU.64 R14, [R1+0x4c58] ;  /* 0x004c5800010e7983 */ /* 0x000f280000300a00 */
[----:B---3--:R-:W4:Y:S04]  /*2b0a0*/  LDL.LU.64 R12, [R1+0x4c50] ;  /* 0x004c5000010c7983 */ /* 0x008f280000300a00 */
[----:B------:R3:W-:Y:S04]  /*2b0b0*/  STL.64 [R1+0x4c18], R22 ;  /* 0x004c181601007387 */ /* 0x0007e80000100a00 */
[----:B------:R-:W-:Y:S04]  /*2b0c0*/  STL [R1+0x43e4], R28 ;  /* 0x0043e41c01007387 */ /* 0x000fe80000100800 */
[----:B------:R-:W-:Y:S01]  /*2b0d0*/  STL [R1+0x43e0], R29 ;  /* 0x0043e01d01007387 */ /* 0x000fe20000100800 */
[----:B----4-:R-:W-:Y:S03]  /*2b0e0*/  HMMA.1688.F32.TF32 R4, R4, R24, R12 ;  /* 0x000000180404723c */ /* 0x010fe6000008100c */
[----:B------:R-:W1:-:S15]  /*2b0f0*/  LDL R14, [R1+0xc8] ;  /* 0x0000c800010e7983 */ /* 0x000e5e0000100800 */
[----:B------:R-:W-:Y:S01]  /*2b100*/  NOP ;  /* 0x0000000000007918 */ /* 0x000fe20000000000 */
[----:B------:R-:W-:Y:S04]  /*2b110*/  STL.64 [R1+0xd0], R4 ;  /* 0x0000d00401007387 */ /* 0x000fe80000100a00 */
[----:B------:R-:W-:Y:S04]  /*2b120*/  STL.64 [R1+0xd8], R6 ;  /* 0x0000d80601007387 */ /* 0x000fe80000100a00 */
[----:B---3--:R-:W3:Y:S04]  /*2b130*/  LDL.64 R22, [R1+0x98] ;  /* 0x0000980001167983 */ /* 0x008ee80000100a00 */
[----:B------:R-:W1:Y:S04]  /*2b140*/  LDL R15, [R1+0xcc] ;  /* 0x0000cc00010f7983 */ /* 0x000e680000100800 */
[----:B------:R-:W-:Y:S04]  /*2b150*/  LDS R6, [R2+UR6+0xe100] ;  /* 0x00e1000602067984 */ /* 0x000fe80008000800 */
[----:B------:R-:W4:Y:S04]  /*2b160*/  LDS R7, [R0+UR6+0xe100] ;  /* 0x00e1000600077984 */ /* 0x000f280008000800 */
[----:B------:R-:W-:Y:S04]  /*2b170*/  LDS R4, [R2+UR6+0xc100] ;  /* 0x00c1000602047984 */ /* 0x000fe80008000800 */
[----:B------:R-:W1:Y:S04]  /*2b180*/  LDS R5, [R0+UR6+0xc100] ;  /* 0x00c1000600057984 */ /* 0x000e680008000800 */
[----:B---3--:R3:W-:Y:S04]  /*2b190*/  STL.64 [R1+0x4c28], R22 ;  /* 0x004c281601007387 */ /* 0x0087e80000100a00 */
[----:B------:R-:W2:Y:S04]  /*2b1a0*/  LDL.LU R20, [R1+0x7c0] ;  /* 0x0007c00001147983 */ /* 0x000ea80000300800 */
[----:B------:R-:W2:Y:S04]  /*2b1b0*/  LDL.LU R21, [R1+0x7c4] ;  /* 0x0007c40001157983 */ /* 0x000ea80000300800 */
[----:B---3--:R-:W3:Y:S04]  /*2b1c0*/  LDL.LU R22, [R1+0x7c8] ;  /* 0x0007c80001167983 */ /* 0x008ee80000300800 */
[----:B------:R-:W3:Y:S04]  /*2b1d0*/  LDL.LU R23, [R1+0x7cc] ;  /* 0x0007cc0001177983 */ /* 0x000ee80000300800 */
[----:B---3--:R-:W-:Y:S04]  /*2b1e0*/  STL.64 [R1+0x4c48], R22 ;  /* 0x004c481601007387 */ /* 0x008fe80000100a00 */
[----:B--2---:R2:W-:Y:S04]  /*2b1f0*/  STL.64 [R1+0x4c40], R20 ;  /* 0x004c401401007387 */ /* 0x0045e80000100a00 */
[----:B--2---:R-:W1:Y:S04]  /*2b200*/  LDL.LU R20, [R1+0x7e0] ;  /* 0x0007e00001147983 */ /* 0x004e680000300800 */
[----:B------:R-:W1:Y:S04]  /*2b210*/  LDL.LU R21, [R1+0x7e4] ;  /* 0x0007e40001157983 */ /* 0x000e680000300800 */
[----:B------:R-:W1:Y:S04]  /*2b220*/  LDL.LU R22, [R1+0x7e8] ;  /* 0x0007e80001167983 */ /* 0x000e680000300800 */
[----:B------:R-:W1:Y:S04]  /*2b230*/  LDL.LU R23, [R1+0x7ec] ;  /* 0x0007ec0001177983 */ /* 0x000e680000300800 */
[----:B------:R-:W2:Y:S04]  /*2b240*/  LDL.64 R26, [R1+0x88] ;  /* 0x00008800011a7983 */ /* 0x000ea80000100a00 */
[----:B--2---:R2:W-:Y:S04]  /*2b250*/  STL.64 [R1+0x4c20], R26 ;  /* 0x004c201a01007387 */ /* 0x0045e80000100a00 */
[----:B------:R-:W3:Y:S04]  /*2b260*/  LDL.LU R24, [R1+0x7b0] ;  /* 0x0007b00001187983 */ /* 0x000ee80000300800 */
[----:B------:R-:W3:Y:S04]  /*2b270*/  LDL.LU R25, [R1+0x7b4] ;  /* 0x0007b40001197983 */ /* 0x000ee80000300800 */
[----:B--2---:R-:W2:Y:S04]  /*2b280*/  LDL.LU R26, [R1+0x7b8] ;  /* 0x0007b800011a7983 */ /* 0x004ea80000300800 */
[----:B------:R-:W2:Y:S01]  /*2b290*/  LDL.LU R27, [R1+0x7bc] ;  /* 0x0007bc00011b7983 */ /* 0x000ea20000300800 */
[----:B-1----:R-:W-:-:S15]  /*2b2a0*/  HMMA.1688.F32.TF32 R20, R8, R14, R20 ;  /* 0x0000000e0814723c */ /* 0x002fde0000081014 */
[----:B------:R-:W-:-:S04]  /*2b2b0*/  NOP ;  /* 0x0000000000007918 */ /* 0x000fc80000000000 */
[----:B------:R-:W-:Y:S02]  /*2b2c0*/  IMAD.MOV.U32 R17, RZ, RZ, R22 ;  /* 0x000000ffff117224 */ /* 0x000fe400078e0016 */
[----:B------:R-:W-:Y:S01]  /*2b2d0*/  IMAD.MOV.U32 R16, RZ, RZ, R23 ;  /* 0x000000ffff107224 */ /* 0x000fe200078e0017 */
[----:B--2---:R1:W-:Y:S04]  /*2b2e0*/  STL.64 [R1+0x4c38], R26 ;  /* 0x004c381a01007387 */ /* 0x0043e80000100a00 */
[----:B---3--:R-:W-:Y:S04]  /*2b2f0*/  STL.64 [R1+0x4c30], R24 ;  /* 0x004c301801007387 */ /* 0x008fe80000100a00 */
[----:B-1----:R-:W2:Y:S04]  /*2b300*/  LDL.64 R26, [R1+0xa8] ;  /* 0x0000a800011a7983 */ /* 0x002ea80000100a00 */
[----:B------:R-:W-:Y:S04]  /*2b310*/  STL [R1+0x4b18], R2 ;  /* 0x004b180201007387 */ /* 0x000fe80000100800 */
[----:B------:R-:W-:Y:S04]  /*2b320*/  STL [R1+0x4b1c], R0 ;  /* 0x004b1c0001007387 */ /* 0x000fe80000100800 */
[----:B----4-:R1:W-:Y:S04]  /*2b330*/  STL.64 [R1+0x4ae8], R6 ;  /* 0x004ae80601007387 */ /* 0x0103e80000100a00 */
[----:B------:R-:W-:Y:S04]  /*2b340*/  STL.64 [R1+0x4ae0], R4 ;  /* 0x004ae00401007387 */ /* 0x000fe80000100a00 */
[----:B-1----:R-:W3:Y:S04]  /*2b350*/  LDL.64 R6, [R1+0xb8] ;  /* 0x0000b80001067983 */ /* 0x002ee80000100a00 */
[----:B------:R1:W-:Y:S04]  /*2b360*/  STL.64 [R1+0x7e0], R20 ;  /* 0x0007e01401007387 */ /* 0x0003e80000100a00 */
[----:B------:R-:W4:Y:S04]  /*2b370*/  LDL.LU.64 R22, [R1+0x4c48] ;  /* 0x004c480001167983 */ /* 0x000f280000300a00 */
[----:B-1----:R-:W4:Y:S04]  /*2b380*/  LDL.LU.64 R20, [R1+0x4c40] ;  /* 0x004c400001147983 */ /* 0x002f280000300a00 */
[----:B------:R1:W-:Y:S04]  /*2b390*/  STL [R1+0x4b24], R14 ;  /* 0x004b240e01007387 */ /* 0x0003e80000100800 */
[----:B------:R1:W-:Y:S04]  /*2b3a0*/  STL [R1+0x4b20], R15 ;  /* 0x004b200f01007387 */ /* 0x0003e80000100800 */
[----:B------:R-:W4:Y:S04]  /*2b3b0*/  LDL.LU R12, [R1+0x7d0] ;  /* 0x0007d000010c7983 */ /* 0x000f280000300800 */
[----:B------:R-:W4:Y:S04]  /*2b3c0*/  LDL.LU R13, [R1+0x7d4] ;  /* 0x0007d400010d7983 */ /* 0x000f280000300800 */
[----:B-1----:R-:W4:Y:S04]  /*2b3d0*/  LDL.LU R14, [R1+0x7d8] ;  /* 0x0007d800010e7983 */ /* 0x002f280000300800 */
[----:B------:R-:W4:Y:S04]  /*2b3e0*/  LDL.LU R15, [R1+0x7dc] ;  /* 0x0007dc00010f7983 */ /* 0x000f280000300800 */
[----:B------:R-:W-:Y:S04]  /*2b3f0*/  STL [R1+0x4264], R16 ;  /* 0x0042641001007387 */ /* 0x000fe80000100800 */
[----:B------:R-:W-:Y:S01]  /*2b400*/  STL [R1+0x4260], R17 ;  /* 0x0042601101007387 */ /* 0x000fe20000100800 */
[----:B--2---:R-:W-:-:S02]  /*2b410*/  IMAD.MOV.U32 R5, RZ, RZ, R26 ;  /* 0x000000ffff057224 */ /* 0x004fc400078e001a */
[----:B------:R-:W-:Y:S02]  /*2b420*/  IMAD.MOV.U32 R4, RZ, RZ, R27 ;  /* 0x000000ffff047224 */ /* 0x000fe400078e001b */
[----:B---3--:R-:W-:Y:S01]  /*2b430*/  IMAD.MOV.U32 R3, RZ, RZ, R7 ;  /* 0x000000ffff037224 */ /* 0x008fe200078e0007 */
[C---:B----4-:R-:W-:Y:S08]  /*2b440*/  HMMA.1688.F32.TF32 R12, R8.reuse, R6, R12 ;  /* 0x00000006080c723c */ /* 0x050ff0000008100c */
[----:B------:R-:W-:Y:S11]  /*2b450*/  HMMA.1688.F32.TF32 R20, R8, R26, R20 ;  /* 0x0000001a0814723c */ /* 0x000ff60000081014 */
[----:B------:R1:W-:Y:S04]  /*2b460*/  STL.64 [R1+0x7d0], R12 ;  /* 0x0007d00c01007387 */ /* 0x0003e80000100a00 */
[----:B------:R-:W-:Y:S04]  /*2b470*/  STL.64 [R1+0x7d8], R14 ;  /* 0x0007d80e01007387 */ /* 0x000fe80000100a00 */
[----:B------:R-:W-:Y:S01]  /*2b480*/  STL [R1+0x4b2c], R3 ;  /* 0x004b2c0301007387 */ /* 0x000fe20000100800 */
[----:B-1----:R-:W-:-:S05]  /*2b490*/  IMAD.MOV.U32 R12, RZ, RZ, R6 ;  /* 0x000000ffff0c7224 */ /* 0x002fca00078e0006 */
[----:B------:R1:W-:Y:S01]  /*2b4a0*/  STL [R1+0x4b28], R12 ;  /* 0x004b280c01007387 */ /* 0x0003e20000100800 */
[----:B------:R-:W-:Y:S02]  /*2b4b0*/  IMAD.MOV.U32 R16, RZ, RZ, R22 ;  /* 0x000000ffff107224 */ /* 0x000fe400078e0016 */
[----:B------:R-:W-:Y:S01]  /*2b4c0*/  IMAD.MOV.U32 R17, RZ, RZ, R23 ;  /* 0x000000ffff117224 */ /* 0x000fe200078e0017 */
[----:B-1----:R-:W2:Y:S04]  /*2b4d0*/  LDL.LU R12, [R1+0x7a0] ;  /* 0x0007a000010c7983 */ /* 0x002ea80000300800 */
[----:B------:R-:W2:Y:S04]  /*2b4e0*/  LDL.LU R13, [R1+0x7a4] ;  /* 0x0007a400010d7983 */ /* 0x000ea80000300800 */
[----:B------:R-:W2:Y:S04]  /*2b4f0*/  LDL.LU R14, [R1+0x7a8] ;  /* 0x0007a800010e7983 */ /* 0x000ea80000300800 */
[----:B------:R-:W2:Y:S04]  /*2b500*/  LDL.LU R15, [R1+0x7ac] ;  /* 0x0007ac00010f7983 */ /* 0x000ea80000300800 */
[----:B------:R-:W3:Y:S04]  /*2b510*/  LDL.LU.64 R26, [R1+0x4c38] ;  /* 0x004c3800011a7983 */ /* 0x000ee80000300a00 */
[----:B------:R-:W3:Y:S04]  /*2b520*/  LDL.LU.64 R24, [R1+0x4c30] ;  /* 0x004c300001187983 */ /* 0x000ee80000300a00 */
[----:B------:R-:W-:Y:S04]  /*2b530*/  STL.64 [R1+0x7c0], R20 ;  /* 0x0007c01401007387 */ /* 0x000fe80000100a00 */
[----:B------:R-:W3:Y:S04]  /*2b540*/  LDL.LU.64 R22, [R1+0x4c28] ;  /* 0x004c280001167983 */ /* 0x000ee80000300a00 */
[----:B------:R-:W-:Y:S04]  /*2b550*/  STL [R1+0x4b30], R5 ;  /* 0x004b300501007387 */ /* 0x000fe80000100800 */
[----:B------:R-:W-:Y:S04]  /*2b560*/  STL [R1+0x4424], R17 ;  /* 0x0044241101007387 */ /* 0x000fe80000100800 */
[----:B------:R-:W-:Y:S01]  /*2b570*/  STL [R1+0x4420], R16 ;  /* 0x0044201001007387 */ /* 0x000fe20000100800 */
[----:B---3--:R-:W-:Y:S01]  /*2b580*/  HMMA.1688.F32.TF32 R24, R8, R22, R24 ;  /* 0x000000160818723c */ /* 0x008fe20000081018 */
[----:B------:R-:W-:-:S02]  /*2b590*/  IMAD.MOV.U32 R7, RZ, RZ, R22 ;  /* 0x000000ffff077224 */ /* 0x000fc400078e0016 */
[----:B------:R-:W-:-:S15]  /*2b5a0*/  IMAD.MOV.U32 R6, RZ, RZ, R23 ;  /* 0x000000ffff067224 */ /* 0x000fde00078e0017 */
[----:B------:R-:W-:Y:S01]  /*2b5b0*/  NOP ;  /* 0x0000000000007918 */ /* 0x000fe20000000000 */
[----:B------:R-:W-:Y:S04]  /*2b5c0*/  STL.64 [R1+0x7b0], R24 ;  /* 0x0007b01801007387 */ /* 0x000fe80000100a00 */
[----:B------:R1:W-:Y:S04]  /*2b5d0*/  STL.64 [R1+0x7b8], R26 ;  /* 0x0007b81a01007387 */ /* 0x0003e80000100a00 */
[----:B-1----:R-:W2:Y:S04]  /*2b5e0*/  LDL.LU.64 R26, [R1+0x4c20] ;  /* 0x004c2000011a7983 */ /* 0x002ea80000300a00 */
[----:B------:R-:W3:Y:S04]  /*2b5f0*/  LDL.LU.64 R22, [R1+0x4c18] ;  /* 0x004c180001167983 */ /* 0x000ee80000300a00 */
[----:B------:R1:W-:Y:S04]  /*2b600*/  STL.64 [R1+0x4b88], R6 ;  /* 0x004b880601007387 */ /* 0x0003e80000100a00 */
[----:B------:R-:W-:Y:S04]  /*2b610*/  STL [R1+0x4b80], R4 ;  /* 0x004b800401007387 */ /* 0x000fe80000100800 */
[----:B-1----:R-:W4:Y:S04]  /*2b620*/  LDL.64 R6, [R1+0x78] ;  /* 0x0000780001067983 */ /* 0x002f280000100a00 */
[----:B----4-:R2:W-:Y:S02]  /*2b630*/  STL.64 [R1+0x4c10], R6 ;  /* 0x004c100601007387 */ /* 0x0105e40000100a00 */
[----:B--2---:R-:W-:Y:S01]  /*2b640*/  HMMA.1688.F32.TF32 R4, R8, R26, R12 ;  /* 0x0000001a0804723c */ /* 0x004fe2000008100c */
[----:B------:R-:W-:-:S15]  /*2b650*/  IMAD.MOV.U32 R13, RZ, RZ, R27 ;  /* 0x000000ffff0d7224 */ /* 0x000fde00078e001b */
[----:B------:R-:W-:-:S03]  /*2b660*/  NOP ;  /* 0x0000000000007918 */ /* 0x000fc60000000000 */
[----:B------:R-:W-:Y:S01]  /*2b670*/  IMAD.MOV.U32 R21, RZ, RZ, R6 ;  /* 0x000000ffff157224 */ /* 0x000fe200078e0006 */
[----:B------:R-:W-:Y:S01]  /*2b680*/  STL [R1+0x7a0], R4 ;  /* 0x0007a00401007387 */ /* 0x000fe20000100800 */
[----:B------:R-:W-:-:S03]  /*2b690*/  IMAD.MOV.U32 R20, RZ, RZ, R7 ;  /* 0x000000ffff147224 */ /* 0x000fc600078e0007 */
[----:B------:R-:W2:Y:S04]  /*2b6a0*/  LDL.LU.64 R6, [R1+0x4c10] ;  /* 0x004c100001067983 */ /* 0x000ea80000300a00 */
[----:B------:R1:W-:Y:S04]  /*2b6b0*/  STL [R1+0x4bb0], R13 ;  /* 0x004bb00d01007387 */ /* 0x0003e80000100800 */
[----:B------:R-:W2:Y:S04]  /*2b6c0*/  LDL.LU R12, [R1+0x790] ;  /* 0x00079000010c7983 */ /* 0x000ea80000300800 */
[----:B-1----:R-:W2:Y:S04]  /*2b6d0*/  LDL.LU R13, [R1+0x794] ;  /* 0x00079400010d7983 */ /* 0x002ea80000300800 */
[----:B------:R-:W2:Y:S04]  /*2b6e0*/  LDL.LU R14, [R1+0x798] ;  /* 0x00079800010e7983 */ /* 0x000ea80000300800 */
[----:B------:R-:W2:Y:S01]  /*2b6f0*/  LDL.LU R15, [R1+0x79c] ;  /* 0x00079c00010f7983 */ /* 0x000ea20000300800 */
[----:B------:R-:W-:-:S05]  /*2b700*/  IMAD.MOV.U32 R24, RZ, RZ, R5 ;  /* 0x000000ffff187224 */ /* 0x000fca00078e0005 */
[----:B------:R1:W-:Y:S04]  /*2b710*/  STL [R1+0x463c], R24 ;  /* 0x00463c1801007387 */ /* 0x0003e80000100800 */
[----:B------:R4:W-:Y:S04]  /*2b720*/  STL [R1+0x43ec], R20 ;  /* 0x0043ec1401007387 */ /* 0x0009e80000100800 */
[----:B------:R1:W-:Y:S04]  /*2b730*/  STL [R1+0x43e8], R21 ;  /* 0x0043e81501007387 */ /* 0x0003e80000100800 */
[----:B---3--:R3:W-:Y:S01]  /*2b740*/  STL.64 [R1+0x4b68], R22 ;  /* 0x004b681601007387 */ /* 0x0087e20000100a00 */
[----:B------:R-:W-:-:S02]  /*2b750*/  IMAD.MOV.U32 R4, RZ, RZ, R19 ;  /* 0x000000ffff047224 */ /* 0x000fc400078e0013 */
[----:B------:R-:W-:Y:S01]  /*2b760*/  IMAD.MOV.U32 R5, RZ, RZ, R18 ;  /* 0x000000ffff057224 */ /* 0x000fe200078e0012 */
[----:B--2---:R-:W-:Y:S01]  /*2b770*/  HMMA.1688.F32.TF32 R12, R8, R6, R12 ;  /* 0x00000006080c723c */ /* 0x004fe2000008100c */
[----:B-1----:R-:W-:Y:S02]  /*2b780*/  IMAD.MOV.U32 R24, RZ, RZ, R6 ;  /* 0x000000ffff187224 */ /* 0x002fe400078e0006 */
[----:B------:R-:W-:-:S15]  /*2b790*/  IMAD.MOV.U32 R17, RZ, RZ, R7 ;  /* 0x000000ffff117224 */ /* 0x000fde00078e0007 */
[----:B------:R-:W-:Y:S01]  /*2b7a0*/  NOP ;  /* 0x0000000000007918 */ /* 0x000fe20000000000 */
[----:B------:R1:W-:Y:S04]  /*2b7b0*/  STL.64 [R1+0x790], R12 ;  /* 0x0007900c01007387 */ /* 0x0003e80000100a00 */
[----:B------:R2:W-:Y:S04]  /*2b7c0*/  STL.64 [R1+0x798], R14 ;  /* 0x0007980e01007387 */ /* 0x0005e80000100a00 */
[----:B------:R-:W-:Y:S04]  /*2b7d0*/  STL [R1+0x4be8], R24 ;  /* 0x004be81801007387 */ /* 0x000fe80000100800 */
[----:B----4-:R-:W4:Y:S04]  /*2b7e0*/  LDL.LU R20, [R1+0x720] ;  /* 0x0007200001147983 */ /* 0x010f280000300800 */
[----:B------:R-:W4:Y:S04]  /*2b7f0*/  LDL.LU R21, [R1+0x724] ;  /* 0x0007240001157983 */ /* 0x000f280000300800 */
[----:B---3--:R-:W3:Y:S04]  /*2b800*/  LDL.LU R22, [R1+0x728] ;  /* 0x0007280001167983 */ /* 0x008ee80000300800 */
[----:B------:R-:W3:Y:S04]  /*2b810*/  LDL.LU R23, [R1+0x72c] ;  /* 0x00072c0001177983 */ /* 0x000ee80000300800 */
[----:B------:R-:W2:Y:S04]  /*2b820*/  LDL.LU R19, [R1+0x4c0c] ;  /* 0x004c0c0001137983 */ /* 0x000ea80000300800 */
[----:B------:R-:W3:Y:S04]  /*2b830*/  LDL.LU R18, [R1+0x4c08] ;  /* 0x004c080001127983 */ /* 0x000ee80000300800 */
[----:B------:R-:W4:Y:S04]  /*2b840*/  LDL.LU R6, [R1+0x738] ;  /* 0x0007380001067983 */ /* 0x000f280000300800 */
[----:B------:R-:W4:Y:S04]  /*2b850*/  LDL.LU R7, [R1+0x73c] ;  /* 0x00073c0001077983 */ /* 0x000f280000300800 */
[----:B-1----:R-:W4:Y:S04]  /*2b860*/  LDL.LU R12, [R1+0x750] ;  /* 0x00075000010c7983 */ /* 0x002f280000300800 */
[----:B------:R-:W4:Y:S01]  /*2b870*/  LDL.LU R13, [R1+0x754] ;  /* 0x00075400010d7983 */ /* 0x000f220000300800 */
[----:B------:R-:W-:-:S02]  /*2b880*/  IMAD.MOV.U32 R16, RZ, RZ, R26 ;  /* 0x000000ffff107224 */ /* 0x000fc400078e001a */
[----:B--2---:R-:W-:Y:S02]  /*2b890*/  IMAD.MOV.U32 R14, RZ, RZ, R19 ;  /* 0x000000ffff0e7224 */ /* 0x004fe400078e0013 */
[----:B---3--:R-:W-:Y:S01]  /*2b8a0*/  IMAD.MOV.U32 R15, RZ, RZ, R18 ;  /* 0x000000ffff0f7224 */ /* 0x008fe200078e0012 */
[----:B------:R-:W2:Y:S04]  /*2b8b0*/  LDL.LU R19, [R1+0x4c04] ;  /* 0x004c040001137983 */ /* 0x000ea80000300800 */
[----:B------:R-:W3:Y:S04]  /*2b8c0*/  LDL.LU R18, [R1+0x4c00] ;  /* 0x004c000001127983 */ /* 0x000ee80000300800 */
[----:B------:R-:W2:Y:S04]  /*2b8d0*/  LDL.64 R26, [R1+0x68] ;  /* 0x00006800011a7983 */ /* 0x000ea80000100a00 */
[----:B------:R1:W-:Y:S04]  /*2b8e0*/  STL.64 [R1+0x4bc0], R14 ;  /* 0x004bc00e01007387 */ /* 0x0003e80000100a00 */
[----:B----4-:R-:W-:Y:S04]  /*2b8f0*/  STL.64 [R1+0x4bb8], R12 ;  /* 0x004bb80c01007387 */ /* 0x010fe80000100a00 */
[----:B-1----:R-:W4:Y:S04]  /*2b900*/  LDL.64 R14, [R1+0x48] ;  /* 0x00004800010e7983 */ /* 0x002f280000100a00 */
[----:B----4-:R1:W-:Y:S04]  /*2b910*/  STL.64 [R1+0x4bd0], R14 ;  /* 0x004bd00e01007387 */ /* 0x0103e80000100a00 */
[----:B-1----:R-:W4:Y:S04]  /*2b920*/  LDL.64 R14, [R1+0x58] ;  /* 0x00005800010e7983 */ /* 0x002f280000100a00 */
[----:B----4-:R1:W-:Y:S04]  /*2b930*/  STL.64 [R1+0x4bf0], R14 ;  /* 0x004bf00e01007387 */ /* 0x0103e80000100a00 */
[----:B------:R-:W2:Y:S04]  /*2b940*/  LDL.LU R12, [R1+0x780] ;  /* 0x00078000010c7983 */ /* 0x000ea80000300800 */
[----:B------:R-:W2:Y:S04]  /*2b950*/  LDL.LU R13, [R1+0x784] ;  /* 0x00078400010d7983 */ /* 0x000ea80000300800 */
[----:B-1----:R-:W2:Y:S04]  /*2b960*/  LDL.LU R14, [R1+0x788] ;  /* 0x00078800010e7983 */ /* 0x002ea80000300800 */
[----:B------:R-:W2:Y:S04]  /*2b970*/  LDL.LU R15, [R1+0x78c] ;  /* 0x00078c00010f7983 */ /* 0x000ea80000300800 */
[----:B------:R1:W-:Y:S04]  /*2b980*/  STL.64 [R1+0x4b98], R6 ;  /* 0x004b980601007387 */ /* 0x0003e80000100a00 */
[----:B------:R-:W-:Y:S04]  /*2b990*/  STL.64 [R1+0x4b90], R4 ;  /* 0x004b900401007387 */ /* 0x000fe80000100a00 */
[----:B-1----:R-:W4:Y:S04]  /*2b9a0*/  LDL.64 R6, [R1+0x28] ;  /* 0x0000280001067983 */ /* 0x002f280000100a00 */
[----:B----4-:R1:W-:Y:S04]  /*2b9b0*/  STL.64 [R1+0x4ba8], R6 ;  /* 0x004ba80601007387 */ /* 0x0103e80000100a00 */
[----:B-1----:R-:W4:Y:S04]  /*2b9c0*/  LDL.64 R6, [R1+0x38] ;  /* 0x0000380001067983 */ /* 0x002f280000100a00 */
[----:B----4-:R1:W-:Y:S04]  /*2b9d0*/  STL.64 [R1+0x4bc8], R6 ;  /* 0x004bc80601007387 */ /* 0x0103e80000100a00 */
[----:B------:R-:W4:Y:S04]  /*2b9e0*/  LDL.LU R4, [R1+0x760] ;  /* 0x0007600001047983 */ /* 0x000f280000300800 */
[----:B------:R-:W4:Y:S04]  /*2b9f0*/  LDL.LU R5, [R1+0x764] ;  /* 0x0007640001057983 */ /* 0x000f280000300800 */
[----:B-1----:R-:W3:Y:S04]  /*2ba00*/  LDL.LU R6, [R1+0x768] ;  /* 0x0007680001067983 */ /* 0x002ee80000300800 */
[----:B------:R-:W3:Y:S01]  /*2ba10*/  LDL.LU R7, [R1+0x76c] ;  /* 0x00076c0001077983 */ /* 0x000ee20000300800 */
[----:B--2---:R-:W-:Y:S03]  /*2ba20*/  HMMA.1688.F32.TF32 R12, R8, R26, R12 ;  /* 0x0000001a080c723c */ /* 0x004fe6000008100c */
[----:B---3--:R1:W-:Y:S04]  /*2ba30*/  STL.64 [R1+0x4be0], R6 ;  /* 0x004be00601007387 */ /* 0x0083e80000100a00 */
[----:B----4-:R2:W-:Y:S01]  /*2ba40*/  STL.64 [R1+0x4bd8], R4 ;  /* 0x004bd80401007387 */ /* 0x0105e20000100a00 */
[----:B-1----:R-:W-:-:S03]  /*2ba50*/  IMAD.MOV.U32 R6, RZ, RZ, R18 ;  /* 0x000000ffff067224 */ /* 0x002fc600078e0012 */
[----:B--2---:R-:W2:Y:S04]  /*2ba60*/  LDL.LU R4, [R1+0x770] ;  /* 0x0007700001047983 */ /* 0x004ea80000300800 */
[----:B------:R-:W2:Y:S04]  /*2ba70*/  LDL.LU R5, [R1+0x774] ;  /* 0x0007740001057983 */ /* 0x000ea80000300800 */
[----:B------:R-:W3:Y:S01]  /*2ba80*/  LDL.LU R18, [R1+0x4bfc] ;  /* 0x004bfc0001127983 */ /* 0x000ee20000300800 */
[----:B------:R-:W-:-:S03]  /*2ba90*/  IMAD.MOV.U32 R7, RZ, RZ, R19 ;  /* 0x000000ffff077224 */ /* 0x000fc600078e0013 */
[----:B------:R-:W3:Y:S04]  /*2baa0*/  LDL.LU R19, [R1+0x4bf8] ;  /* 0x004bf80001137983 */ /* 0x000ee80000300800 */
[----:B------:R1:W-:Y:S04]  /*2bab0*/  STL.64 [R1+0x4b78], R22 ;  /* 0x004b781601007387 */ /* 0x0003e80000100a00 */
[----:B------:R4:W-:Y:S04]  /*2bac0*/  STL.64 [R1+0x4b70], R20 ;  /* 0x004b701401007387 */ /* 0x0009e80000100a00 */
[----:B-1----:R-:W2:Y:S04]  /*2bad0*/  LDL.64 R22, [R1+0x18] ;  /* 0x0000180001167983 */ /* 0x002ea80000100a00 */
[----:B--2---:R1:W-:Y:S04]  /*2bae0*/  STL.64 [R1+0x4ba0], R22 ;  /* 0x004ba01601007387 */ /* 0x0043e80000100a00 */
[----:B----4-:R-:W2:Y:S04]  /*2baf0*/  LDL.LU R20, [R1+0x740] ;  /* 0x0007400001147983 */ /* 0x010ea80000300800 */
[----:B------:R-:W2:Y:S04]  /*2bb00*/  LDL.LU R21, [R1+0x744] ;  /* 0x0007440001157983 */ /* 0x000ea80000300800 */
[----:B-1----:R-:W2:Y:S04]  /*2bb10*/  LDL.LU R22, [R1+0x748] ;  /* 0x0007480001167983 */ /* 0x002ea80000300800 */
[----:B------:R-:W2:Y:S04]  /*2bb20*/  LDL.LU R23, [R1+0x74c] ;  /* 0x00074c0001177983 */ /* 0x000ea80000300800 */
[----:B---3--:R1:W-:Y:S04]  /*2bb30*/  STL.64 [R1+0x4b60], R18 ;  /* 0x004b601201007387 */ /* 0x0083e80000100a00 */
[----:B------:R-:W-:Y:S04]  /*2bb40*/  STL.64 [R1+0x4b58], R16 ;  /* 0x004b581001007387 */ /* 0x000fe80000100a00 */
[----:B-1----:R-:W3:Y:S04]  /*2bb50*/  LDL.64 R18, [R1+0x8] ;  /* 0x0000080001127983 */ /* 0x002ee80000100a00 */
[----:B------:R-:W-:Y:S04]  /*2bb60*/  STL.64 [R1+0x780], R12 ;  /* 0x0007800c01007387 */ /* 0x000fe80000100a00 */
[----:B------:R1:W-:Y:S04]  /*2bb70*/  STL.64 [R1+0x788], R14 ;  /* 0x0007880e01007387 */ /* 0x0003e80000100a00 */
[----:B-1----:R-:W4:Y:S04]  /*2bb80*/  LDL.LU.64 R14, [R1+0x4bf0] ;  /* 0x004bf000010e7983 */ /* 0x002f280000300a00 */
[----:B------:R-:W2:Y:S01]  /*2bb90*/  LDL.LU R24, [R1+0x4be8] ;  /* 0x004be80001187983 */ /* 0x000ea20000300800 */
        /* <DEDUP_REMOVED lines=20> */
[----:B------:R-:W-:Y:S04]  /*2bce0*/  STL.64 [R1+0x4b40], R26 ;  /* 0x004b401a01007387 */ /* 0x000fe80000100a00 */
[----:B--2---:R1:W-:Y:S04]  /*2bcf0*/  STL.64 [R1+0x4b38], R24 ;  /* 0x004b381801007387 */ /* 0x0043e80000100a00 */
[----:B-1----:R-:W2:Y:S04]  /*2bd00*/  LDL.LU R24, [R1+0x700] ;  /* 0x0007000001187983 */ /* 0x002ea80000300800 */
[----:B------:R-:W2:Y:S04]  /*2bd10*/  LDL.LU R25, [R1+0x704] ;  /* 0x0007040001197983 */ /* 0x000ea80000300800 */
[----:B------:R-:W2:Y:S04]  /*2bd20*/  LDL.LU R26, [R1+0x708] ;  /* 0x00070800011a7983 */ /* 0x000ea80000300800 */
[----:B------:R-:W2:Y:S01]  /*2bd30*/  LDL.LU R27, [R1+0x70c] ;  /* 0x00070c00011b7983 */ /* 0x000ea20000300800 */
[----:B----4-:R-:W-:Y:S01]  /*2bd40*/  HMMA.1688.F32.TF32 R12, R8, R6, R12 ;  /* 0x00000006080c723c */ /* 0x010fe2000008100c */
[----:B------:R-:W-:-:S02]  /*2bd50*/  IMAD.MOV.U32 R0, RZ, RZ, R7 ;  /* 0x000000ffff007224 */ /* 0x000fc400078e0007 */
[----:B--2---:R-:W-:Y:S04]  /*2bd60*/  STL.64 [R1+0x4b50], R26 ;  /* 0x004b501a01007387 */ /* 0x004fe80000100a00 */
[----:B------:R1:W-:Y:S04]  /*2bd70*/  STL.64 [R1+0x4b48], R24 ;  /* 0x004b481801007387 */ /* 0x0003e80000100a00 */
[----:B-1----:R-:W2:Y:S04]  /*2bd80*/  LDL.LU R24, [R1+0x710] ;  /* 0x0007100001187983 */ /* 0x002ea80000300800 */
[----:B------:R-:W2:Y:S04]  /*2bd90*/  LDL.LU R25, [R1+0x714] ;  /* 0x0007140001197983 */ /* 0x000ea80000300800 */
[----:B------:R-:W2:Y:S04]  /*2bda0*/  LDL.LU R26, [R1+0x718] ;  /* 0x00071800011a7983 */ /* 0x000ea80000300800 */
[----:B------:R-:W2:Y:S04]  /*2bdb0*/  LDL.LU R27, [R1+0x71c] ;  /* 0x00071c00011b7983 */ /* 0x000ea80000300800 */
[----:B------:R1:W-:Y:S04]  /*2bdc0*/  STL.64 [R1+0x750], R12 ;  /* 0x0007500c01007387 */ /* 0x0003e80000100a00 */
[----:B------:R4:W-:Y:S04]  /*2bdd0*/  STL.64 [R1+0x758], R14 ;  /* 0x0007580e01007387 */ /* 0x0009e80000100a00 */
[----:B-1----:R-:W2:Y:S01]  /*2bde0*/  LDL.LU R13, [R1+0x4bb0] ;  /* 0x004bb000010d7983 */ /* 0x002ea20000300800 */
[----:B----4-:R-:W-:-:S03]  /*2bdf0*/  IMAD.MOV.U32 R15, RZ, RZ, R6 ;  /* 0x000000ffff0f7224 */ /* 0x010fc600078e0006 */
        /* <DEDUP_REMOVED lines=11> */
[----:B------:R-:W-:-:S15]  /*2beb0*/  IMAD.MOV.U32 R3, RZ, RZ, R23 ;  /* 0x000000ffff037224 */ /* 0x000fde00078e0017 */
[----:B------:R-:W-:-:S03]  /*2bec0*/  NOP ;  /* 0x0000000000007918 */ /* 0x000fc60000000000 */
[----:B------:R1:W-:Y:S04]  /*2bed0*/  STL.64 [R1+0x730], R4 ;  /* 0x0007300401007387 */ /* 0x0003e80000100a00 */
[----:B------:R4:W-:Y:S01]  /*2bee0*/  STL.64 [R1+0x738], R6 ;  /* 0x0007380601007387 */ /* 0x0009e20000100a00 */
[----:B-1----:R-:W-:-:S03]  /*2bef0*/  IMAD.MOV.U32 R5, RZ, RZ, R22 ;  /* 0x000000ffff057224 */ /* 0x002fc600078e0016 */
[----:B----4-:R-:W4:Y:S04]  /*2bf00*/  LDL.LU.64 R6, [R1+0x4b88] ;  /* 0x004b880001067983 */ /* 0x010f280000300a00 */
[----:B------:R-:W2:Y:S04]  /*2bf10*/  LDL.LU R4, [R1+0x4b80] ;  /* 0x004b800001047983 */ /* 0x000ea80000300800 */
[----:B------:R-:W3:Y:S04]  /*2bf20*/  LDL.LU.64 R22, [R1+0x4b78] ;  /* 0x004b780001167983 */ /* 0x000ee80000300a00 */
[----:B------:R-:W3:Y:S02]  /*2bf30*/  LDL.LU.64 R20, [R1+0x4b70] ;  /* 0x004b700001147983 */ /* 0x000ee40000300a00 */
[----:B---3--:R-:W-:-:S15]  /*2bf40*/  HMMA.1688.F32.TF32 R20, R8, R18, R20 ;  /* 0x000000120814723c */ /* 0x008fde0000081014 */
[----:B------:R-:W-:-:S04]  /*2bf50*/  NOP ;  /* 0x0000000000007918 */ /* 0x000fc80000000000 */
[----:B------:R1:W-:Y:S04]  /*2bf60*/  STL.64 [R1+0x720], R20 ;  /* 0x0007201401007387 */ /* 0x0003e80000100a00 */
[----:B------:R3:W-:Y:S01]  /*2bf70*/  STL.64 [R1+0x728], R22 ;  /* 0x0007281601007387 */ /* 0x0007e20000100a00 */
[----:B-1----:R-:W-:-:S03]  /*2bf80*/  IMAD.MOV.U32 R21, RZ, RZ, R18 ;  /* 0x000000ffff157224 */ /* 0x002fc600078e0012 */
[----:B---3--:R-:W3:Y:S01]  /*2bf90*/  LDL.LU.64 R22, [R1+0x4b68] ;  /* 0x004b680001167983 */ /* 0x008ee20000300a00 */
[----:B------:R-:W-:-:S03]  /*2bfa0*/  IMAD.MOV.U32 R20, RZ, RZ, R19 ;  /* 0x000000ffff147224 */ /* 0x000fc600078e0013 */
[----:B------:R-:W2:Y:S04]  /*2bfb0*/  LDL.LU.64 R18, [R1+0x4b60] ;  /* 0x004b600001127983 */ /* 0x000ea80000300a00 */
[----:B------:R-:W3:Y:S01]  /*2bfc0*/  LDL.LU.64 R16, [R1+0x4b58] ;  /* 0x004b580001107983 */ /* 0x000ee20000300a00 */
[----:B--2---:R-:W-:-:S15]  /*2bfd0*/  HMMA.1688.F32.TF32 R24, R8, R18, R24 ;  /* 0x000000120818723c */ /* 0x004fde0000081018 */
[----:B------:R-:W-:-:S04]  /*2bfe0*/  NOP ;  /* 0x0000000000007918 */ /* 0x000fc80000000000 */
[----:B------:R-:W-:Y:S04]  /*2bff0*/  STL.64 [R1+0x710], R24 ;  /* 0x0007101801007387 */ /* 0x000fe80000100a00 */
[----:B------:R1:W-:Y:S04]  /*2c000*/  STL.64 [R1+0x718], R26 ;  /* 0x0007181a01007387 */ /* 0x0003e80000100a00 */
[----:B-1----:R-:W3:Y:S04]  /*2c010*/  LDL.LU.64 R26, [R1+0x4b50] ;  /* 0x004b5000011a7983 */ /* 0x002ee80000300a00 */
[----:B------:R-:W3:Y:S04]  /*2c020*/  LDL.LU.64 R24, [R1+0x4b48] ;  /* 0x004b480001187983 */ /* 0x000ee80000300a00 */
[----:B------:R1:W-:Y:S02]  /*2c030*/  STL.64 [R1+0x49b8], R18 ;  /* 0x0049b81201007387 */ /* 0x0003e40000100a00 */
[----:B-1----:R-:W-:-:S02]  /*2c040*/  IMAD.MOV.U32 R18, RZ, RZ, R21 ;  /* 0x000000ffff127224 */ /* 0x002fc400078e0015 */
[----:B------:R-:W-:Y:S01]  /*2c050*/  IMAD.MOV.U32 R19, RZ, RZ, R20 ;  /* 0x000000ffff137224 */ /* 0x000fe200078e0014 */
[----:B---3--:R-:W-:-:S15]  /*2c060*/  HMMA.1688.F32.TF32 R24, R8, R22, R24 ;  /* 0x000000160818723c */ /* 0x008fde0000081018 */
[----:B------:R-:W-:-:S04]  /*2c070*/  NOP ;  /* 0x0000000000007918 */ /* 0x000fc80000000000 */
[----:B------:R-:W-:Y:S04]  /*2c080*/  STL.64 [R1+0x700], R24 ;  /* 0x0007001801007387 */ /* 0x000fe80000100a00 */
[----:B------:R1:W-:Y:S04]  /*2c090*/  STL.64 [R1+0x708], R26 ;  /* 0x0007081a01007387 */ /* 0x0003e80000100a00 */
[----:B-1----:R-:W2:Y:S04]  /*2c0a0*/  LDL.LU.64 R26, [R1+0x4b40] ;  /* 0x004b4000011a7983 */ /* 0x002ea80000300a00 */
[----:B------:R-:W3:Y:S04]  /*2c0b0*/  LDL.LU.64 R24, [R1+0x4b38] ;  /* 0x004b380001187983 */ /* 0x000ee80000300a00 */
[----:B------:R-:W-:Y:S04]  /*2c0c0*/  STL.64 [R1+0x49d0], R18 ;  /* 0x0049d01201007387 */ /* 0x000fe80000100a00 */
[----:B------:R1:W-:Y:S04]  /*2c0d0*/  STL.64 [R1+0x49b0], R22 ;  /* 0x0049b01601007387 */ /* 0x0003e80000100a00 */
[----:B------:R-:W2:Y:S04]  /*2c0e0*/  LDL.LU R20, [R1+0x620] ;  /* 0x0006200001147983 */ /* 0x000ea80000300800 */
[----:B------:R-:W2:Y:S04]  /*2c0f0*/  LDL.LU R21, [R1+0x624] ;  /* 0x0006240001157983 */ /* 0x000ea80000300800 */
[----:B-1----:R-:W2:Y:S04]  /*2c100*/  LDL.LU R22, [R1+0x628] ;  /* 0x0006280001167983 */ /* 0x002ea80000300800 */
        /* <DEDUP_REMOVED lines=50> */
[----:B---3--:R-:W-:-:S05]  /*2c430*/  IMAD.MOV.U32 R19, RZ, RZ, R25 ;  /* 0x000000ffff137224 */ /* 0x008fca00078e0019 */
[----:B------:R-:W-:Y:S04]  /*2c440*/  STL.64 [R1+0x4a60], R18 ;  /* 0x004a601201007387 */ /* 0x000fe80000100a00 */
[----:B--2---:R-:W-:Y:S04]  /*2c450*/  STL.64 [R1+0x4a28], R22 ;  /* 0x004a281601007387 */ /* 0x004fe80000100a00 */
[----:B------:R1:W-:Y:S04]  /*2c460*/  STL.64 [R1+0x4a20], R20 ;  /* 0x004a201401007387 */ /* 0x0003e80000100a00 */
[----:B-1----:R-:W2:Y:S04]  /*2c470*/  LDL.LU R20, [R1+0x670] ;  /* 0x0006700001147983 */ /* 0x002ea80000300800 */
[----:B------:R-:W2:Y:S01]  /*2c480*/  LDL.LU R21, [R1+0x674] ;  /* 0x0006740001157983 */ /* 0x000ea20000300800 */
[----:B------:R-:W-:-:S02]  /*2c490*/  IMAD.MOV.U32 R18, RZ, RZ, R24 ;  /* 0x000000ffff127224 */ /* 0x000fc400078e0018 */
[----:B------:R-:W-:Y:S02]  /*2c4a0*/  IMAD.MOV.U32 R19, RZ, RZ, R17 ;  /* 0x000000ffff137224 */ /* 0x000fe400078e0011 */
[----:B------:R-:W-:Y:S02]  /*2c4b0*/  IMAD.MOV.U32 R22, RZ, RZ, R27 ;  /* 0x000000ffff167224 */ /* 0x000fe400078e001b */
[----:B------:R-:W-:Y:S01]  /*2c4c0*/  IMAD.MOV.U32 R23, RZ, RZ, R26 ;  /* 0x000000ffff177224 */ /* 0x000fe200078e001a */
[----:B------:R-:W3:Y:S04]  /*2c4d0*/  LDL.LU R27, [R1+0x4b0c] ;  /* 0x004b0c00011b7983 */ /* 0x000ee80000300800 */
[----:B------:R-:W3:Y:S04]  /*2c4e0*/  LDL.LU R26, [R1+0x4b08] ;  /* 0x004b0800011a7983 */ /* 0x000ee80000300800 */
[----:B------:R-:W-:Y:S04]  /*2c4f0*/  STL.64 [R1+0x4a78], R18 ;  /* 0x004a781201007387 */ /* 0x000fe80000100a00 */
[----:B------:R-:W-:Y:S04]  /*2c500*/  STL.64 [R1+0x4a40], R22 ;  /* 0x004a401601007387 */ /* 0x000fe80000100a00 */
[----:B--2---:R1:W-:Y:S04]  /*2c510*/  STL.64 [R1+0x4a38], R20 ;  /* 0x004a381401007387 */ /* 0x0043e80000100a00 */
[----:B-1----:R-:W2:Y:S04]  /*2c520*/  LDL.LU R20, [R1+0x680] ;  /* 0x0006800001147983 */ /* 0x002ea80000300800 */
[----:B------:R-:W2:Y:S04]  /*2c530*/  LDL.LU R21, [R1+0x684] ;  /* 0x0006840001157983 */ /* 0x000ea80000300800 */
[----:B------:R-:W2:Y:S04]  /*2c540*/  LDL.LU R22, [R1+0x688] ;  /* 0x0006880001167983 */ /* 0x000ea80000300800 */
[----:B------:R-:W2:Y:S01]  /*2c550*/  LDL.LU R23, [R1+0x68c] ;  /* 0x00068c0001177983 */ /* 0x000ea20000300800 */
[----:B------:R-:W-:-:S02]  /*2c560*/  IMAD.MOV.U32 R18, RZ, RZ, R16 ;  /* 0x000000ffff127224 */ /* 0x000fc400078e0010 */
[----:B------:R-:W-:-:S05]  /*2c570*/  IMAD.MOV.U32 R19, RZ, RZ, R13 ;  /* 0x000000ffff137224 */ /* 0x000fca00078e000d */
[----:B------:R-:W-:Y:S04]  /*2c580*/  STL.64 [R1+0x4a90], R18 ;  /* 0x004a901201007387 */ /* 0x000fe80000100a00 */
[----:B--2---:R-:W-:Y:S04]  /*2c590*/  STL.64 [R1+0x4a58], R22 ;  /* 0x004a581601007387 */ /* 0x004fe80000100a00 */
[----:B------:R1:W-:Y:S04]  /*2c5a0*/  STL.64 [R1+0x4a50], R20 ;  /* 0x004a501401007387 */ /* 0x0003e80000100a00 */
[----:B-1----:R-:W2:Y:S04]  /*2c5b0*/  LDL.LU R20, [R1+0x690] ;  /* 0x0006900001147983 */ /* 0x002ea80000300800 */
[----:B------:R-:W2:Y:S01]  /*2c5c0*/  LDL.LU R21, [R1+0x694] ;  /* 0x0006940001157983 */ /* 0x000ea20000300800 */
[----:B----4-:R-:W-:-:S02]  /*2c5d0*/  IMAD.MOV.U32 R18, RZ, RZ, R7 ;  /* 0x000000ffff127224 */ /* 0x010fc400078e0007 */
[----:B------:R-:W-:Y:S02]  /*2c5e0*/  IMAD.MOV.U32 R19, RZ, RZ, R6 ;  /* 0x000000ffff137224 */ /* 0x000fe400078e0006 */
[----:B---3--:R-:W-:Y:S02]  /*2c5f0*/  IMAD.MOV.U32 R22, RZ, RZ, R26 ;  /* 0x000000ffff167224 */ /* 0x008fe400078e001a */
[----:B------:R-:W-:Y:S01]  /*2c600*/  IMAD.MOV.U32 R23, RZ, RZ, R27 ;  /* 0x000000ffff177224 */ /* 0x000fe200078e001b */
[----:B------:R-:W3:Y:S04]  /*2c610*/  LDL.LU R26, [R1+0x4b04] ;  /* 0x004b0400011a7983 */ /* 0x000ee80000300800 */
[----:B------:R-:W4:Y:S04]  /*2c620*/  LDL.LU R27, [R1+0x4b00] ;  /* 0x004b0000011b7983 */ /* 0x000f280000300800 */
        /* <DEDUP_REMOVED lines=8> */
[----:B------:R-:W-:Y:S02]  /*2c6b0*/  IMAD.MOV.U32 R19, RZ, RZ, R4 ;  /* 0x000000ffff137224 */ /* 0x000fe400078e0004 */
[----:B------:R-:W3:Y:S04]  /*2c6c0*/  LDL.LU R4, [R1+0x220] ;  /* 0x0002200001047983 */ /* 0x000ee80000300800 */
[----:B------:R-:W3:Y:S04]  /*2c6d0*/  LDL.LU R5, [R1+0x224] ;  /* 0x0002240001057983 */ /* 0x000ee80000300800 */
[----:B------:R-:W3:Y:S04]  /*2c6e0*/  LDL.LU R6, [R1+0x228] ;  /* 0x0002280001067983 */ /* 0x000ee80000300800 */
[----:B------:R-:W3:Y:S04]  /*2c6f0*/  LDL.LU R7, [R1+0x22c] ;  /* 0x00022c0001077983 */ /* 0x000ee80000300800 */
[----:B------:R1:W-:Y:S02]  /*2c700*/  STL.64 [R1+0x4ac0], R18 ;  /* 0x004ac01201007387 */ /* 0x0003e40000100a00 */
[----:B-1----:R-:W-:-:S02]  /*2c710*/  IMAD.MOV.U32 R18, RZ, RZ, R12 ;  /* 0x000000ffff127224 */ /* 0x002fc400078e000c */
[----:B------:R-:W-:-:S05]  /*2c720*/  IMAD.MOV.U32 R19, RZ, RZ, R3 ;  /* 0x000000ffff137224 */ /* 0x000fca00078e0003 */
[----:B------:R-:W-:Y:S04]  /*2c730*/  STL.64 [R1+0x4ad8], R18 ;  /* 0x004ad81201007387 */ /* 0x000fe80000100a00 */
        /* <DEDUP_REMOVED lines=25> */
[----:B------:R-:W3:Y:S04]  /*2c8d0*/  LDL.LU R27, [R1+0x4af0] ;  /* 0x004af000011b7983 */ /* 0x000ee80000300800 */
[----:B------:R-:W-:Y:S04]  /*2c8e0*/  STL.64 [R1+0x4ad0], R22 ;  /* 0x004ad01601007387 */ /* 0x000fe80000100a00 */
[----:B--2---:R1:W-:Y:S01]  /*2c8f0*/  STL.64 [R1+0x4ac8], R20 ;  /* 0x004ac81401007387 */ /* 0x0043e20000100a00 */
[----:B---3--:R-:W-:Y:S03]  /*2c900*/  HMMA.1688.F32.TF32 R8, R8, R26, R4 ;  /* 0x0000001a0808723c */ /* 0x008fe60000081004 */
[----:B-1----:R-:W2:Y:S04]  /*2c910*/  LDL.LU R20, [R1+0x6e0] ;  /* 0x0006e00001147983 */ /* 0x002ea80000300800 */
[----:B------:R-:W2:Y:S04]  /*2c920*/  LDL.LU R21, [R1+0x6e4] ;  /* 0x0006e40001157983 */ /* 0x000ea80000300800 */
[----:B------:R-:W2:Y:S04]  /*2c930*/  LDL.LU R22, [R1+0x6e8] ;  /* 0x0006e80001167983 */ /* 0x000ea80000300800 */
[----:B------:R-:W2:Y:S04]  /*2c940*/  LDL.LU R23, [R1+0x6ec] ;  /* 0x0006ec0001177983 */ /* 0x000ea80000300800 */
[----:B------:R-:W3:Y:S04]  /*2c950*/  LDL.LU.64 R6, [R1+0x4ae8] ;  /* 0x004ae80001067983 */ /* 0x000ee80000300a00 */
[----:B------:R-:W3:Y:S04]  /*2c960*/  LDL.LU.64 R4, [R1+0x4ae0] ;  /* 0x004ae00001047983 */ /* 0x000ee80000300a00 */
[----:B------:R1:W-:Y:S04]  /*2c970*/  STL.64 [R1+0x49a8], R26 ;  /* 0x0049a81a01007387 */ /* 0x0003e80000100a00 */
[----:B------:R-:W4:Y:S04]  /*2c980*/  LDL.LU R24, [R1+0x610] ;  /* 0x0006100001187983 */ /* 0x000f280000300800 */
[----:B------:R-:W-:Y:S04]  /*2c990*/  STL.64 [R1+0x220], R8 ;  /* 0x0002200801007387 */ /* 0x000fe80000100a00 */
[----:B------:R-:W-:Y:S04]  /*2c9a0*/  STL.64 [R1+0x228], R10 ;  /* 0x0002280a01007387 */ /* 0x000fe80000100a00 */
[----:B------:R-:W-:Y:S04]  /*2c9b0*/  LDS R10, [R2+UR6+0xe200] ;  /* 0x00e20006020a7984 */ /* 0x000fe80008000800 */
[----:B------:R-:W1:Y:S04]  /*2c9c0*/  LDS R11, [R0+UR6+0xe200] ;  /* 0x00e20006000b7984 */ /* 0x000e680008000800 */
[----:B------:R-:W-:Y:S04]  /*2c9d0*/  LDS R8, [R2+UR6+0xc200] ;  /* 0x00c2000602087984 */ /* 0x000fe80008000800 */
[----:B------:R-:W1:Y:S04]  /*2c9e0*/  LDS R9, [R0+UR6+0xc200] ;  /* 0x00c2000600097984 */ /* 0x000e680008000800 */
[----:B------:R-:W4:Y:S04]  /*2c9f0*/  LDL.LU R25, [R1+0x614] ;  /* 0x0006140001197983 */ /* 0x000f280000300800 */
[----:B-1----:R-:W4:Y:S04]  /*2ca00*/  LDL.LU R26, [R1+0x618] ;  /* 0x00061800011a7983 */ /* 0x002f280000300800 */
[----:B------:R-:W4:Y:S04]  /*2ca10*/  LDL.LU R27, [R1+0x61c] ;  /* 0x00061c00011b7983 */ /* 0x000f280000300800 */
[----:B------:R-:W-:Y:S04]  /*2ca20*/  STL.64 [R1+0x49a0], R10 ;  /* 0x0049a00a01007387 */ /* 0x000fe80000100a00 */
[----:B------:R1:W-:Y:S04]  /*2ca30*/  STL.64 [R1+0x4998], R8 ;  /* 0x0049980801007387 */ /* 0x0003e80000100a00 */
[----:B-1----:R-:W2:Y:S04]  /*2ca40*/  LDL.LU R8, [R1+0x210] ;  /* 0x0002100001087983 */ /* 0x002ea80000300800 */
[----:B------:R-:W2:Y:S04]  /*2ca50*/  LDL.LU R9, [R1+0x214] ;  /* 0x0002140001097983 */ /* 0x000ea80000300800 */
[----:B------:R-:W2:Y:S04]  /*2ca60*/  LDL.LU R10, [R1+0x218] ;  /* 0x00021800010a7983 */ /* 0x000ea80000300800 */
[----:B------:R-:W2:Y:S01]  /*2ca70*/  LDL.LU R11, [R1+0x21c] ;  /* 0x00021c00010b7983 */ /* 0x000ea20000300800 */
[----:B---3--:R-:W-:-:S15]  /*2ca80*/  HMMA.1688.F32.TF32 R16, R4, R14, R16 ;  /* 0x0000000e0410723c */ /* 0x008fde0000081010 */
[----:B------:R-:W-:-:S04]  /*2ca90*/  NOP ;  /* 0x0000000000007918 */ /* 0x000fc80000000000 */
        /* <DEDUP_REMOVED lines=79> */
[----:B-1----:R-:W4:Y:S04]  /*2cf90*/  LDL.LU.64 R22, [R1+0x49b0] ;  /* 0x0049b00001167983 */ /* 0x002f280000300a00 */
[----:B------:R1:W-:Y:S04]  /*2cfa0*/  STL.64 [R1+0x4980], R18 ;  /* 0x0049801201007387 */ /* 0x0003e80000100a00 */
[----:B-1----:R-:W2:Y:S04]  /*2cfb0*/  LDL.64 R18, [R1+0x98] ;  /* 0x0000980001127983 */ /* 0x002ea80000100a00 */
[----:B--2---:R1:W-:Y:S04]  /*2cfc0*/  STL.64 [R1+0x4988], R18 ;  /* 0x0049881201007387 */ /* 0x0043e80000100a00 */
[----:B-1----:R-:W2:Y:S01]  /*2cfd0*/  LDL.64 R18, [R1+0xb8] ;  /* 0x0000b80001127983 */ /* 0x002ea20000100a00 */
[C---:B----4-:R-:W-:Y:S03]  /*2cfe0*/  HMMA.1688.F32.TF32 R24, R4.reuse, R22, R24 ;  /* 0x000000160418723c */ /* 0x050fe60000081018 */
[----:B--2---:R1:W-:Y:S04]  /*2cff0*/  STL.64 [R1+0x4990], R18 ;  /* 0x0049901201007387 */ /* 0x0043e80000100a00 */
[----:B------:R-:W2:Y:S04]  /*2d000*/  LDL.LU R16, [R1+0x600] ;  /* 0x0006000001107983 */ /* 0x000ea80000300800 */
[----:B------:R-:W2:Y:S04]  /*2d010*/  LDL.LU R17, [R1+0x604] ;  /* 0x0006040001117983 */ /* 0x000ea80000300800 */
[----:B-1----:R-:W2:Y:S04]  /*2d020*/  LDL.LU R18, [R1+0x608] ;  /* 0x0006080001127983 */ /* 0x002ea80000300800 */
[----:B------:R-:W2:Y:S04]  /*2d030*/  LDL.LU R19, [R1+0x60c] ;  /* 0x00060c0001137983 */ /* 0x000ea80000300800 */
[----:B------:R-:W-:Y:S04]  /*2d040*/  STL.64 [R1+0x610], R24 ;  /* 0x0006101801007387 */ /* 0x000fe80000100a00 */
[----:B------:R1:W-:Y:S04]  /*2d050*/  STL.64 [R1+0x618], R26 ;  /* 0x0006181a01007387 */ /* 0x0003e80000100a00 */
[----:B-1----:R-:W3:Y:S04]  /*2d060*/  LDL.LU.64 R26, [R1+0x49a8] ;  /* 0x0049a800011a7983 */ /* 0x002ee80000300a00 */
[----:B------:R1:W-:Y:S04]  /*2d070*/  STL.64 [R1+0x4910], R22 ;  /* 0x0049101601007387 */ /* 0x0003e80000100a00 */
[----:B------:R-:W4:Y:S04]  /*2d080*/  LDL.LU R20, [R1+0x5d0] ;  /* 0x0005d00001147983 */ /* 0x000f280000300800 */
[----:B------:R-:W4:Y:S04]  /*2d090*/  LDL.LU R21, [R1+0x5d4] ;  /* 0x0005d40001157983 */ /* 0x000f280000300800 */
[----:B-1----:R-:W4:Y:S04]  /*2d0a0*/  LDL.LU R22, [R1+0x5d8] ;  /* 0x0005d80001167983 */ /* 0x002f280000300800 */
[----:B------:R-:W4:Y:S01]  /*2d0b0*/  LDL.LU R23, [R1+0x5dc] ;  /* 0x0005dc0001177983 */ /* 0x000f220000300800 */
[----:B---3--:R-:W-:Y:S03]  /*2d0c0*/  HMMA.1688.F32.TF32 R4, R4, R26, R8 ;  /* 0x0000001a0404723c */ /* 0x008fe60000081008 */
[----:B------:R-:W2:Y:S04]  /*2d0d0*/  LDL.LU.64 R10, [R1+0x49a0] ;  /* 0x0049a000010a7983 */ /* 0x000ea80000300a00 */
[----:B------:R-:W2:Y:S04]  /*2d0e0*/  LDL.LU.64 R8, [R1+0x4998] ;  /* 0x0049980001087983 */ /* 0x000ea80000300a00 */
[----:B------:R-:W-:Y:S04]  /*2d0f0*/  STL [R1+0x488c], R26 ;  /* 0x00488c1a01007387 */ /* 0x000fe80000100800 */
[----:B------:R1:W-:Y:S04]  /*2d100*/  STL [R1+0x4888], R27 ;  /* 0x0048881b01007387 */ /* 0x0003e80000100800 */
[----:B------:R-:W-:Y:S04]  /*2d110*/  STL.64 [R1+0x210], R4 ;  /* 0x0002100401007387 */ /* 0x000fe80000100a00 */
[----:B------:R-:W-:Y:S04]  /*2d120*/  STL.64 [R1+0x218], R6 ;  /* 0x0002180601007387 */ /* 0x000fe80000100a00 */
[----:B------:R-:W-:Y:S04]  /*2d130*/  LDS R6, [R2+UR6+0xe300] ;  /* 0x00e3000602067984 */ /* 0x000fe80008000800 */
[----:B------:R-:W3:Y:S04]  /*2d140*/  LDS R7, [R0+UR6+0xe300] ;  /* 0x00e3000600077984 */ /* 0x000ee80008000800 */
[----:B------:R-:W-:Y:S04]  /*2d150*/  LDS R4, [R2+UR6+0xc300] ;  /* 0x00c3000602047984 */ /* 0x000fe80008000800 */
[----:B------:R-:W4:Y:S04]  /*2d160*/  LDS R5, [R0+UR6+0xc300] ;  /* 0x00c3000600057984 */ /* 0x000f280008000800 */
[----:B-1----:R-:W2:Y:S04]  /*2d170*/  LDL.64 R26, [R1+0xa8] ;  /* 0x0000a800011a7983 */ /* 0x002ea80000100a00 */
[----:B------:R-:W-:Y:S04]  /*2d180*/  STL [R1+0x4890], R2 ;  /* 0x0048900201007387 */ /* 0x000fe80000100800 */
[----:B------:R-:W-:Y:S04]  /*2d190*/  STL [R1+0x4894], R0 ;  /* 0x0048940001007387 */ /* 0x000fe80000100800 */
[----:B---3--:R-:W-:Y:S04]  /*2d1a0*/  STL.64 [R1+0x4880], R6 ;  /* 0x0048800601007387 */ /* 0x008fe80000100a00 */
[----:B----4-:R1:W-:Y:S04]  /*2d1b0*/  STL.64 [R1+0x4878], R4 ;  /* 0x0048780401007387 */ /* 0x0103e80000100a00 */
[----:B-1----:R-:W3:Y:S04]  /*2d1c0*/  LDL.LU R4, [R1+0x5f0] ;  /* 0x0005f00001047983 */ /* 0x002ee80000300800 */
[----:B------:R-:W3:Y:S04]  /*2d1d0*/  LDL.LU R5, [R1+0x5f4] ;  /* 0x0005f40001057983 */ /* 0x000ee80000300800 */
[----:B------:R-:W3:Y:S04]  /*2d1e0*/  LDL.LU R6, [R1+0x5f8] ;  /* 0x0005f80001067983 */ /* 0x000ee80000300800 */
[----:B------:R-:W3:Y:S01]  /*2d1f0*/  LDL.LU R7, [R1+0x5fc] ;  /* 0x0005fc0001077983 */ /* 0x000ee20000300800 */
[----:B--2---:R-:W-:-:S15]  /*2d200*/  HMMA.1688.F32.TF32 R16, R8, R14, R16 ;  /* 0x0000000e0810723c */ /* 0x004fde0000081010 */
[----:B------:R-:W-:-:S04]  /*2d210*/  NOP ;  /* 0x0000000000007918 */ /* 0x000fc80000000000 */
[----:B------:R-:W-:Y:S04]  /*2d220*/  STL.64 [R1+0x600], R16 ;  /* 0x0006001001007387 */ /* 0x000fe80000100a00 */
[----:B------:R1:W-:Y:S04]  /*2d230*/  STL.64 [R1+0x608], R18 ;  /* 0x0006081201007387 */ /* 0x0003e80000100a00 */
[----:B-1----:R-:W3:Y:S04]  /*2d240*/  LDL.LU.64 R18, [R1+0x4990] ;  /* 0x0049900001127983 */ /* 0x002ee80000300a00 */
[----:B------:R1:W-:Y:S04]  /*2d250*/  STL [R1+0x48b0], R14 ;  /* 0x0048b00e01007387 */ /* 0x0003e80000100800 */
[----:B------:R2:W-:Y:S04]  /*2d260*/  STL [R1+0x4898], R15 ;  /* 0x0048980f01007387 */ /* 0x0005e80000100800 */
[----:B------:R-:W4:Y:S04]  /*2d270*/  LDL.LU R12, [R1+0x5e0] ;  /* 0x0005e000010c7983 */ /* 0x000f280000300800 */
[----:B------:R-:W4:Y:S04]  /*2d280*/  LDL.LU R13, [R1+0x5e4] ;  /* 0x0005e400010d7983 */ /* 0x000f280000300800 */
[----:B-1----:R-:W4:Y:S04]  /*2d290*/  LDL.LU R14, [R1+0x5e8] ;  /* 0x0005e800010e7983 */ /* 0x002f280000300800 */
[----:B--2---:R-:W4:Y:S01]  /*2d2a0*/  LDL.LU R15, [R1+0x5ec] ;  /* 0x0005ec00010f7983 */ /* 0x004f220000300800 */
[----:B---3--:R-:W-:Y:S01]  /*2d2b0*/  HMMA.1688.F32.TF32 R4, R8, R18, R4 ;  /* 0x000000120804723c */ /* 0x008fe20000081004 */
[----:B------:R-:W-:-:S15]  /*2d2c0*/  IMAD.MOV.U32 R3, RZ, RZ, R19 ;  /* 0x000000ffff037224 */ /* 0x000fde00078e0013 */
[----:B------:R-:W-:-:S03]  /*2d2d0*/  NOP ;  /* 0x0000000000007918 */ /* 0x000fc60000000000 */
[----:B------:R1:W-:Y:S04]  /*2d2e0*/  STL.64 [R1+0x5f0], R4 ;  /* 0x0005f00401007387 */ /* 0x0003e80000100a00 */
[----:B------:R2:W-:Y:S01]  /*2d2f0*/  STL.64 [R1+0x5f8], R6 ;  /* 0x0005f80601007387 */ /* 0x0005e20000100a00 */
[----:B-1----:R-:W-:-:S03]  /*2d300*/  IMAD.MOV.U32 R4, RZ, RZ, R18 ;  /* 0x000000ffff047224 */ /* 0x002fc600078e0012 */
[----:B------:R-:W3:Y:S01]  /*2d310*/  LDL.LU.64 R18, [R1+0x4988] ;  /* 0x0049880001127983 */ /* 0x000ee20000300a00 */
[----:B----4-:R-:W-:Y:S03]  /*2d320*/  HMMA.1688.F32.TF32 R12, R8, R26, R12 ;  /* 0x0000001a080c723c */ /* 0x010fe6000008100c */
[----:B------:R-:W-:Y:S01]  /*2d330*/  STL [R1+0x48b4], R3 ;  /* 0x0048b40301007387 */ /* 0x000fe20000100800 */
[----:B--2---:R-:W-:Y:S02]  /*2d340*/  IMAD.MOV.U32 R6, RZ, RZ, R26 ;  /* 0x000000ffff067224 */ /* 0x004fe400078e001a */
[----:B------:R-:W-:-:S13]  /*2d350*/  IMAD.MOV.U32 R5, RZ, RZ, R27 ;  /* 0x000000ffff057224 */ /* 0x000fda00078e001b */
[----:B------:R1:W-:Y:S04]  /*2d360*/  STL.64 [R1+0x5e0], R12 ;  /* 0x0005e00c01007387 */ /* 0x0003e80000100a00 */
[----:B------:R-:W-:Y:S01]  /*2d370*/  STL.64 [R1+0x5e8], R14 ;  /* 0x0005e80e01007387 */ /* 0x000fe20000100a00 */
[----:B---3--:R-:W-:Y:S01]  /*2d380*/  HMMA.1688.F32.TF32 R20, R8, R18, R20 ;  /* 0x000000120814723c */ /* 0x008fe20000081014 */
[----:B-1----:R-:W-:Y:S02]  /*2d390*/  IMAD.MOV.U32 R12, RZ, RZ, R18 ;  /* 0x000000ffff0c7224 */ /* 0x002fe400078e0012 */
[----:B------:R-:W-:-:S15]  /*2d3a0*/  IMAD.MOV.U32 R7, RZ, RZ, R19 ;  /* 0x000000ffff077224 */ /* 0x000fde00078e0013 */
[----:B------:R-:W-:Y:S01]  /*2d3b0*/  NOP ;  /* 0x0000000000007918 */ /* 0x000fe20000000000 */
[----:B------:R-:W-:Y:S04]  /*2d3c0*/  STL.64 [R1+0x5d0], R20 ;  /* 0x0005d01401007387 */ /* 0x000fe80000100a00 */
[----:B------:R-:W-:Y:S04]  /*2d3d0*/  STL.64 [R1+0x5d8], R22 ;  /* 0x0005d81601007387 */ /* 0x000fe80000100a00 */
[----:B------:R-:W-:Y:S04]  /*2d3e0*/  STL [R1+0x48b8], R12 ;  /* 0x0048b80c01007387 */ /* 0x000fe80000100800 */
[----:B------:R-:W-:Y:S04]  /*2d3f0*/  STL.64 [R1+0x48a8], R6 ;  /* 0x0048a80601007387 */ /* 0x000fe80000100a00 */
        /* <DEDUP_REMOVED lines=14> */
[----:B------:R-:W2:Y:S04]  /*2d4e0*/  LDL.LU R23, [R1+0x56c] ;  /* 0x00056c0001177983 */ /* 0x000ea80000300800 */
        /* <DEDUP_REMOVED lines=8> */
[----:B------:R-:W3:Y:S04]  /*2d570*/  LDL.64 R14, [R1+0x88] ;  /* 0x00008800010e7983 */ /* 0x000ee80000100a00 */
[----:B--2---:R1:W-:Y:S04]  /*2d580*/  STL.64 [R1+0x4920], R22 ;  /* 0x0049201601007387 */ /* 0x0043e80000100a00 */
[----:B----4-:R-:W-:Y:S04]  /*2d590*/  STL.64 [R1+0x4918], R20 ;  /* 0x0049181401007387 */ /* 0x010fe80000100a00 */
[----:B-1----:R-:W2:Y:S04]  /*2d5a0*/  LDL.64 R22, [R1+0x38] ;  /* 0x0000380001167983 */ /* 0x002ea80000100a00 */
[----:B--2---:R1:W-:Y:S04]  /*2d5b0*/  STL.64 [R1+0x4930], R22 ;  /* 0x0049301601007387 */ /* 0x0043e80000100a00 */
[----:B-1----:R-:W2:Y:S04]  /*2d5c0*/  LDL.64 R22, [R1+0x48] ;  /* 0x0000480001167983 */ /* 0x002ea80000100a00 */
[----:B--2---:R1:W-:Y:S04]  /*2d5d0*/  STL.64 [R1+0x4948], R22 ;  /* 0x0049481601007387 */ /* 0x0043e80000100a00 */
[----:B-1----:R-:W2:Y:S04]  /*2d5e0*/  LDL.64 R22, [R1+0x58] ;  /* 0x0000580001167983 */ /* 0x002ea80000100a00 */
[----:B--2---:R-:W-:Y:S04]  /*2d5f0*/  STL.64 [R1+0x4960], R22 ;  /* 0x0049601601007387 */ /* 0x004fe80000100a00 */
[----:B---3--:R1:W-:Y:S04]  /*2d600*/  STL.64 [R1+0x48d8], R6 ;  /* 0x0048d80601007387 */ /* 0x0083e80000100a00 */
        /* <DEDUP_REMOVED lines=9> */
[----:B-1----:R-:W3:Y:S04]  /*2d6a0*/  LDL.LU R6, [R1+0x578] ;  /* 0x0005780001067983 */ /* 0x002ee80000300800 */
[----:B------:R-:W3:Y:S04]  /*2d6b0*/  LDL.LU R7, [R1+0x57c] ;  /* 0x00057c0001077983 */ /* 0x000ee80000300800 */
[----:B------:R-:W4:Y:S04]  /*2d6c0*/  LDL.64 R22, [R1+0x68] ;  /* 0x0000680001167983 */ /* 0x000f280000100a00 */
[----:B----4-:R1:W-:Y:S04]  /*2d6d0*/  STL.64 [R1+0x4978], R22 ;  /* 0x0049781601007387 */ /* 0x0103e80000100a00 */
[----:B-1----:R-:W4:Y:S04]  /*2d6e0*/  LDL.64 R22, [R1+0x78] ;  /* 0x0000780001167983 */ /* 0x002f280000100a00 */
        /* <DEDUP_REMOVED lines=22> */
[----:B-1----:R-:W3:Y:S01]  /*2d850*/  LDL.LU.64 R18, [R1+0x4980] ;  /* 0x0049800001127983 */ /* 0x002ee20000300a00 */
[----:B------:R-:W-:-:S02]  /*2d860*/  IMAD.MOV.U32 R16, RZ, RZ, R14 ;  /* 0x000000ffff107224 */ /* 0x000fc400078e000e */
[----:B------:R-:W-:-:S03]  /*2d870*/  IMAD.MOV.U32 R17, RZ, RZ, R23 ;  /* 0x000000ffff117224 */ /* 0x000fc600078e0017 */
[----:B------:R-:W-:Y:S04]  /*2d880*/  STL [R1+0x48bc], R16 ;  /* 0x0048bc1001007387 */ /* 0x000fe80000100800 */
[----:B------:R1:W-:Y:S04]  /*2d890*/  STL.64 [R1+0x5b0], R24 ;  /* 0x0005b01801007387 */ /* 0x0003e80000100a00 */
[----:B------:R-:W-:Y:S01]  /*2d8a0*/  STL.64 [R1+0x5b8], R26 ;  /* 0x0005b81a01007387 */ /* 0x000fe20000100a00 */
[----:B-1----:R-:W-:-:S03]  /*2d8b0*/  IMAD.MOV.U32 R24, RZ, RZ, R22 ;  /* 0x000000ffff187224 */ /* 0x002fc600078e0016 */
[----:B------:R-:W2:Y:S04]  /*2d8c0*/  LDL.LU.64 R22, [R1+0x4978] ;  /* 0x0049780001167983 */ /* 0x000ea80000300a00 */
[----:B---3--:R-:W-:Y:S04]  /*2d8d0*/  STL.64 [R1+0x48e8], R18 ;  /* 0x0048e81201007387 */ /* 0x008fe80000100a00 */
[----:B------:R1:W-:Y:S04]  /*2d8e0*/  STL [R1+0x48e0], R17 ;  /* 0x0048e01101007387 */ /* 0x0003e80000100800 */
[----:B------:R-:W3:Y:S04]  /*2d8f0*/  LDL.LU R16, [R1+0x540] ;  /* 0x0005400001107983 */ /* 0x000ee80000300800 */
[----:B-1----:R-:W3:Y:S04]  /*2d900*/  LDL.LU R17, [R1+0x544] ;  /* 0x0005440001117983 */ /* 0x002ee80000300800 */
[----:B------:R-:W4:Y:S04]  /*2d910*/  LDL.LU R18, [R1+0x548] ;  /* 0x0005480001127983 */ /* 0x000f280000300800 */
[----:B------:R-:W4:Y:S01]  /*2d920*/  LDL.LU R19, [R1+0x54c] ;  /* 0x00054c0001137983 */ /* 0x000f220000300800 */
[----:B--2---:R-:W-:Y:S01]  /*2d930*/  HMMA.1688.F32.TF32 R4, R8, R22, R4 ;  /* 0x000000160804723c */ /* 0x004fe20000081004 */
[----:B------:R-:W-:-:S02]  /*2d940*/  IMAD.MOV.U32 R28, RZ, RZ, R22 ;  /* 0x000000ffff1c7224 */ /* 0x000fc400078e0016 */
[----:B------:R-:W-:Y:S01]  /*2d950*/  IMAD.MOV.U32 R25, RZ, RZ, R23 ;  /* 0x000000ffff197224 */ /* 0x000fe200078e0017 */
[----:B----4-:R-:W-:Y:S04]  /*2d960*/  STL.64 [R1+0x4900], R18 ;  /* 0x0049001201007387 */ /* 0x010fe80000100a00 */
[----:B---3--:R1:W-:Y:S04]  /*2d970*/  STL.64 [R1+0x48f8], R16 ;  /* 0x0048f81001007387 */ /* 0x0083e80000100a00 */
[----:B-1----:R-:W2:Y:S04]  /*2d980*/  LDL.LU R16, [R1+0x550] ;  /* 0x0005500001107983 */ /* 0x002ea80000300800 */
[----:B------:R-:W2:Y:S04]  /*2d990*/  LDL.LU R17, [R1+0x554] ;  /* 0x0005540001117983 */ /* 0x000ea80000300800 */
[----:B------:R-:W2:Y:S04]  /*2d9a0*/  LDL.LU R18, [R1+0x558] ;  /* 0x0005580001127983 */ /* 0x000ea80000300800 */
[----:B------:R-:W2:Y:S04]  /*2d9b0*/  LDL.LU R19, [R1+0x55c] ;  /* 0x00055c0001137983 */ /* 0x000ea80000300800 */
        /* <DEDUP_REMOVED lines=22> */
[----:B------:R-:W3:Y:S01]  /*2db20*/  LDL.LU.64 R22, [R1+0x4930] ;  /* 0x0049300001167983 */ /* 0x000ee20000300a00 */
[----:B------:R-:W-:Y:S01]  /*2db30*/  IMAD.MOV.U32 R13, RZ, RZ, R15 ;  /* 0x000000ffff0d7224 */ /* 0x000fe200078e000f */
        /* <DEDUP_REMOVED lines=32> */
[----:B--2---:R-:W2:Y:S04]  /*2dd40*/  LDL.LU.64 R18, [R1+0x48e8] ;  /* 0x0048e80001127983 */ /* 0x004ea80000300a00 */
[----:B------:R-:W4:Y:S04]  /*2dd50*/  LDL.LU R17, [R1+0x48e0] ;  /* 0x0048e00001117983 */ /* 0x000f280000300800 */
[----:B------:R-:W2:Y:S04]  /*2dd60*/  LDL.LU.64 R6, [R1+0x48d8] ;  /* 0x0048d80001067983 */ /* 0x000ea80000300a00 */
[----:B------:R-:W2:Y:S02]  /*2dd70*/  LDL.LU.64 R4, [R1+0x48d0] ;  /* 0x0048d00001047983 */ /* 0x000ea40000300a00 */
        /* <DEDUP_REMOVED lines=9> */
[----:B------:R-:W2:Y:S04]  /*2de10*/  LDL.LU R16, [R1+0x48bc] ;  /* 0x0048bc0001107983 */ /* 0x000ea80000300800 */
[----:B------:R-:W2:Y:S04]  /*2de20*/  LDL.LU R12, [R1+0x48b8] ;  /* 0x0048b800010c7983 */ /* 0x000ea80000300800 */
        /* <DEDUP_REMOVED lines=8> */
[----:B---3--:R-:W-:-:S15]  /*2deb0*/  HMMA.1688.F32.TF32 R4, R8, R22, R4 ;  /* 0x000000160804723c */ /* 0x008fde0000081004 */
[----:B------:R-:W-:-:S04]  /*2dec0*/  NOP ;  /* 0x0000000000007918 */ /* 0x000fc80000000000 */
[----:B------:R-:W-:Y:S04]  /*2ded0*/  STL.64 [R1+0x520], R4 ;  /* 0x0005200401007387 */ /* 0x000fe80000100a00 */
[----:B------:R1:W-:Y:S04]  /*2dee0*/  STL.64 [R1+0x528], R6 ;  /* 0x0005280601007387 */ /* 0x0003e80000100a00 */
[----:B-1----:R-:W3:Y:S04]  /*2def0*/  LDL.LU.64 R6, [R1+0x48a8] ;  /* 0x0048a80001067983 */ /* 0x002ee80000300a00 */
[----:B------:R-:W2:Y:S04]  /*2df00*/  LDL.LU.64 R4, [R1+0x48a0] ;  /* 0x0048a00001047983 */ /* 0x000ea80000300a00 */
        /* <DEDUP_REMOVED lines=33> */
[----:B------:R-:W-:-:S05]  /*2e120*/  IMAD.MOV.U32 R19, RZ, RZ, R25 ;  /* 0x000000ffff137224 */ /* 0x000fca00078e0019 */
        /* <DEDUP_REMOVED lines=8> */
[----:B----4-:R-:W-:-:S05]  /*2e1b0*/  IMAD.MOV.U32 R19, RZ, RZ, R17 ;  /* 0x000000ffff137224 */ /* 0x010fca00078e0011 */
[----:B------:R-:W-:Y:S04]  /*2e1c0*/  STL.64 [R1+0x4810], R18 ;  /* 0x0048101201007387 */ /* 0x000fe80000100a00 */
[----:B--2---:R-:W-:Y:S04]  /*2e1d0*/  STL.64 [R1+0x47a8], R22 ;  /* 0x0047a81601007387 */ /* 0x004fe80000100a00 */
[----:B------:R1:W-:Y:S04]  /*2e1e0*/  STL.64 [R1+0x47a0], R20 ;  /* 0x0047a01401007387 */ /* 0x0003e80000100a00 */
[----:B-1----:R-:W2:Y:S04]  /*2e1f0*/  LDL.LU R20, [R1+0x480] ;  /* 0x0004800001147983 */ /* 0x002ea80000300800 */
[----:B------:R-:W2:Y:S04]  /*2e200*/  LDL.LU R21, [R1+0x484] ;  /* 0x0004840001157983 */ /* 0x000ea80000300800 */
[----:B------:R-:W4:Y:S04]  /*2e210*/  LDL.LU R22, [R1+0x488] ;  /* 0x0004880001167983 */ /* 0x000f280000300800 */
[----:B------:R-:W4:Y:S01]  /*2e220*/  LDL.LU R23, [R1+0x48c] ;  /* 0x00048c0001177983 */ /* 0x000f220000300800 */
[----:B------:R-:W-:-:S02]  /*2e230*/  IMAD.MOV.U32 R18, RZ, RZ, R16 ;  /* 0x000000ffff127224 */ /* 0x000fc400078e0010 */
[----:B------:R-:W-:-:S05]  /*2e240*/  IMAD.MOV.U32 R19, RZ, RZ, R13 ;  /* 0x000000ffff137224 */ /* 0x000fca00078e000d */
[----:B------:R-:W-:Y:S04]  /*2e250*/  STL.64 [R1+0x4828], R18 ;  /* 0x0048281201007387 */ /* 0x000fe80000100a00 */
[----:B----4-:R-:W-:Y:S04]  /*2e260*/  STL.64 [R1+0x47c0], R22 ;  /* 0x0047c01601007387 */ /* 0x010fe80000100a00 */
[----:B--2---:R1:W-:Y:S04]  /*2e270*/  STL.64 [R1+0x47b8], R20 ;  /* 0x0047b81401007387 */ /* 0x0043e80000100a00 */
[----:B-1----:R-:W2:Y:S04]  /*2e280*/  LDL.LU R20, [R1+0x490] ;  /* 0x0004900001147983 */ /* 0x002ea80000300800 */
[----:B------:R-:W2:Y:S04]  /*2e290*/  LDL.LU R21, [R1+0x494] ;  /* 0x0004940001157983 */ /* 0x000ea80000300800 */
[----:B------:R-:W4:Y:S04]  /*2e2a0*/  LDL.LU R22, [R1+0x498] ;  /* 0x0004980001167983 */ /* 0x000f280000300800 */
[----:B------:R-:W4:Y:S01]  /*2e2b0*/  LDL.LU R23, [R1+0x49c] ;  /* 0x00049c0001177983 */ /* 0x000f220000300800 */
[----:B------:R-:W-:-:S02]  /*2e2c0*/  IMAD.MOV.U32 R18, RZ, RZ, R12 ;  /* 0x000000ffff127224 */ /* 0x000fc400078e000c */
[----:B---3--:R-:W-:-:S05]  /*2e2d0*/  IMAD.MOV.U32 R19, RZ, RZ, R7 ;  /* 0x000000ffff137224 */ /* 0x008fca00078e0007 */
[----:B------:R-:W-:Y:S04]  /*2e2e0*/  STL.64 [R1+0x4840], R18 ;  /* 0x0048401201007387 */ /* 0x000fe80000100a00 */
[----:B----4-:R-:W-:Y:S04]  /*2e2f0*/  STL.64 [R1+0x47d8], R22 ;  /* 0x0047d81601007387 */ /* 0x010fe80000100a00 */
        /* <DEDUP_REMOVED lines=16> */
[----:B------:R1:W-:Y:S04]  /*2e400*/  STL.64 [R1+0x4870], R18 ;  /* 0x0048701201007387 */ /* 0x0003e80000100a00 */
        /* <DEDUP_REMOVED lines=41> */
[----:B------:R-:W-:Y:S04]  /*2e6a0*/  STL.64 [R1+0x200], R8 ;  /* 0x0002000801007387 */ /* 0x000fe80000100a00 */
[----:B------:R-:W-:Y:S04]  /*2e6b0*/  STL.64 [R1+0x208], R10 ;  /* 0x0002080a01007387 */ /* 0x000fe80000100a00 */
[----:B------:R-:W-:Y:S04]  /*2e6c0*/  LDS R8, [R2+UR6+0xc400] ;  /* 0x00c4000602087984 */ /* 0x000fe80008000800 */
[----:B------:R-:W-:Y:S04]  /*2e6d0*/  LDS R10, [R2+UR6+0xe400] ;  /* 0x00e40006020a7984 */ /* 0x000fe80008000800 */
[----:B------:R-:W-:Y:S04]  /*2e6e0*/  LDS R9, [R0+UR6+0xc400] ;  /* 0x00c4000600097984 */ /* 0x000fe80008000800 */
[----:B------:R-:W1:Y:S01]  /*2e6f0*/  LDS R11, [R0+UR6+0xe400] ;  /* 0x00e40006000b7984 */ /* 0x000e620008000800 */
[----:B---3--:R-:W-:-:S15]  /*2e700*/  HMMA.1688.F32.TF32 R16, R4, R14, R16 ;  /* 0x0000000e0410723c */ /* 0x008fde0000081010 */
[----:B------:R-:W-:-:S04]  /*2e710*/  NOP ;  /* 0x0000000000007918 */ /* 0x000fc80000000000 */
[----:B------:R-:W-:Y:S04]  /*2e720*/  STL.64 [R1+0x510], R16 ;  /* 0x0005101001007387 */ /* 0x000fe80000100a00 */
[----:B------:R3:W-:Y:S04]  /*2e730*/  STL.64 [R1+0x518], R18 ;  /* 0x0005181201007387 */ /* 0x0007e80000100a00 */
[----:B---3--:R-:W2:Y:S02]  /*2e740*/  LDL.LU.64 R18, [R1+0x4870] ;  /* 0x0048700001127983 */ /* 0x008ea40000300a00 */
[----:B--2---:R-:W-:Y:S02]  /*2e750*/  HMMA.1688.F32.TF32 R16, R4, R18, R20 ;  /* 0x000000120410723c */ /* 0x004fe40000081014 */
[----:B------:R-:W2:Y:S04]  /*2e760*/  LDL.LU.64 R22, [R1+0x4868] ;  /* 0x0048680001167983 */ /* 0x000ea80000300a00 */
[----:B------:R-:W2:-:S13]  /*2e770*/  LDL.LU.64 R20, [R1+0x4860] ;  /* 0x0048600001147983 */ /* 0x000e9a0000300a00 */
        /* <DEDUP_REMOVED lines=69> */
[----:B--2---:R-:W-:-:S15]  /*2ebd0*/  HMMA.1688.F32.TF32 R20, R4, R18, R20 ;  /* 0x000000120414723c */ /* 0x004fde0000081014 */
[----:B------:R-:W-:-:S04]  /*2ebe0*/  NOP ;  /* 0x0000000000007918 */ /* 0x000fc80000000000 */
[----:B------:R-:W-:Y:S04]  /*2ebf0*/  STL.64 [R1+0x440], R20 ;  /* 0x0004401401007387 */ /* 0x000fe80000100a00 */
[----:B------:R2:W-:Y:S04]  /*2ec00*/  STL.64 [R1+0x448], R22 ;  /* 0x0004481601007387 */ /* 0x0005e80000100a00 */
[----:B--2---:R-:W2:Y:S04]  /*2ec10*/  LDL.LU.64 R22, [R1+0x4748] ;  /* 0x0047480001167983 */ /* 0x004ea80000300a00 */
[----:B------:R3:W-:Y:S04]  /*2ec20*/  STL.64 [R1+0x4720], R18 ;  /* 0x0047201201007387 */ /* 0x0007e80000100a00 */
[----:B------:R-:W2:Y:S04]  /*2ec30*/  LDL.LU R16, [R1+0x430] ;  /* 0x0004300001107983 */ /* 0x000ea80000300800 */
[----:B------:R-:W2:Y:S04]  /*2ec40*/  LDL.LU R17, [R1+0x434] ;  /* 0x0004340001117983 */ /* 0x000ea80000300800 */
[----:B---3--:R-:W2:Y:S04]  /*2ec50*/  LDL.LU R18, [R1+0x438] ;  /* 0x0004380001127983 */ /* 0x008ea80000300800 */
[----:B------:R-:W2:Y:S02]  /*2ec60*/  LDL.LU R19, [R1+0x43c] ;  /* 0x00043c0001137983 */ /* 0x000ea40000300800 */
[----:B--2---:R-:W-:-:S15]  /*2ec70*/  HMMA.1688.F32.TF32 R16, R4, R22, R16 ;  /* 0x000000160410723c */ /* 0x004fde0000081010 */
[----:B------:R-:W-:-:S04]  /*2ec80*/  NOP ;  /* 0x0000000000007918 */ /* 0x000fc80000000000 */
[----:B------:R-:W-:Y:S04]  /*2ec90*/  STL.64 [R1+0x430], R16 ;  /* 0x0004301001007387 */ /* 0x000fe80000100a00 */
[----:B------:R2:W-:Y:S04]  /*2eca0*/  STL.64 [R1+0x438], R18 ;  /* 0x0004381201007387 */ /* 0x0005e80000100a00 */
[----:B--2---:R-:W2:Y:S04]  /*2ecb0*/  LDL.64 R18, [R1+0x98] ;  /* 0x0000980001127983 */ /* 0x004ea80000100a00 */
[----:B--2---:R2:W-:Y:S04]  /*2ecc0*/  STL.64 [R1+0x4730], R18 ;  /* 0x0047301201007387 */ /* 0x0045e80000100a00 */
[----:B--2---:R-:W2:Y:S04]  /*2ecd0*/  LDL.64 R18, [R1+0xa8] ;  /* 0x0000a80001127983 */ /* 0x004ea80000100a00 */
[----:B--2---:R2:W-:Y:S04]  /*2ece0*/  STL.64 [R1+0x4738], R18 ;  /* 0x0047381201007387 */ /* 0x0045e80000100a00 */
[----:B--2---:R-:W2:Y:S04]  /*2ecf0*/  LDL.64 R18, [R1+0xb8] ;  /* 0x0000b80001127983 */ /* 0x004ea80000100a00 */
[----:B--2---:R2:W-:Y:S04]  /*2ed00*/  STL.64 [R1+0x4740], R18 ;  /* 0x0047401201007387 */ /* 0x0045e80000100a00 */
[----:B------:R-:W1:Y:S04]  /*2ed10*/  LDL.LU R16, [R1+0x420] ;  /* 0x0004200001107983 */ /* 0x000e680000300800 */
[----:B------:R-:W1:Y:S04]  /*2ed20*/  LDL.LU R17, [R1+0x424] ;  /* 0x0004240001117983 */ /* 0x000e680000300800 */
[----:B--2---:R-:W1:Y:S04]  /*2ed30*/  LDL.LU R18, [R1+0x428] ;  /* 0x0004280001127983 */ /* 0x004e680000300800 */
[----:B------:R-:W1:Y:S04]  /*2ed40*/  LDL.LU R19, [R1+0x42c] ;  /* 0x00042c0001137983 */ /* 0x000e680000300800 */
[----:B------:R2:W-:Y:S04]  /*2ed50*/  STL.64 [R1+0x4698], R22 ;  /* 0x0046981601007387 */ /* 0x0005e80000100a00 */
[----:B------:R-:W3:Y:S04]  /*2ed60*/  LDL.LU R20, [R1+0x1f0] ;  /* 0x0001f00001147983 */ /* 0x000ee80000300800 */
[----:B------:R-:W3:Y:S04]  /*2ed70*/  LDL.LU R21, [R1+0x1f4] ;  /* 0x0001f40001157983 */ /* 0x000ee80000300800 */
[----:B--2---:R-:W3:Y:S04]  /*2ed80*/  LDL.LU R22, [R1+0x1f8] ;  /* 0x0001f80001167983 */ /* 0x004ee80000300800 */
[----:B------:R-:W3:Y:S02]  /*2ed90*/  LDL.LU R23, [R1+0x1fc] ;  /* 0x0001fc0001177983 */ /* 0x000ee40000300800 */
[----:B---3--:R-:W-:Y:S02]  /*2eda0*/  HMMA.1688.F32.TF32 R4, R4, R26, R20 ;  /* 0x0000001a0404723c */ /* 0x008fe40000081014 */
[----:B------:R-:W2:Y:S06]  /*2edb0*/  LDL.64 R22, [R1+0x78] ;  /* 0x0000780001167983 */ /* 0x000eac0000100a00 */
[C---:B-1----:R-:W-:Y:S01]  /*2edc0*/  HMMA.1688.F32.TF32 R16, R8.reuse, R14, R16 ;  /* 0x0000000e0810723c */ /* 0x042fe20000081010 */
[----:B--2---:R1:W-:Y:S10]  /*2edd0*/  STL.64 [R1+0x4728], R22 ;  /* 0x0047281601007387 */ /* 0x0043f40000100a00 */
[----:B------:R-:W-:Y:S04]  /*2ede0*/  STL.64 [R1+0x1f0], R4 ;  /* 0x0001f00401007387 */ /* 0x000fe80000100a00 */
[----:B------:R-:W-:Y:S04]  /*2edf0*/  STL.64 [R1+0x1f8], R6 ;  /* 0x0001f80601007387 */ /* 0x000fe80000100a00 */
[----:B------:R-:W-:Y:S04]  /*2ee00*/  LDS R6, [R2+UR6+0xe500] ;  /* 0x00e5000602067984 */ /* 0x000fe80008000800 */
[----:B------:R-:W2:Y:S04]  /*2ee10*/  LDS R7, [R0+UR6+0xe500] ;  /* 0x00e5000600077984 */ /* 0x000ea80008000800 */
[----:B------:R-:W-:Y:S04]  /*2ee20*/  LDS R4, [R2+UR6+0xc500] ;  /* 0x00c5000602047984 */ /* 0x000fe80008000800 */
[----:B------:R-:W3:Y:S04]  /*2ee30*/  LDS R5, [R0+UR6+0xc500] ;  /* 0x00c5000600057984 */ /* 0x000ee80008000800 */
[----:B------:R-:W4:Y:S04]  /*2ee40*/  LDL.LU R20, [R1+0x3f0] ;  /* 0x0003f00001147983 */ /* 0x000f280000300800 */
[----:B------:R-:W4:Y:S04]  /*2ee50*/  LDL.LU R21, [R1+0x3f4] ;  /* 0x0003f40001157983 */ /* 0x000f280000300800 */
[----:B-1----:R-:W4:Y:S04]  /*2ee60*/  LDL.LU R22, [R1+0x3f8] ;  /* 0x0003f80001167983 */ /* 0x002f280000300800 */
[----:B------:R-:W4:Y:S04]  /*2ee70*/  LDL.LU R23, [R1+0x3fc] ;  /* 0x0003fc0001177983 */ /* 0x000f280000300800 */
[----:B------:R1:W-:Y:S04]  /*2ee80*/  STL [R1+0x4644], R26 ;  /* 0x0046441a01007387 */ /* 0x0003e80000100800 */
[----:B------:R1:W-:Y:S04]  /*2ee90*/  STL [R1+0x4640], R27 ;  /* 0x0046401b01007387 */ /* 0x0003e80000100800 */
[----:B------:R-:W4:Y:S04]  /*2eea0*/  LDL.LU R24, [R1+0x3d0] ;  /* 0x0003d00001187983 */ /* 0x000f280000300800 */
[----:B------:R-:W4:Y:S04]  /*2eeb0*/  LDL.LU R25, [R1+0x3d4] ;  /* 0x0003d40001197983 */ /* 0x000f280000300800 */
[----:B-1----:R-:W4:Y:S04]  /*2eec0*/  LDL.LU R26, [R1+0x3d8] ;  /* 0x0003d800011a7983 */ /* 0x002f280000300800 */
[----:B------:R-:W4:Y:S04]  /*2eed0*/  LDL.LU R27, [R1+0x3dc] ;  /* 0x0003dc00011b7983 */ /* 0x000f280000300800 */
[----:B------:R-:W-:Y:S04]  /*2eee0*/  STL [R1+0x4648], R2 ;  /* 0x0046480201007387 */ /* 0x000fe80000100800 */
[----:B------:R-:W-:Y:S04]  /*2eef0*/  STL [R1+0x464c], R0 ;  /* 0x00464c0001007387 */ /* 0x000fe80000100800 */
[----:B--2---:R-:W-:Y:S04]  /*2ef00*/  STL.64 [R1+0x4630], R6 ;  /* 0x0046300601007387 */ /* 0x004fe80000100a00 */
        /* <DEDUP_REMOVED lines=8> */
[----:B------:R1:W-:Y:S04]  /*2ef90*/  STL [R1+0x4654], R14 ;  /* 0x0046540e01007387 */ /* 0x0003e80000100800 */
[----:B------:R1:W-:Y:S04]  /*2efa0*/  STL [R1+0x4650], R15 ;  /* 0x0046500f01007387 */ /* 0x0003e80000100800 */
[----:B------:R-:W3:Y:S04]  /*2efb0*/  LDL.LU R12, [R1+0x410] ;  /* 0x00041000010c7983 */ /* 0x000ee80000300800 */
[----:B------:R-:W3:Y:S04]  /*2efc0*/  LDL.LU R13, [R1+0x414] ;  /* 0x00041400010d7983 */ /* 0x000ee80000300800 */
[----:B-1----:R-:W3:Y:S04]  /*2efd0*/  LDL.LU R14, [R1+0x418] ;  /* 0x00041800010e7983 */ /* 0x002ee80000300800 */
[----:B------:R-:W3:Y:S02]  /*2efe0*/  LDL.LU R15, [R1+0x41c] ;  /* 0x00041c00010f7983 */ /* 0x000ee40000300800 */
[----:B---3--:R-:W-:-:S15]  /*2eff0*/  HMMA.1688.F32.TF32 R12, R8, R18, R12 ;  /* 0x00000012080c723c */ /* 0x008fde000008100c */
[----:B------:R-:W-:-:S04]  /*2f000*/  NOP ;  /* 0x0000000000007918 */ /* 0x000fc80000000000 */
[----:B------:R1:W-:Y:S04]  /*2f010*/  STL.64 [R1+0x410], R12 ;  /* 0x0004100c01007387 */ /* 0x0003e80000100a00 */
[----:B------:R3:W-:Y:S01]  /*2f020*/  STL.64 [R1+0x418], R14 ;  /* 0x0004180e01007387 */ /* 0x0007e20000100a00 */
[----:B-1----:R-:W-:Y:S02]  /*2f030*/  IMAD.MOV.U32 R13, RZ, RZ, R18 ;  /* 0x000000ffff0d7224 */ /* 0x002fe400078e0012 */
[----:B------:R-:W-:Y:S02]  /*2f040*/  IMAD.MOV.U32 R12, RZ, RZ, R19 ;  /* 0x000000ffff0c7224 */ /* 0x000fe400078e0013 */
[----:B------:R-:W2:Y:S04]  /*2f050*/  LDL.LU.64 R18, [R1+0x4738] ;  /* 0x0047380001127983 */ /* 0x000ea80000300a00 */
[----:B------:R-:W-:Y:S04]  /*2f060*/  STL [R1+0x465c], R12 ;  /* 0x00465c0c01007387 */ /* 0x000fe80000100800 */
[----:B------:R-:W-:Y:S04]  /*2f070*/  STL [R1+0x4658], R13 ;  /* 0x0046580d01007387 */ /* 0x000fe80000100800 */
[----:B---3--:R-:W3:Y:S01]  /*2f080*/  LDL.64 R14, [R1+0x88] ;  /* 0x00008800010e7983 */ /* 0x008ee20000100a00 */
[----:B--2---:R-:W-:-:S15]  /*2f090*/  HMMA.1688.F32.TF32 R4, R8, R18, R4 ;  /* 0x000000120804723c */ /* 0x004fde0000081004 */
[----:B------:R-:W-:-:S04]  /*2f0a0*/  NOP ;  /* 0x0000000000007918 */ /* 0x000fc80000000000 */
[----:B------:R1:W-:Y:S04]  /*2f0b0*/  STL.64 [R1+0x400], R4 ;  /* 0x0004000401007387 */ /* 0x0003e80000100a00 */
[----:B------:R2:W-:Y:S01]  /*2f0c0*/  STL.64 [R1+0x408], R6 ;  /* 0x0004080601007387 */ /* 0x0005e20000100a00 */
[----:B-1----:R-:W-:Y:S02]  /*2f0d0*/  IMAD.MOV.U32 R5, RZ, RZ, R18 ;  /* 0x000000ffff057224 */ /* 0x002fe400078e0012 */
[----:B------:R-:W-:Y:S02]  /*2f0e0*/  IMAD.MOV.U32 R4, RZ, RZ, R19 ;  /* 0x000000ffff047224 */ /* 0x000fe400078e0013 */
[----:B------:R-:W4:Y:S04]  /*2f0f0*/  LDL.LU.64 R18, [R1+0x4730] ;  /* 0x0047300001127983 */ /* 0x000f280000300a00 */
[----:B------:R-:W-:Y:S01]  /*2f100*/  STL [R1+0x4660], R5 ;  /* 0x0046600501007387 */ /* 0x000fe20000100800 */
[----:B----4-:R-:W-:Y:S01]  /*2f110*/  HMMA.1688.F32.TF32 R20, R8, R18, R20 ;  /* 0x000000120814723c */ /* 0x010fe20000081014 */
[----:B--2---:R-:W-:-:S02]  /*2f120*/  IMAD.MOV.U32 R7, RZ, RZ, R18 ;  /* 0x000000ffff077224 */ /* 0x004fc400078e0012 */
[----:B------:R-:W-:-:S15]  /*2f130*/  IMAD.MOV.U32 R6, RZ, RZ, R19 ;  /* 0x000000ffff067224 */ /* 0x000fde00078e0013 */
[----:B------:R-:W-:Y:S01]  /*2f140*/  NOP ;  /* 0x0000000000007918 */ /* 0x000fe20000000000 */
[----:B------:R-:W-:Y:S04]  /*2f150*/  STL.64 [R1+0x3f0], R20 ;  /* 0x0003f01401007387 */ /* 0x000fe80000100a00 */
[----:B------:R1:W-:Y:S04]  /*2f160*/  STL.64 [R1+0x3f8], R22 ;  /* 0x0003f81601007387 */ /* 0x0003e80000100a00 */
[----:B-1----:R-:W2:Y:S04]  /*2f170*/  LDL.LU.64 R22, [R1+0x4728] ;  /* 0x0047280001167983 */ /* 0x002ea80000300a00 */
[----:B------:R-:W4:Y:S04]  /*2f180*/  LDL.LU.64 R18, [R1+0x4720] ;  /* 0x0047200001127983 */ /* 0x000f280000300a00 */
[----:B------:R-:W-:Y:S04]  /*2f190*/  STL.64 [R1+0x46b8], R6 ;  /* 0x0046b80601007387 */ /* 0x000fe80000100a00 */
[----:B------:R1:W-:Y:S04]  /*2f1a0*/  STL [R1+0x46b0], R4 ;  /* 0x0046b00401007387 */ /* 0x0003e80000100800 */
[----:B-1----:R-:W2:Y:S04]  /*2f1b0*/  LDL.LU R4, [R1+0x3e0] ;  /* 0x0003e00001047983 */ /* 0x002ea80000300800 */
[----:B------:R-:W2:Y:S04]  /*2f1c0*/  LDL.LU R5, [R1+0x3e4] ;  /* 0x0003e40001057983 */ /* 0x000ea80000300800 */
[----:B------:R-:W2:Y:S04]  /*2f1d0*/  LDL.LU R6, [R1+0x3e8] ;  /* 0x0003e80001067983 */ /* 0x000ea80000300800 */
[----:B------:R-:W2:Y:S01]  /*2f1e0*/  LDL.LU R7, [R1+0x3ec] ;  /* 0x0003ec0001077983 */ /* 0x000ea20000300800 */
[----:B---3--:R-:W-:-:S02]  /*2f1f0*/  IMAD.MOV.U32 R17, RZ, RZ, R14 ;  /* 0x000000ffff117224 */ /* 0x008fc400078e000e */
[----:B------:R-:W-:Y:S01]  /*2f200*/  IMAD.MOV.U32 R16, RZ, RZ, R15 ;  /* 0x000000ffff107224 */ /* 0x000fe200078e000f */
[----:B--2---:R-:W-:-:S15]  /*2f210*/  HMMA.1688.F32.TF32 R4, R8, R14, R4 ;  /* 0x0000000e0804723c */ /* 0x004fde0000081004 */
[----:B------:R-:W-:-:S04]  /*2f220*/  NOP ;  /* 0x0000000000007918 */ /* 0x000fc80000000000 */
[----:B------:R-:W-:Y:S04]  /*2f230*/  STL.64 [R1+0x3e0], R4 ;  /* 0x0003e00401007387 */ /* 0x000fe80000100a00 */
[----:B------:R1:W-:Y:S02]  /*2f240*/  STL.64 [R1+0x3e8], R6 ;  /* 0x0003e80601007387 */ /* 0x0003e40000100a00 */
[----:B-1----:R-:W-:Y:S01]  /*2f250*/  HMMA.1688.F32.TF32 R4, R8, R22, R24 ;  /* 0x000000160804723c */ /* 0x002fe20000081018 */
[----:B------:R-:W-:Y:S01]  /*2f260*/  IMAD.MOV.U32 R25, RZ, RZ, R23 ;  /* 0x000000ffff197224 */ /* 0x000fe200078e0017 */
[----:B----4-:R-:W-:Y:S04]  /*2f270*/  STL.64 [R1+0x4690], R18 ;  /* 0x0046901201007387 */ /* 0x010fe80000100a00 */
[----:B------:R-:W-:Y:S01]  /*2f280*/  STL.64 [R1+0x4688], R16 ;  /* 0x0046881001007387 */ /* 0x000fe20000100a00 */
[----:B------:R-:W-:-:S12]  /*2f290*/  IMAD.MOV.U32 R28, RZ, RZ, R22 ;  /* 0x000000ffff1c7224 */ /* 0x000fd800078e0016 */
[----:B------:R1:W-:Y:S04]  /*2f2a0*/  STL.64 [R1+0x3d0], R4 ;  /* 0x0003d00401007387 */ /* 0x0003e80000100a00 */
[----:B------:R2:W-:Y:S04]  /*2f2b0*/  STL.64 [R1+0x3d8], R6 ;  /* 0x0003d80601007387 */ /* 0x0005e80000100a00 */
[----:B------:R3:W-:Y:S04]  /*2f2c0*/  STL [R1+0x4700], R25 ;  /* 0x0047001901007387 */ /* 0x0007e80000100800 */
[----:B------:R-:W4:Y:S04]  /*2f2d0*/  LDL.LU R20, [R1+0x360] ;  /* 0x0003600001147983 */ /* 0x000f280000300800 */
[----:B------:R-:W4:Y:S04]  /*2f2e0*/  LDL.LU R21, [R1+0x364] ;  /* 0x0003640001157983 */ /* 0x000f280000300800 */
[----:B------:R-:W4:Y:S04]  /*2f2f0*/  LDL.LU R22, [R1+0x368] ;  /* 0x0003680001167983 */ /* 0x000f280000300800 */
[----:B------:R-:W4:Y:S04]  /*2f300*/  LDL.LU R23, [R1+0x36c] ;  /* 0x00036c0001177983 */ /* 0x000f280000300800 */
[----:B-1----:R-:W4:Y:S04]  /*2f310*/  LDL.LU R4, [R1+0x370] ;  /* 0x0003700001047983 */ /* 0x002f280000300800 */
[----:B------:R-:W4:Y:S04]  /*2f320*/  LDL.LU R5, [R1+0x374] ;  /* 0x0003740001057983 */ /* 0x000f280000300800 */
[----:B--2---:R-:W2:Y:S04]  /*2f330*/  LDL.LU R6, [R1+0x378] ;  /* 0x0003780001067983 */ /* 0x004ea80000300800 */
[----:B------:R-:W2:Y:S04]  /*2f340*/  LDL.LU R7, [R1+0x37c] ;  /* 0x00037c0001077983 */ /* 0x000ea80000300800 */
[----:B------:R-:W2:Y:S04]  /*2f350*/  LDL.LU R24, [R1+0x3b0] ;  /* 0x0003b00001187983 */ /* 0x000ea80000300800 */
[----:B---3--:R-:W2:Y:S04]  /*2f360*/  LDL.LU R25, [R1+0x3b4] ;  /* 0x0003b40001197983 */ /* 0x008ea80000300800 */
[----:B------:R-:W3:Y:S04]  /*2f370*/  LDL.LU R26, [R1+0x3b8] ;  /* 0x0003b800011a7983 */ /* 0x000ee80000300800 */
[----:B------:R-:W3:Y:S04]  /*2f380*/  LDL.LU R27, [R1+0x3bc] ;  /* 0x0003bc00011b7983 */ /* 0x000ee80000300800 */
[----:B---3--:R1:W-:Y:S04]  /*2f390*/  STL.64 [R1+0x4710], R26 ;  /* 0x0047101a01007387 */ /* 0x0083e80000100a00 */
[----:B--2---:R-:W-:Y:S04]  /*2f3a0*/  STL.64 [R1+0x4708], R24 ;  /* 0x0047081801007387 */ /* 0x004fe80000100a00 */
[----:B-1----:R-:W2:Y:S04]  /*2f3b0*/  LDL.64 R26, [R1+0x68] ;  /* 0x00006800011a7983 */ /* 0x002ea80000100a00 */
[----:B------:R-:W3:Y:S04]  /*2f3c0*/  LDL.LU R12, [R1+0x390] ;  /* 0x00039000010c7983 */ /* 0x000ee80000300800 */
[----:B------:R-:W3:Y:S04]  /*2f3d0*/  LDL.LU R13, [R1+0x394] ;  /* 0x00039400010d7983 */ /* 0x000ee80000300800 */
[----:B------:R-:W2:Y:S04]  /*2f3e0*/  LDL.LU R14, [R1+0x398] ;  /* 0x00039800010e7983 */ /* 0x000ea80000300800 */
[----:B------:R-:W2:Y:S04]  /*2f3f0*/  LDL.LU R15, [R1+0x39c] ;  /* 0x00039c00010f7983 */ /* 0x000ea80000300800 */
[----:B--2---:R1:W-:Y:S04]  /*2f400*/  STL.64 [R1+0x46e8], R14 ;  /* 0x0046e80e01007387 */ /* 0x0043e80000100a00 */
[----:B---3--:R-:W-:Y:S04]  /*2f410*/  STL.64 [R1+0x46e0], R12 ;  /* 0x0046e00c01007387 */ /* 0x008fe80000100a00 */
        /* <DEDUP_REMOVED lines=8> */
[----:B------:R1:W-:Y:S04]  /*2f4a0*/  STL.64 [R1+0x46c8], R6 ;  /* 0x0046c80601007387 */ /* 0x0003e80000100a00 */
[----:B----4-:R-:W-:Y:S04]  /*2f4b0*/  STL.64 [R1+0x46c0], R4 ;  /* 0x0046c00401007387 */ /* 0x010fe80000100a00 */
[----:B-1----:R-:W3:Y:S04]  /*2f4c0*/  LDL.64 R6, [R1+0x28] ;  /* 0x0000280001067983 */ /* 0x002ee80000100a00 */
[----:B---3--:R1:W-:Y:S04]  /*2f4d0*/  STL.64 [R1+0x46d8], R6 ;  /* 0x0046d80601007387 */ /* 0x0083e80000100a00 */
[----:B-1----:R-:W3:Y:S01]  /*2f4e0*/  LDL.64 R6, [R1+0x38] ;  /* 0x0000380001067983 */ /* 0x002ee20000100a00 */
[----:B--2---:R-:W-:Y:S03]  /*2f4f0*/  HMMA.1688.F32.TF32 R12, R8, R26, R12 ;  /* 0x0000001a080c723c */ /* 0x004fe6000008100c */
[----:B---3--:R1:W-:Y:S04]  /*2f500*/  STL.64 [R1+0x46f0], R6 ;  /* 0x0046f00601007387 */ /* 0x0083e80000100a00 */
[----:B------:R-:W2:Y:S04]  /*2f510*/  LDL.LU R4, [R1+0x3a0] ;  /* 0x0003a00001047983 */ /* 0x000ea80000300800 */
[----:B------:R-:W2:Y:S04]  /*2f520*/  LDL.LU R5, [R1+0x3a4] ;  /* 0x0003a40001057983 */ /* 0x000ea80000300800 */
[----:B-1----:R-:W2:Y:S04]  /*2f530*/  LDL.LU R6, [R1+0x3a8] ;  /* 0x0003a80001067983 */ /* 0x002ea80000300800 */
[----:B------:R-:W2:Y:S04]  /*2f540*/  LDL.LU R7, [R1+0x3ac] ;  /* 0x0003ac0001077983 */ /* 0x000ea80000300800 */
[----:B------:R1:W-:Y:S04]  /*2f550*/  STL.64 [R1+0x46a8], R22 ;  /* 0x0046a81601007387 */ /* 0x0003e80000100a00 */
[----:B------:R3:W-:Y:S04]  /*2f560*/  STL.64 [R1+0x46a0], R20 ;  /* 0x0046a01401007387 */ /* 0x0007e80000100a00 */
[----:B-1----:R-:W4:Y:S01]  /*2f570*/  LDL.64 R22, [R1+0x18] ;  /* 0x0000180001167983 */ /* 0x002f220000100a00 */
[----:B------:R-:W-:-:S02]  /*2f580*/  IMAD.MOV.U32 R3, RZ, RZ, R26 ;  /* 0x000000ffff037224 */ /* 0x000fc400078e001a */
[----:B------:R-:W-:Y:S01]  /*2f590*/  IMAD.MOV.U32 R29, RZ, RZ, R27 ;  /* 0x000000ffff1d7224 */ /* 0x000fe200078e001b */
[----:B----4-:R1:W-:Y:S04]  /*2f5a0*/  STL.64 [R1+0x46d0], R22 ;  /* 0x0046d01601007387 */ /* 0x0103e80000100a00 */
[----:B---3--:R-:W3:Y:S04]  /*2f5b0*/  LDL.LU R20, [R1+0x380] ;  /* 0x0003800001147983 */ /* 0x008ee80000300800 */
[----:B------:R-:W3:Y:S04]  /*2f5c0*/  LDL.LU R21, [R1+0x384] ;  /* 0x0003840001157983 */ /* 0x000ee80000300800 */
[----:B-1----:R-:W3:Y:S04]  /*2f5d0*/  LDL.LU R22, [R1+0x388] ;  /* 0x0003880001167983 */ /* 0x002ee80000300800 */
[----:B------:R-:W3:Y:S04]  /*2f5e0*/  LDL.LU R23, [R1+0x38c] ;  /* 0x00038c0001177983 */ /* 0x000ee80000300800 */
[----:B------:R-:W4:Y:S04]  /*2f5f0*/  LDL.64 R18, [R1+0x8] ;  /* 0x0000080001127983 */ /* 0x000f280000100a00 */
        /* <DEDUP_REMOVED lines=8> */
[----:B------:R2:W-:Y:S04]  /*2f680*/  STL.64 [R1+0x3b8], R26 ;  /* 0x0003b81a01007387 */ /* 0x0005e80000100a00 */
[----:B-1----:R-:W3:Y:S01]  /*2f690*/  LDL.LU R25, [R1+0x4700] ;  /* 0x0047000001197983 */ /* 0x002ee20000300800 */
[----:B--2---:R-:W-:Y:S02]  /*2f6a0*/  IMAD.MOV.U32 R27, RZ, RZ, R14 ;  /* 0x000000ffff1b7224 */ /* 0x004fe400078e000e */
[----:B------:R-:W-:-:S02]  /*2f6b0*/  IMAD.MOV.U32 R24, RZ, RZ, R15 ;  /* 0x000000ffff187224 */ /* 0x000fc400078e000f */
        /* <DEDUP_REMOVED lines=11> */
[----:B---3--:R1:W-:Y:S04]  /*2f770*/  STL.64 [R1+0x4668], R24 ;  /* 0x0046681801007387 */ /* 0x0083e80000100a00 */
[----:B-1----:R-:W3:Y:S04]  /*2f780*/  LDL.LU R24, [R1+0x340] ;  /* 0x0003400001187983 */ /* 0x002ee80000300800 */
[----:B------:R-:W3:Y:S04]  /*2f790*/  LDL.LU R25, [R1+0x344] ;  /* 0x0003440001197983 */ /* 0x000ee80000300800 */
[----:B------:R-:W3:Y:S04]  /*2f7a0*/  LDL.LU R26, [R1+0x348] ;  /* 0x00034800011a7983 */ /* 0x000ee80000300800 */
[----:B------:R-:W3:Y:S01]  /*2f7b0*/  LDL.LU R27, [R1+0x34c] ;  /* 0x00034c00011b7983 */ /* 0x000ee20000300800 */
[----:B--2---:R-:W-:Y:S01]  /*2f7c0*/  HMMA.1688.F32.TF32 R12, R8, R6, R12 ;  /* 0x00000006080c723c */ /* 0x004fe2000008100c */
[----:B------:R-:W-:-:S02]  /*2f7d0*/  IMAD.MOV.U32 R0, RZ, RZ, R7 ;  /* 0x000000ffff007224 */ /* 0x000fc400078e0007 */
[----:B---3--:R-:W-:Y:S04]  /*2f7e0*/  STL.64 [R1+0x4680], R26 ;  /* 0x0046801a01007387 */ /* 0x008fe80000100a00 */
[----:B------:R1:W-:Y:S04]  /*2f7f0*/  STL.64 [R1+0x4678], R24 ;  /* 0x0046781801007387 */ /* 0x0003e80000100a00 */
[----:B-1----:R-:W2:Y:S04]  /*2f800*/  LDL.LU R24, [R1+0x350] ;  /* 0x0003500001187983 */ /* 0x002ea80000300800 */
[----:B------:R-:W2:Y:S04]  /*2f810*/  LDL.LU R25, [R1+0x354] ;  /* 0x0003540001197983 */ /* 0x000ea80000300800 */
[----:B------:R-:W2:Y:S04]  /*2f820*/  LDL.LU R26, [R1+0x358] ;  /* 0x00035800011a7983 */ /* 0x000ea80000300800 */
[----:B------:R-:W2:Y:S04]  /*2f830*/  LDL.LU R27, [R1+0x35c] ;  /* 0x00035c00011b7983 */ /* 0x000ea80000300800 */
[----:B------:R-:W-:Y:S04]  /*2f840*/  STL.64 [R1+0x390], R12 ;  /* 0x0003900c01007387 */ /* 0x000fe80000100a00 */
[----:B------:R1:W-:Y:S02]  /*2f850*/  STL.64 [R1+0x398], R14 ;  /* 0x0003980e01007387 */ /* 0x0003e40000100a00 */
[----:B-1----:R-:W-:-:S02]  /*2f860*/  IMAD.MOV.U32 R15, RZ, RZ, R6 ;  /* 0x000000ffff0f7224 */ /* 0x002fc400078e0006 */
        /* <DEDUP_REMOVED lines=11> */
[----:B------:R-:W-:-:S15]  /*2f920*/  IMAD.MOV.U32 R12, RZ, RZ, R23 ;  /* 0x000000ffff0c7224 */ /* 0x000fde00078e0017 */
[----:B------:R-:W-:-:S03]  /*2f930*/  NOP ;  /* 0x0000000000007918 */ /* 0x000fc60000000000 */
[----:B------:R1:W-:Y:S04]  /*2f940*/  STL.64 [R1+0x370], R4 ;  /* 0x0003700401007387 */ /* 0x0003e80000100a00 */
[----:B------:R3:W-:Y:S01]  /*2f950*/  STL.64 [R1+0x378], R6 ;  /* 0x0003780601007387 */ /* 0x0007e20000100a00 */
[----:B-1----:R-:W-:-:S03]  /*2f960*/  IMAD.MOV.U32 R5, RZ, RZ, R22 ;  /* 0x000000ffff057224 */ /* 0x002fc600078e0016 */
[----:B---3--:R-:W3:Y:S04]  /*2f970*/  LDL.LU.64 R6, [R1+0x46b8] ;  /* 0x0046b80001067983 */ /* 0x008ee80000300a00 */
[----:B------:R-:W2:Y:S04]  /*2f980*/  LDL.LU R4, [R1+0x46b0] ;  /* 0x0046b00001047983 */ /* 0x000ea80000300800 */
[----:B------:R-:W4:Y:S04]  /*2f990*/  LDL.LU.64 R22, [R1+0x46a8] ;  /* 0x0046a80001167983 */ /* 0x000f280000300a00 */
[----:B------:R-:W4:Y:S02]  /*2f9a0*/  LDL.LU.64 R20, [R1+0x46a0] ;  /* 0x0046a00001147983 */ /* 0x000f240000300a00 */
[----:B----4-:R-:W-:-:S15]  /*2f9b0*/  HMMA.1688.F32.TF32 R20, R8, R18, R20 ;  /* 0x000000120814723c */ /* 0x010fde0000081014 */
[----:B------:R-:W-:-:S04]  /*2f9c0*/  NOP ;  /* 0x0000000000007918 */ /* 0x000fc80000000000 */
[----:B------:R1:W-:Y:S04]  /*2f9d0*/  STL.64 [R1+0x360], R20 ;  /* 0x0003601401007387 */ /* 0x0003e80000100a00 */
[----:B------:R4:W-:Y:S01]  /*2f9e0*/  STL.64 [R1+0x368], R22 ;  /* 0x0003681601007387 */ /* 0x0009e20000100a00 */
[----:B-1----:R-:W-:-:S03]  /*2f9f0*/  IMAD.MOV.U32 R21, RZ, RZ, R18 ;  /* 0x000000ffff157224 */ /* 0x002fc600078e0012 */
[----:B----4-:R-:W4:Y:S01]  /*2fa00*/  LDL.LU.64 R22, [R1+0x4698] ;  /* 0x0046980001167983 */ /* 0x010f220000300a00 */
[----:B------:R-:W-:-:S03]  /*2fa10*/  IMAD.MOV.U32 R20, RZ, RZ, R19 ;  /* 0x000000ffff147224 */ /* 0x000fc600078e0013 */
        /* <DEDUP_REMOVED lines=8> */
[----:B------:R1:W-:Y:S02]  /*2faa0*/  STL.64 [R1+0x4500], R18 ;  /* 0x0045001201007387 */ /* 0x0003e40000100a00 */
[----:B-1----:R-:W-:-:S02]  /*2fab0*/  IMAD.MOV.U32 R18, RZ, RZ, R21 ;  /* 0x000000ffff127224 */ /* 0x002fc400078e0015 */
[----:B------:R-:W-:Y:S01]  /*2fac0*/  IMAD.MOV.U32 R19, RZ, RZ, R20 ;  /* 0x000000ffff137224 */ /* 0x000fe200078e0014 */
[----:B----4-:R-:W-:-:S15]  /*2fad0*/  HMMA.1688.F32.TF32 R24, R8, R22, R24 ;  /* 0x000000160818723c */ /* 0x010fde0000081018 */
[----:B------:R-:W-:-:S04]  /*2fae0*/  NOP ;  /* 0x0000000000007918 */ /* 0x000fc80000000000 */
[----:B------:R-:W-:Y:S04]  /*2faf0*/  STL.64 [R1+0x340], R24 ;  /* 0x0003401801007387 */ /* 0x000fe80000100a00 */
[----:B------:R1:W-:Y:S04]  /*2fb00*/  STL.64 [R1+0x348], R26 ;  /* 0x0003481a01007387 */ /* 0x0003e80000100a00 */
[----:B-1----:R-:W2:Y:S04]  /*2fb10*/  LDL.LU.64 R26, [R1+0x4670] ;  /* 0x00467000011a7983 */ /* 0x002ea80000300a00 */
[----:B------:R-:W4:Y:S04]  /*2fb20*/  LDL.LU.64 R24, [R1+0x4668] ;  /* 0x0046680001187983 */ /* 0x000f280000300a00 */
        /* <DEDUP_REMOVED lines=74> */
[----:B---3--:R-:W-:-:S02]  /*2ffd0*/  IMAD.MOV.U32 R18, RZ, RZ, R17 ;  /* 0x000000ffff127224 */ /* 0x008fc400078e0011 */
[----:B------:R-:W-:-:S05]  /*2ffe0*/  IMAD.MOV.U32 R19, RZ, RZ, R16 ;  /* 0x000000ffff137224 */ /* 0x000fca00078e0010 */
[----:B------:R-:W-:Y:S04]  /*2fff0*/  STL.64 [R1+0x45d8], R18 ;  /* 0x0045d81201007387 */ /* 0x000fe80000100a00 */
[----:B--2---:R-:W-:Y:S04]  /*30000*/  STL.64 [R1+0x45a0], R22 ;  /* 0x0045a01601007387 */ /* 0x004fe80000100a00 */
[----:B------:R1:W-:Y:S04]  /*30010*/  STL.64 [R1+0x4598], R20 ;  /* 0x0045981401007387 */ /* 0x0003e80000100a00 */
        /* <DEDUP_REMOVED lines=14> */
[----:B------:R-:W-:Y:S02]  /*30100*/  IMAD.MOV.U32 R19, RZ, RZ, R4 ;  /* 0x000000ffff137224 */ /* 0x000fe400078e0004 */
[----:B------:R-:W4:Y:S04]  /*30110*/  LDL.LU R4, [R1+0x1e0] ;  /* 0x0001e00001047983 */ /* 0x000f280000300800 */
[----:B------:R-:W4:Y:S04]  /*30120*/  LDL.LU R5, [R1+0x1e4] ;  /* 0x0001e40001057983 */ /* 0x000f280000300800 */
        /* <DEDUP_REMOVED lines=47> */
[----:B------:R-:W-:Y:S04]  /*30420*/  STL.64 [R1+0x338], R14 ;  /* 0x0003380e01007387 */ /* 0x000fe80000100a00 */
[----:B------:R-:W-:Y:S04]  /*30430*/  LDS R14, [R2+UR6+0xe700] ;  /* 0x00e70006020e7984 */ /* 0x000fe80008000800 */
[----:B------:R-:W1:Y:S04]  /*30440*/  LDS R15, [R0+UR6+0xe700] ;  /* 0x00e70006000f7984 */ /* 0x000e680008000800 */
[----:B------:R-:W-:Y:S04]  /*30450*/  LDS R12, [R2+UR6+0xc700] ;  /* 0x00c70006020c7984 */ /* 0x000fe80008000800 */
[----:B------:R-:W3:Y:S04]  /*30460*/  LDS R13, [R0+UR6+0xc700] ;  /* 0x00c70006000d7984 */ /* 0x000ee80008000800 */
[----:B------:R-:W-:Y:S04]  /*30470*/  STL [R1+0x43f0], R2 ;  /* 0x0043f00201007387 */ /* 0x000fe80000100800 */
[----:B------:R-:W-:Y:S04]  /*30480*/  STL [R1+0x43f4], R0 ;  /* 0x0043f40001007387 */ /* 0x000fe80000100800 */
[----:B-1----:R-:W-:Y:S04]  /*30490*/  STL.64 [R1+0x43c8], R14 ;  /* 0x0043c80e01007387 */ /* 0x002fe80000100a00 */
[----:B---3--:R1:W-:Y:S04]  /*304a0*/  STL.64 [R1+0x43c0], R12 ;  /* 0x0043c00c01007387 */ /* 0x0083e80000100a00 */
[----:B-1----:R-:W3:Y:S04]  /*304b0*/  LDL.LU R12, [R1+0x320] ;  /* 0x00032000010c7983 */ /* 0x002ee80000300800 */
[----:B------:R-:W3:Y:S04]  /*304c0*/  LDL.LU R13, [R1+0x324] ;  /* 0x00032400010d7983 */ /* 0x000ee80000300800 */
[----:B------:R-:W3:Y:S04]  /*304d0*/  LDL.LU R14, [R1+0x328] ;  /* 0x00032800010e7983 */ /* 0x000ee80000300800 */
        /* <DEDUP_REMOVED lines=79> */
[----:B------:R-:W2:Y:S04]  /*309d0*/  LDL.LU R16, [R1+0x7f0] ;  /* 0x0007f00001107983 */ /* 0x000ea80000300800 */
[----:B------:R-:W2:Y:S04]  /*309e0*/  LDL.LU R17, [R1+0x7f4] ;  /* 0x0007f40001117983 */ /* 0x000ea80000300800 */
[----:B-1----:R-:W2:Y:S04]  /*309f0*/  LDL.LU R18, [R1+0x7f8] ;  /* 0x0007f80001127983 */ /* 0x002ea80000300800 */
[----:B------:R-:W2:Y:S02]  /*30a00*/  LDL.LU R19, [R1+0x7fc] ;  /* 0x0007fc0001137983 */ /* 0x000ea40000300800 */
[----:B--2---:R-:W-:-:S15]  /*30a10*/  HMMA.1688.F32.TF32 R16, R4, R22, R16 ;  /* 0x000000160410723c */ /* 0x004fde0000081010 */
[----:B------:R-:W-:-:S04]  /*30a20*/  NOP ;  /* 0x0000000000007918 */ /* 0x000fc80000000000 */
[----:B------:R-:W-:Y:S04]  /*30a30*/  STL.64 [R1+0x7f0], R16 ;  /* 0x0007f01001007387 */ /* 0x000fe80000100a00 */
[----:B------:R1:W-:Y:S04]  /*30a40*/  STL.64 [R1+0x7f8], R18 ;  /* 0x0007f81201007387 */ /* 0x0003e80000100a00 */
[----:B-1----:R-:W2:Y:S01]  /*30a50*/  LDL.LU.64 R18, [R1+0x68] ;  /* 0x0000680001127983 */ /* 0x002ea20000300a00 */
[----:B---3--:R-:W-:Y:S03]  /*30a60*/  HMMA.1688.F32.TF32 R4, R4, R26, R12 ;  /* 0x0000001a0404723c */ /* 0x008fe6000008100c */
[----:B--2---:R1:W-:Y:S04]  /*30a70*/  STL.64 [R1+0x4498], R18 ;  /* 0x0044981201007387 */ /* 0x0043e80000100a00 */
[----:B-1----:R-:W2:Y:S04]  /*30a80*/  LDL.LU.64 R18, [R1+0x88] ;  /* 0x0000880001127983 */ /* 0x002ea80000300a00 */
[----:B--2---:R1:W-:Y:S04]  /*30a90*/  STL.64 [R1+0x44b0], R18 ;  /* 0x0044b01201007387 */ /* 0x0043e80000100a00 */
[----:B------:R2:W-:Y:S04]  /*30aa0*/  STL [R1+0x43fc], R22 ;  /* 0x0043fc1601007387 */ /* 0x0005e80000100800 */
[----:B------:R3:W-:Y:S04]  /*30ab0*/  STL [R1+0x43f8], R23 ;  /* 0x0043f81701007387 */ /* 0x0007e80000100800 */
[----:B------:R-:W4:Y:S04]  /*30ac0*/  LDL.LU R12, [R1+0x310] ;  /* 0x00031000010c7983 */ /* 0x000f280000300800 */
[----:B------:R-:W-:Y:S04]  /*30ad0*/  STL.64 [R1+0x320], R4 ;  /* 0x0003200401007387 */ /* 0x000fe80000100a00 */
[----:B------:R-:W-:Y:S04]  /*30ae0*/  STL.64 [R1+0x328], R6 ;  /* 0x0003280601007387 */ /* 0x000fe80000100a00 */
[----:B------:R-:W4:Y:S04]  /*30af0*/  LDL.LU R13, [R1+0x314] ;  /* 0x00031400010d7983 */ /* 0x000f280000300800 */
[----:B------:R-:W4:Y:S04]  /*30b00*/  LDL.LU R14, [R1+0x318] ;  /* 0x00031800010e7983 */ /* 0x000f280000300800 */
[----:B------:R-:W4:Y:S04]  /*30b10*/  LDL.LU R15, [R1+0x31c] ;  /* 0x00031c00010f7983 */ /* 0x000f280000300800 */
[----:B-1----:R-:W2:Y:S04]  /*30b20*/  LDL.LU.64 R18, [R1+0x98] ;  /* 0x0000980001127983 */ /* 0x002ea80000300a00 */
[----:B--2---:R1:W-:Y:S04]  /*30b30*/  STL.64 [R1+0x44c8], R18 ;  /* 0x0044c81201007387 */ /* 0x0043e80000100a00 */
[----:B------:R-:W2:Y:S04]  /*30b40*/  LDL.LU R20, [R1+0x2c0] ;  /* 0x0002c00001147983 */ /* 0x000ea80000300800 */
[----:B------:R-:W2:Y:S04]  /*30b50*/  LDL.LU R21, [R1+0x2c4] ;  /* 0x0002c40001157983 */ /* 0x000ea80000300800 */
[----:B------:R-:W2:Y:S04]  /*30b60*/  LDL.LU R22, [R1+0x2c8] ;  /* 0x0002c80001167983 */ /* 0x000ea80000300800 */
[----:B---3--:R-:W2:Y:S04]  /*30b70*/  LDL.LU R23, [R1+0x2cc] ;  /* 0x0002cc0001177983 */ /* 0x008ea80000300800 */
[----:B------:R-:W3:Y:S04]  /*30b80*/  LDL.LU R16, [R1+0x2f0] ;  /* 0x0002f00001107983 */ /* 0x000ee80000300800 */
[----:B------:R-:W3:Y:S04]  /*30b90*/  LDL.LU R17, [R1+0x2f4] ;  /* 0x0002f40001117983 */ /* 0x000ee80000300800 */
[----:B-1----:R-:W2:Y:S04]  /*30ba0*/  LDL.LU R18, [R1+0x2f8] ;  /* 0x0002f80001127983 */ /* 0x002ea80000300800 */
[----:B------:R-:W2:Y:S04]  /*30bb0*/  LDL.LU R19, [R1+0x2fc] ;  /* 0x0002fc0001137983 */ /* 0x000ea80000300800 */
[----:B--2---:R1:W-:Y:S04]  /*30bc0*/  STL.64 [R1+0x44e8], R18 ;  /* 0x0044e81201007387 */ /* 0x0043e80000100a00 */
[----:B---3--:R-:W-:Y:S04]  /*30bd0*/  STL.64 [R1+0x44e0], R16 ;  /* 0x0044e01001007387 */ /* 0x008fe80000100a00 */
[----:B-1----:R-:W4:Y:S04]  /*30be0*/  LDL.LU.64 R18, [R1+0xc8] ;  /* 0x0000c80001127983 */ /* 0x002f280000300a00 */
        /* <DEDUP_REMOVED lines=14> */
[----:B---3--:R1:W-:Y:S04]  /*30cd0*/  STL.64 [R1+0x44d8], R22 ;  /* 0x0044d81601007387 */ /* 0x0083e80000100a00 */
[----:B--2---:R-:W-:Y:S04]  /*30ce0*/  STL.64 [R1+0x44d0], R20 ;  /* 0x0044d01401007387 */ /* 0x004fe80000100a00 */
[----:B-1----:R-:W2:Y:S04]  /*30cf0*/  LDL.LU.64 R22, [R1+0xa8] ;  /* 0x0000a80001167983 */ /* 0x002ea80000300a00 */
[----:B------:R-:W3:Y:S04]  /*30d00*/  LDL.LU R4, [R1+0x2b0] ;  /* 0x0002b00001047983 */ /* 0x000ee80000300800 */
[----:B------:R-:W3:Y:S04]  /*30d10*/  LDL.LU R5, [R1+0x2b4] ;  /* 0x0002b40001057983 */ /* 0x000ee80000300800 */
[----:B------:R-:W3:Y:S04]  /*30d20*/  LDL.LU R6, [R1+0x2b8] ;  /* 0x0002b80001067983 */ /* 0x000ee80000300800 */
[----:B------:R-:W4:Y:S04]  /*30d30*/  LDL.LU R3, [R1+0x44f0] ;  /* 0x0044f00001037983 */ /* 0x000f280000300800 */
[----:B------:R1:W-:Y:S04]  /*30d40*/  STL.64 [R1+0x43d8], R26 ;  /* 0x0043d81a01007387 */ /* 0x0003e80000100a00 */
[----:B------:R-:W-:Y:S04]  /*30d50*/  STL [R1+0x43d0], R24 ;  /* 0x0043d01801007387 */ /* 0x000fe80000100800 */
[----:B-1----:R-:W3:Y:S04]  /*30d60*/  LDL.LU.64 R26, [R1+0xb8] ;  /* 0x0000b800011a7983 */ /* 0x002ee80000300a00 */
[----:B------:R1:W-:Y:S04]  /*30d70*/  STL.64 [R1+0x310], R12 ;  /* 0x0003100c01007387 */ /* 0x0003e80000100a00 */
[----:B------:R-:W-:Y:S01]  /*30d80*/  STL.64 [R1+0x318], R14 ;  /* 0x0003180e01007387 */ /* 0x000fe20000100a00 */
[----:B-1----:R-:W-:-:S02]  /*30d90*/  IMAD.MOV.U32 R12, RZ, RZ, R19 ;  /* 0x000000ffff0c7224 */ /* 0x002fc400078e0013 */
[----:B------:R-:W-:Y:S02]  /*30da0*/  IMAD.MOV.U32 R13, RZ, RZ, R18 ;  /* 0x000000ffff0d7224 */ /* 0x000fe400078e0012 */
[----:B------:R-:W3:Y:S04]  /*30db0*/  LDL.LU.64 R18, [R1+0x44e8] ;  /* 0x0044e80001127983 */ /* 0x000ee80000300a00 */
[----:B------:R-:W3:Y:S04]  /*30dc0*/  LDL.LU.64 R16, [R1+0x44e0] ;  /* 0x0044e00001107983 */ /* 0x000ee80000300a00 */
[----:B------:R1:W-:Y:S04]  /*30dd0*/  STL [R1+0x4404], R12 ;  /* 0x0044040c01007387 */ /* 0x0003e80000100800 */
[----:B------:R1:W-:Y:S04]  /*30de0*/  STL [R1+0x4400], R13 ;  /* 0x0044000d01007387 */ /* 0x0003e80000100800 */
[----:B-1----:R-:W3:Y:S04]  /*30df0*/  LDL.LU R12, [R1+0x300] ;  /* 0x00030000010c7983 */ /* 0x002ee80000300800 */
[----:B------:R-:W3:Y:S04]  /*30e00*/  LDL.LU R13, [R1+0x304] ;  /* 0x00030400010d7983 */ /* 0x000ee80000300800 */
[----:B------:R-:W3:Y:S01]  /*30e10*/  LDL.LU R14, [R1+0x308] ;  /* 0x00030800010e7983 */ /* 0x000ee20000300800 */
[----:B----4-:R-:W-:-:S02]  /*30e20*/  IMAD.MOV.U32 R15, RZ, RZ, R3 ;  /* 0x000000ffff0f7224 */ /* 0x010fc400078e0003 */
[----:B--2---:R-:W-:Y:S02]  /*30e30*/  IMAD.MOV.U32 R25, RZ, RZ, R22 ;  /* 0x000000ffff197224 */ /* 0x004fe400078e0016 */
[----:B------:R-:W-:Y:S01]  /*30e40*/  IMAD.MOV.U32 R24, RZ, RZ, R23 ;  /* 0x000000ffff187224 */ /* 0x000fe200078e0017 */
[C---:B---3--:R-:W-:Y:S08]  /*30e50*/  HMMA.1688.F32.TF32 R16, R8.reuse, R22, R16 ;  /* 0x000000160810723c */ /* 0x048ff00000081010 */
[----:B------:R-:W-:Y:S11]  /*30e60*/  HMMA.1688.F32.TF32 R12, R8, R26, R12 ;  /* 0x0000001a080c723c */ /* 0x000ff6000008100c */
[----:B------:R-:W-:-:S08]  /*30e70*/  IMAD.MOV.U32 R3, RZ, RZ, R19 ;  /* 0x000000ffff037224 */ /* 0x000fd000078e0013 */
[----:B------:R-:W-:Y:S04]  /*30e80*/  STL.64 [R1+0x300], R12 ;  /* 0x0003000c01007387 */ /* 0x000fe80000100a00 */
[----:B------:R1:W-:Y:S02]  /*30e90*/  STL.64 [R1+0x308], R14 ;  /* 0x0003080e01007387 */ /* 0x0003e40000100a00 */
[----:B-1----:R-:W-:Y:S02]  /*30ea0*/  IMAD.MOV.U32 R15, RZ, RZ, R26 ;  /* 0x000000ffff0f7224 */ /* 0x002fe400078e001a */
[----:B------:R-:W-:-:S03]  /*30eb0*/  IMAD.MOV.U32 R14, RZ, RZ, R27 ;  /* 0x000000ffff0e7224 */ /* 0x000fc600078e001b */
[----:B------:R-:W-:Y:S04]  /*30ec0*/  STL [R1+0x4408], R15 ;  /* 0x0044080f01007387 */ /* 0x000fe80000100800 */
[----:B------:R1:W-:Y:S04]  /*30ed0*/  STL [R1+0x4470], R14 ;  /* 0x0044700e01007387 */ /* 0x0003e80000100800 */
[----:B-1----:R-:W2:Y:S04]  /*30ee0*/  LDL.LU.64 R14, [R1+0x78] ;  /* 0x00007800010e7983 */ /* 0x002ea80000300a00 */
[----:B------:R-:W3:Y:S04]  /*30ef0*/  LDL.LU.64 R22, [R1+0x44d8] ;  /* 0x0044d80001167983 */ /* 0x000ee80000300a00 */
[----:B------:R-:W3:Y:S04]  /*30f00*/  LDL.LU.64 R20, [R1+0x44d0] ;  /* 0x0044d00001147983 */ /* 0x000ee80000300a00 */
[----:B------:R-:W-:Y:S04]  /*30f10*/  STL.64 [R1+0x2f0], R16 ;  /* 0x0002f01001007387 */ /* 0x000fe80000100a00 */
[----:B------:R1:W-:Y:S04]  /*30f20*/  STL [R1+0x2f8], R18 ;  /* 0x0002f81201007387 */ /* 0x0003e80000100800 */
[----:B-1----:R-:W3:Y:S04]  /*30f30*/  LDL.LU.64 R18, [R1+0x44c8] ;  /* 0x0044c80001127983 */ /* 0x002ee80000300a00 */
[----:B------:R1:W-:Y:S01]  /*30f40*/  STL [R1+0x3cc0], R3 ;  /* 0x003cc00301007387 */ /* 0x0003e20000100800 */
[----:B---3--:R-:W-:Y:S01]  /*30f50*/  HMMA.1688.F32.TF32 R20, R8, R18, R20 ;  /* 0x000000120814723c */ /* 0x008fe20000081014 */
[----:B------:R-:W-:-:S02]  /*30f60*/  IMAD.MOV.U32 R26, RZ, RZ, R18 ;  /* 0x000000ffff1a7224 */ /* 0x000fc400078e0012 */
[----:B-1----:R-:W-:-:S15]  /*30f70*/  IMAD.MOV.U32 R3, RZ, RZ, R19 ;  /* 0x000000ffff037224 */ /* 0x002fde00078e0013 */
        /* <DEDUP_REMOVED lines=14> */
[----:B------:R-:W4:Y:S04]  /*31060*/  LDL.LU.64 R18, [R1+0x4498] ;  /* 0x0044980001127983 */ /* 0x000f280000300a00 */
[----:B------:R-:W-:Y:S04]  /*31070*/  STL.64 [R1+0x4418], R26 ;  /* 0x0044181a01007387 */ /* 0x000fe80000100a00 */
[----:B------:R3:W-:Y:S01]  /*31080*/  STL.64 [R1+0x4410], R24 ;  /* 0x0044101801007387 */ /* 0x0007e20000100a00 */
[----:B--2---:R-:W-:Y:S01]  /*31090*/  IMAD.MOV.U32 R28, RZ, RZ, R15 ;  /* 0x000000ffff1c7224 */ /* 0x004fe200078e000f */
[C---:B---3--:R-:W-:Y:S08]  /*310a0*/  HMMA.1688.F32.TF32 R24, R8.reuse, R14, R20 ;  /* 0x0000000e0818723c */ /* 0x048ff00000081014 */
[----:B----4-:R-:W-:Y:S01]  /*310b0*/  HMMA.1688.F32.TF32 R4, R8, R18, R4 ;  /* 0x000000120804723c */ /* 0x010fe20000081004 */
[----:B------:R-:W-:-:S02]  /*310c0*/  IMAD.MOV.U32 R21, RZ, RZ, R14 ;  /* 0x000000ffff157224 */ /* 0x000fc400078e000e */
[----:B------:R-:W-:Y:S02]  /*310d0*/  IMAD.MOV.U32 R20, RZ, RZ, R19 ;  /* 0x000000ffff147224 */ /* 0x000fe400078e0013 */
[----:B------:R-:W-:-:S06]  /*310e0*/  IMAD.MOV.U32 R2, RZ, RZ, R18 ;  /* 0x000000ffff027224 */ /* 0x000fcc00078e0012 */
[----:B------:R1:W-:Y:S04]  /*310f0*/  STL.64 [R1+0x2c0], R24 ;  /* 0x0002c01801007387 */ /* 0x0003e80000100a00 */
[----:B------:R2:W-:Y:S04]  /*31100*/  STL.64 [R1+0x2c8], R26 ;  /* 0x0002c81a01007387 */ /* 0x0005e80000100a00 */
[----:B------:R-:W-:Y:S04]  /*31110*/  STL.64 [R1+0x2b0], R4 ;  /* 0x0002b00401007387 */ /* 0x000fe80000100a00 */
[----:B------:R-:W-:Y:S04]  /*31120*/  STL.64 [R1+0x2b8], R6 ;  /* 0x0002b80601007387 */ /* 0x000fe80000100a00 */
[----:B------:R3:W-:Y:S04]  /*31130*/  STL.64 [R1+0x4490], R20 ;  /* 0x0044901401007387 */ /* 0x0007e80000100a00 */
[----:B-1----:R-:W4:Y:S04]  /*31140*/  LDL.LU R24, [R1+0x240] ;  /* 0x0002400001187983 */ /* 0x002f280000300800 */
[----:B------:R-:W4:Y:S04]  /*31150*/  LDL.LU R25, [R1+0x244] ;  /* 0x0002440001197983 */ /* 0x000f280000300800 */
[----:B--2---:R-:W2:Y:S04]  /*31160*/  LDL.LU R26, [R1+0x248] ;  /* 0x00024800011a7983 */ /* 0x004ea80000300800 */
        /* <DEDUP_REMOVED lines=9> */
[----:B---3--:R-:W3:Y:S04]  /*31200*/  LDL.LU R20, [R1+0x2a0] ;  /* 0x0002a00001147983 */ /* 0x008ee80000300800 */
[----:B------:R-:W3:Y:S04]  /*31210*/  LDL.LU R21, [R1+0x2a4] ;  /* 0x0002a40001157983 */ /* 0x000ee80000300800 */
[----:B------:R-:W3:Y:S04]  /*31220*/  LDL.LU R22, [R1+0x2a8] ;  /* 0x0002a80001167983 */ /* 0x000ee80000300800 */
[----:B------:R-:W3:Y:S04]  /*31230*/  LDL.LU R23, [R1+0x2ac] ;  /* 0x0002ac0001177983 */ /* 0x000ee80000300800 */
[----:B--2---:R1:W-:Y:S04]  /*31240*/  STL.64 [R1+0x4480], R14 ;  /* 0x0044800e01007387 */ /* 0x0043e80000100a00 */
[----:B------:R-:W-:Y:S04]  /*31250*/  STL.64 [R1+0x4478], R12 ;  /* 0x0044780c01007387 */ /* 0x000fe80000100a00 */
[----:B-1----:R-:W2:Y:S04]  /*31260*/  LDL.LU.64 R14, [R1+0x48] ;  /* 0x00004800010e7983 */ /* 0x002ea80000300a00 */
[----:B------:R1:W-:Y:S04]  /*31270*/  STL.64 [R1+0x4458], R18 ;  /* 0x0044581201007387 */ /* 0x0003e80000100a00 */
[----:B------:R-:W-:Y:S04]  /*31280*/  STL.64 [R1+0x4450], R16 ;  /* 0x0044501001007387 */ /* 0x000fe80000100a00 */
[----:B-1----:R-:W2:Y:S04]  /*31290*/  LDL.LU.64 R18, [R1+0x28] ;  /* 0x0000280001127983 */ /* 0x002ea80000300a00 */
[----:B--2---:R1:W-:Y:S04]  /*312a0*/  STL.64 [R1+0x4468], R18 ;  /* 0x0044681201007387 */ /* 0x0043e80000100a00 */
[----:B-1----:R-:W2:Y:S04]  /*312b0*/  LDL.LU.64 R18, [R1+0x38] ;  /* 0x0000380001127983 */ /* 0x002ea80000300a00 */
[----:B--2---:R1:W-:Y:S04]  /*312c0*/  STL.64 [R1+0x4488], R18 ;  /* 0x0044881201007387 */ /* 0x0043e80000100a00 */
[----:B------:R-:W2:Y:S04]  /*312d0*/  LDL.LU R16, [R1+0x290] ;  /* 0x0002900001107983 */ /* 0x000ea80000300800 */
[----:B------:R-:W2:Y:S04]  /*312e0*/  LDL.LU R17, [R1+0x294] ;  /* 0x0002940001117983 */ /* 0x000ea80000300800 */
[----:B-1----:R-:W2:Y:S04]  /*312f0*/  LDL.LU R18, [R1+0x298] ;  /* 0x0002980001127983 */ /* 0x002ea80000300800 */
[----:B------:R-:W2:Y:S04]  /*31300*/  LDL.LU R19, [R1+0x29c] ;  /* 0x00029c0001137983 */ /* 0x000ea80000300800 */
[----:B------:R-:W-:Y:S04]  /*31310*/  STL.64 [R1+0x4430], R26 ;  /* 0x0044301a01007387 */ /* 0x000fe80000100a00 */
[----:B----4-:R1:W-:Y:S04]  /*31320*/  STL.64 [R1+0x4428], R24 ;  /* 0x0044281801007387 */ /* 0x0103e80000100a00 */
[----:B-1----:R-:W4:Y:S04]  /*31330*/  LDL.LU R24, [R1+0x250] ;  /* 0x0002500001187983 */ /* 0x002f280000300800 */
[----:B------:R-:W4:Y:S04]  /*31340*/  LDL.LU R25, [R1+0x254] ;  /* 0x0002540001197983 */ /* 0x000f280000300800 */
[----:B------:R-:W2:Y:S04]  /*31350*/  LDL.LU R26, [R1+0x258] ;  /* 0x00025800011a7983 */ /* 0x000ea80000300800 */
[----:B------:R-:W2:Y:S04]  /*31360*/  LDL.LU R27, [R1+0x25c] ;  /* 0x00025c00011b7983 */ /* 0x000ea80000300800 */
[----:B--2---:R1:W-:Y:S04]  /*31370*/  STL.64 [R1+0x4440], R26 ;  /* 0x0044401a01007387 */ /* 0x0043e80000100a00 */
[----:B----4-:R2:W-:Y:S04]  /*31380*/  STL.64 [R1+0x4438], R24 ;  /* 0x0044381801007387 */ /* 0x0105e80000100a00 */
[----:B-1----:R-:W4:Y:S04]  /*31390*/  LDL.LU.64 R26, [R1+0x18] ;  /* 0x00001800011a7983 */ /* 0x002f280000300a00 */
[----:B----4-:R1:W-:Y:S04]  /*313a0*/  STL.64 [R1+0x4460], R26 ;  /* 0x0044601a01007387 */ /* 0x0103e80000100a00 */
[----:B--2---:R-:W2:Y:S04]  /*313b0*/  LDL.LU R24, [R1+0x270] ;  /* 0x0002700001187983 */ /* 0x004ea80000300800 */
[----:B------:R-:W2:Y:S04]  /*313c0*/  LDL.LU R25, [R1+0x274] ;  /* 0x0002740001197983 */ /* 0x000ea80000300800 */
[----:B-1----:R-:W2:Y:S04]  /*313d0*/  LDL.LU R26, [R1+0x278] ;  /* 0x00027800011a7983 */ /* 0x002ea80000300800 */
[----:B------:R-:W2:Y:S04]  /*313e0*/  LDL.LU R27, [R1+0x27c] ;  /* 0x00027c00011b7983 */ /* 0x000ea80000300800 */
[----:B------:R-:W4:Y:S04]  /*313f0*/  LDL.LU R4, [R1+0xd0] ;  /* 0x0000d00001047983 */ /* 0x000f280000300800 */
[----:B------:R-:W4:Y:S04]  /*31400*/  LDL.LU R5, [R1+0xd4] ;  /* 0x0000d40001057983 */ /* 0x000f280000300800 */
[----:B------:R-:W2:Y:S04]  /*31410*/  LDL.LU R6, [R1+0xd8] ;  /* 0x0000d80001067983 */ /* 0x000ea80000300800 */
[----:B------:R-:W2:Y:S04]  /*31420*/  LDL.LU R7, [R1+0xdc] ;  /* 0x0000dc0001077983 */ /* 0x000ea80000300800 */
[----:B--2---:R1:W-:Y:S04]  /*31430*/  STL.64 [R1+0x4278], R6 ;  /* 0x0042780601007387 */ /* 0x0043e80000100a00 */
[----:B----4-:R-:W-:Y:S04]  /*31440*/  STL.64 [R1+0x4270], R4 ;  /* 0x0042700401007387 */ /* 0x010fe80000100a00 */
[----:B-1----:R-:W3:Y:S02]  /*31450*/  LDL.LU.64 R6, [R1+0x58] ;  /* 0x0000580001067983 */ /* 0x002ee40000300a00 */
[----:B---3--:R-:W-:Y:S01]  /*31460*/  HMMA.1688.F32.TF32 R20, R8, R6, R20 ;  /* 0x000000060814723c */ /* 0x008fe20000081014 */
[----:B------:R-:W-:-:S15]  /*31470*/  IMAD.MOV.U32 R0, RZ, RZ, R7 ;  /* 0x000000ffff007224 */ /* 0x000fde00078e0007 */
[----:B------:R-:W-:-:S03]  /*31480*/  NOP ;  /* 0x0000000000007918 */ /* 0x000fc60000000000 */
[----:B------:R1:W-:Y:S04]  /*31490*/  STL.64 [R1+0x2a0], R20 ;  /* 0x0002a01401007387 */ /* 0x0003e80000100a00 */
[----:B------:R2:W-:Y:S04]  /*314a0*/  STL.64 [R1+0x2a8], R22 ;  /* 0x0002a81601007387 */ /* 0x0005e80000100a00 */
[----:B-1----:R-:W3:Y:S04]  /*314b0*/  LDL.LU.64 R20, [R1+0x4490] ;  /* 0x0044900001147983 */ /* 0x002ee80000300a00 */
[----:B------:R-:W4:Y:S01]  /*314c0*/  LDL.LU R4, [R1+0xf0] ;  /* 0x0000f00001047983 */ /* 0x000f220000300800 */
[----:B--2---:R-:W-:-:S03]  /*314d0*/  IMAD.MOV.U32 R23, RZ, RZ, R6 ;  /* 0x000000ffff177224 */ /* 0x004fc600078e0006 */
[----:B------:R-:W4:Y:S04]  /*314e0*/  LDL.LU R5, [R1+0xf4] ;  /* 0x0000f40001057983 */ /* 0x000f280000300800 */
[----:B------:R-:W2:Y:S04]  /*314f0*/  LDL.LU R6, [R1+0xf8] ;  /* 0x0000f80001067983 */ /* 0x000ea80000300800 */
[----:B------:R-:W2:Y:S01]  /*31500*/  LDL.LU R7, [R1+0xfc] ;  /* 0x0000fc0001077983 */ /* 0x000ea20000300800 */
[----:B------:R-:W-:Y:S03]  /*31510*/  HMMA.1688.F32.TF32 R16, R8, R14, R16 ;  /* 0x0000000e0810723c */ /* 0x000fe60000081010 */
[----:B--2---:R1:W-:Y:S04]  /*31520*/  STL.64 [R1+0x4288], R6 ;  /* 0x0042880601007387 */ /* 0x0043e80000100a00 */
[----:B----4-:R2:W-:Y:S04]  /*31530*/  STL.64 [R1+0x4280], R4 ;  /* 0x0042800401007387 */ /* 0x0105e80000100a00 */
[----:B-1----:R-:W4:Y:S04]  /*31540*/  LDL.LU R6, [R1+0x8] ;  /* 0x0000080001067983 */ /* 0x002f280000300800 */
[----:B------:R-:W4:Y:S04]  /*31550*/  LDL.LU R7, [R1+0xc] ;  /* 0x00000c0001077983 */ /* 0x000f280000300800 */
[----:B------:R-:W-:Y:S04]  /*31560*/  STL.64 [R1+0x290], R16 ;  /* 0x0002901001007387 */ /* 0x000fe80000100a00 */
[----:B------:R1:W-:Y:S01]  /*31570*/  STL.64 [R1+0x298], R18 ;  /* 0x0002981201007387 */ /* 0x0003e20000100a00 */
[----:B--2---:R-:W-:-:S02]  /*31580*/  IMAD.MOV.U32 R5, RZ, RZ, R14 ;  /* 0x000000ffff057224 */ /* 0x004fc400078e000e */
[----:B------:R-:W-:Y:S01]  /*31590*/  IMAD.MOV.U32 R4, RZ, RZ, R15 ;  /* 0x000000ffff047224 */ /* 0x000fe200078e000f */
        /* <DEDUP_REMOVED lines=9> */
[----:B--2---:R-:W2:Y:S04]  /*31630*/  LDL.LU R14, [R1+0x4470] ;  /* 0x00447000010e7983 */ /* 0x004ea80000300800 */
        /* <DEDUP_REMOVED lines=13> */
[----:B------:R2:W-:Y:S01]  /*31710*/  STL.64 [R1+0x268], R18 ;  /* 0x0002681201007387 */ /* 0x0005e20000100a00 */
[----:B-1----:R-:W-:-:S03]  /*31720*/  IMAD.MOV.U32 R17, RZ, RZ, R26 ;  /* 0x000000ffff117224 */ /* 0x002fc600078e001a */
[----:B--2---:R-:W2:Y:S01]  /*31730*/  LDL.LU.64 R18, [R1+0x4448] ;  /* 0x0044480001127983 */ /* 0x004ea20000300a00 */
[----:B------:R-:W-:-:S03]  /*31740*/  IMAD.MOV.U32 R16, RZ, RZ, R27 ;  /* 0x000000ffff107224 */ /* 0x000fc600078e001b */
[----:B------:R-:W4:Y:S04]  /*31750*/  LDL.LU.64 R26, [R1+0x4440] ;  /* 0x00444000011a7983 */ /* 0x000f280000300a00 */
[----:B------:R-:W4:Y:S02]  /*31760*/  LDL.LU.64 R24, [R1+0x4438] ;  /* 0x0044380001187983 */ /* 0x000f240000300a00 */
[----:B----4-:R-:W-:-:S15]  /*31770*/  HMMA.1688.F32.TF32 R24, R8, R6, R24 ;  /* 0x000000060818723c */ /* 0x010fde0000081018 */
        /* <DEDUP_REMOVED lines=8> */
[----:B------:R-:W4:Y:S04]  /*31800*/  LDL.LU R17, [R1+0x4424] ;  /* 0x0044240001117983 */ /* 0x000f280000300800 */
[----:B------:R-:W4:Y:S04]  /*31810*/  LDL.LU R16, [R1+0x4420] ;  /* 0x0044200001107983 */ /* 0x000f280000300800 */
        /* <DEDUP_REMOVED lines=12> */
[----:B------:R-:W-:Y:S04]  /*318e0*/  STL.64 [R1+0x4298], R18 ;  /* 0x0042981201007387 */ /* 0x000fe80000100a00 */
[----:B----4-:R1:W-:Y:S04]  /*318f0*/  STL.64 [R1+0x4290], R16 ;  /* 0x0042901001007387 */ /* 0x0103e80000100a00 */
[----:B-1----:R-:W4:Y:S04]  /*31900*/  LDL.LU R16, [R1+0x100] ;  /* 0x0001000001107983 */ /* 0x002f280000300800 */
[----:B------:R-:W4:Y:S04]  /*31910*/  LDL.LU R17, [R1+0x104] ;  /* 0x0001040001117983 */ /* 0x000f280000300800 */
        /* <DEDUP_REMOVED lines=8> */
[----:B----4-:R1:W-:Y:S04]  /*319a0*/  STL.64 [R1+0x42a8], R16 ;  /* 0x0042a81001007387 */ /* 0x0103e80000100a00 */
        /* <DEDUP_REMOVED lines=19> */
[----:B---3--:R-:W-:Y:S01]  /*31ae0*/  IMAD.MOV.U32 R7, RZ, RZ, R20 ;  /* 0x000000ffff077224 */ /* 0x008fe200078e0014 */
[----:B------:R-:W3:Y:S04]  /*31af0*/  LDL.LU R2, [R1+0x43f0] ;  /* 0x0043f00001027983 */ /* 0x000ee80000300800 */
[----:B------:R-:W3:Y:S04]  /*31b00*/  LDL.LU R20, [R1+0x43ec] ;  /* 0x0043ec0001147983 */ /* 0x000ee80000300800 */
        /* <DEDUP_REMOVED lines=39> */
[----:B------:R1:W-:Y:S02]  /*31d80*/  STL.64 [R1+0x4390], R6 ;  /* 0x0043900601007387 */ /* 0x0003e40000100a00 */
[----:B-1----:R-:W-:Y:S02]  /*31d90*/  IMAD.MOV.U32 R6, RZ, RZ, R15 ;  /* 0x000000ffff067224 */ /* 0x002fe400078e000f */
        /* <DEDUP_REMOVED lines=35> */
[----:B------:R-:W4:Y:S01]  /*31fd0*/  LDL.LU R19, [R1+0x1ac] ;  /* 0x0001ac0001137983 */ /* 0x000f220000300800 */
[C---:B---3--:R-:W-:Y:S03]  /*31fe0*/  HMMA.1688.F32.TF32 R24, R8.reuse, R22, R24 ;  /* 0x000000160818723c */ /* 0x048fe60000081018 */
[----:B----4-:R-:W-:Y:S04]  /*31ff0*/  STL.64 [R1+0x43a0], R18 ;  /* 0x0043a01201007387 */ /* 0x010fe80000100a00 */
        /* <DEDUP_REMOVED lines=13> */
[----:B-1----:R-:W3:Y:S04]  /*320d0*/  LDL.LU.64 R26, [R1+0x43d8] ;  /* 0x0043d800011a7983 */ /* 0x002ee80000300a00 */
[----:B------:R-:W4:Y:S01]  /*320e0*/  LDL.LU R24, [R1+0x43d0] ;  /* 0x0043d00001187983 */ /* 0x000f220000300800 */
[----:B---3--:R-:W-:Y:S03]  /*320f0*/  HMMA.1688.F32.TF32 R8, R8, R26, R12 ;  /* 0x0000001a0808723c */ /* 0x008fe6000008100c */
[----:B------:R-:W2:Y:S04]  /*32100*/  LDL.LU.64 R14, [R1+0x43c8] ;  /* 0x0043c800010e7983 */ /* 0x000ea80000300a00 */
[----:B------:R-:W2:-:S12]  /*32110*/  LDL.LU.64 R12, [R1+0x43c0] ;  /* 0x0043c000010c7983 */ /* 0x000e980000300a00 */
[----:B------:R1:W-:Y:S04]  /*32120*/  STL.64 [R1+0x1d0], R8 ;  /* 0x0001d00801007387 */ /* 0x0003e80000100a00 */
[----:B------:R-:W-:Y:S04]  /*32130*/  STL.64 [R1+0x1d8], R10 ;  /* 0x0001d80a01007387 */ /* 0x000fe80000100a00 */
[----:B-1----:R-:W3:Y:S04]  /*32140*/  LDL.LU R8, [R1+0xe0] ;  /* 0x0000e00001087983 */ /* 0x002ee80000300800 */
[----:B------:R-:W3:Y:S01]  /*32150*/  LDL.LU R9, [R1+0xe4] ;  /* 0x0000e40001097983 */ /* 0x000ee20000300800 */
[----:B--2---:R-:W-:Y:S03]  /*32160*/  HMMA.1688.F32.TF32 R4, R12, R6, R16 ;  /* 0x000000060c04723c */ /* 0x004fe60000081010 */
[----:B------:R-:W2:Y:S04]  /*32170*/  LDL.LU.64 R18, [R1+0x43b8] ;  /* 0x0043b80001127983 */ /* 0x000ea80000300a00 */
[----:B------:R-:W2:-:S12]  /*32180*/  LDL.LU.64 R16, [R1+0x43b0] ;  /* 0x0043b00001107983 */ /* 0x000e980000300a00 */
[----:B------:R-:W-:Y:S04]  /*32190*/  STL.64 [R1+0x1c0], R4 ;  /* 0x0001c00401007387 */ /* 0x000fe80000100a00 */
[----:B------:R1:W-:Y:S04]  /*321a0*/  STL.64 [R1+0x1c8], R6 ;  /* 0x0001c80601007387 */ /* 0x0003e80000100a00 */
[----:B-1----:R-:W2:Y:S01]  /*321b0*/  LDL.LU.64 R6, [R1+0x43a8] ;  /* 0x0043a80001067983 */ /* 0x002ea20000300a00 */
[----:B------:R-:W-:Y:S02]  /*321c0*/  IMAD.MOV.U32 R10, RZ, RZ, R29 ;  /* 0x000000ffff0a7224 */ /* 0x000fe400078e001d */
[----:B------:R-:W-:Y:S01]  /*321d0*/  IMAD.MOV.U32 R11, RZ, RZ, R28 ;  /* 0x000000ffff0b7224 */ /* 0x000fe200078e001c */
[----:B--2---:R-:W-:Y:S01]  /*321e0*/  HMMA.1688.F32.TF32 R4, R12, R6, R16 ;  /* 0x000000060c04723c */ /* 0x004fe20000081010 */
[----:B------:R-:W2:Y:S04]  /*321f0*/  LDL.LU.64 R18, [R1+0x43a0] ;  /* 0x0043a00001127983 */ /* 0x000ea80000300a00 */
[----:B------:R-:W2:-:S14]  /*32200*/  LDL.LU.64 R16, [R1+0x4398] ;  /* 0x0043980001107983 */ /* 0x000e9c0000300a00 */
[----:B------:R-:W-:Y:S01]  /*32210*/  IMAD.MOV.U32 R29, RZ, RZ, R6 ;  /* 0x000000ffff1d7224 */ /* 0x000fe200078e0006 */
[----:B------:R2:W-:Y:S01]  /*32220*/  STL.64 [R1+0x1b0], R4 ;  /* 0x0001b00401007387 */ /* 0x0005e20000100a00 */
[----:B------:R-:W-:-:S03]  /*32230*/  IMAD.MOV.U32 R28, RZ, RZ, R7 ;  /* 0x000000ffff1c7224 */ /* 0x000fc600078e0007 */
[----:B------:R-:W2:Y:S04]  /*32240*/  LDL.LU.64 R6, [R1+0x4390] ;  /* 0x0043900001067983 */ /* 0x000ea80000300a00 */
[----:B------:R-:W3:Y:S04]  /*32250*/  LDL R25, [R1+0xee4] ;  /* 0x000ee40001197983 */ /* 0x000ee80000100800 */
        /* <DEDUP_REMOVED lines=71> */
[----:B------:R-:W-:Y:S04]  /*326d0*/  STL.64 [R1+0xf0], R4 ;  /* 0x0000f00401007387 */ /* 0x000fe80000100a00 */
[----:B------:R1:W-:Y:S04]  /*326e0*/  STL.64 [R1+0xf8], R6 ;  /* 0x0000f80601007387 */ /* 0x0003e80000100a00 */
[----:B-1----:R-:W2:Y:S04]  /*326f0*/  LDL.LU.64 R6, [R1+0x4278] ;  /* 0x0042780001067983 */ /* 0x002ea80000300a00 */
[----:B------:R-:W2:Y:S01]  /*32700*/  LDL.LU.64 R4, [R1+0x4270] ;  /* 0x0042700001047983 */ /* 0x000ea20000300a00 */
[----:B---3--:R-:W-:Y:S03]  /*32710*/  HMMA.1688.F32.TF32 R8, R12, R22, R8 ;  /* 0x000000160c08723c */ /* 0x008fe60000081008 */
[----:B------:R-:W-:Y:S04]  /*32720*/  STL.64 [R1+0x4268], R20 ;  /* 0x0042681401007387 */ /* 0x000fe80000100a00 */
[----:B------:R-:W1:-:S12]  /*32730*/  LDSM.16.M88.4 R20, [R25+UR6+0x40080] ;  /* 0x040080061914783b */ /* 0x000e580008000200 */
[----:B------:R-:W-:Y:S04]  /*32740*/  STL.64 [R1+0xe0], R8 ;  /* 0x0000e00801007387 */ /* 0x000fe80000100a00 */
[----:B------:R-:W-:Y:S04]  /*32750*/  STL.64 [R1+0xe8], R10 ;  /* 0x0000e80a01007387 */ /* 0x000fe80000100a00 */
[----:B------:R-:W-:Y:S04]  /*32760*/  LDS R8, [R2+UR6+0x10000] ;  /* 0x0100000602087984 */ /* 0x000fe80008000800 */
[----:B------:R-:W-:Y:S04]  /*32770*/  LDS R10, [R2+UR6+0x12000] ;  /* 0x01200006020a7984 */ /* 0x000fe80008000800 */
[----:B------:R-:W-:Y:S04]  /*32780*/  LDS R9, [R0+UR6+0x10000] ;  /* 0x0100000600097984 */ /* 0x000fe80008000800 */
[----:B------:R-:W-:Y:S01]  /*32790*/  LDS R11, [R0+UR6+0x12000] ;  /* 0x01200006000b7984 */ /* 0x000fe20008000800 */
[----:B--2---:R-:W-:Y:S03]  /*327a0*/  HMMA.1688.F32.TF32 R12, R12, R26, R4 ;  /* 0x0000001a0c0c723c */ /* 0x004fe60000081004 */
[----:B------:R-:W-:Y:S04]  /*327b0*/  LDS R6, [R2+UR6+0x12100] ;  /* 0x0121000602067984 */ /* 0x000fe80008000800 */
[----:B------:R-:W2:Y:S04]  /*327c0*/  LDS R7, [R0+UR6+0x12100] ;  /* 0x0121000600077984 */ /* 0x000ea80008000800 */
[----:B------:R-:W-:Y:S04]  /*327d0*/  LDS R4, [R2+UR6+0x10100] ;  /* 0x0101000602047984 */ /* 0x000fe80008000800 */
[----:B------:R-:W3:Y:S04]  /*327e0*/  LDS R5, [R0+UR6+0x10100] ;  /* 0x0101000600057984 */ /* 0x000ee80008000800 */
[----:B------:R-:W-:Y:S04]  /*327f0*/  STL.64 [R1+0x3958], R14 ;  /* 0x0039580e01007387 */ /* 0x000fe80000100a00 */
[----:B------:R-:W-:Y:S04]  /*32800*/  STL.64 [R1+0x3950], R12 ;  /* 0x0039500c01007387 */ /* 0x000fe80000100a00 */
[----:B------:R1:W-:Y:S04]  /*32810*/  STL [R1+0x40e8], R2 ;  /* 0x0040e80201007387 */ /* 0x0003e80000100800 */
[----:B------:R-:W4:Y:S01]  /*32820*/  LDSM.16.M88.4 R12, [R25+UR6+0x42080] ;  /* 0x04208006190c783b */ /* 0x000f220008000200 */
[----:B-1----:R-:W-:-:S03]  /*32830*/  IMAD.MOV.U32 R2, RZ, RZ, R20 ;  /* 0x000000ffff027224 */ /* 0x002fc600078e0014 */
[----:B--2---:R-:W-:Y:S04]  /*32840*/  STL.64 [R1+0x4168], R6 ;  /* 0x0041680601007387 */ /* 0x004fe80000100a00 */
[----:B---3--:R-:W-:Y:S04]  /*32850*/  STL.64 [R1+0x4160], R4 ;  /* 0x0041600401007387 */ /* 0x008fe80000100a00 */
[----:B------:R1:W-:Y:S04]  /*32860*/  STL [R1+0x40ec], R0 ;  /* 0x0040ec0001007387 */ /* 0x0003e80000100800 */
[----:B------:R-:W-:Y:S04]  /*32870*/  STL.64 [R1+0xc0], R20 ;  /* 0x0000c01401007387 */ /* 0x000fe80000100a00 */
[----:B------:R-:W2:Y:S04]  /*32880*/  LDSM.16.M88.4 R4, [R25+UR6+0x44080] ;  /* 0x044080061904783b */ /* 0x000ea80008000200 */
[----:B------:R-:W-:Y:S01]  /*32890*/  STL.64 [R1+0xc8], R22 ;  /* 0x0000c81601007387 */ /* 0x000fe20000100a00 */
[----:B-1----:R-:W-:-:S03]  /*328a0*/  IMAD.MOV.U32 R0, RZ, RZ, R21 ;  /* 0x000000ffff007224 */ /* 0x002fc600078e0015 */
[----:B------:R-:W1:Y:S04]  /*328b0*/  LDSM.16.M88.4 R20, [R25+UR6+0x4a080] ;  /* 0x04a080061914783b */ /* 0x000e680008000200 */
[----:B----4-:R-:W-:Y:S04]  /*328c0*/  STL.64 [R1+0xb0], R12 ;  /* 0x0000b00c01007387 */ /* 0x010fe80000100a00 */
[----:B------:R-:W-:Y:S04]  /*328d0*/  STL.64 [R1+0xb8], R14 ;  /* 0x0000b80e01007387 */ /* 0x000fe80000100a00 */
[----:B------:R-:W-:Y:S04]  /*328e0*/  LDSM.16.M88.4 R12, [R25+UR6+0x46080] ;  /* 0x04608006190c783b */ /* 0x000fe80008000200 */
[----:B--2---:R-:W-:Y:S04]  /*328f0*/  STL.64 [R1+0xa0], R4 ;  /* 0x0000a00401007387 */ /* 0x004fe80000100a00 */
[----:B------:R-:W-:Y:S04]  /*32900*/  STL.64 [R1+0xa8], R6 ;  /* 0x0000a80601007387 */ /* 0x000fe80000100a00 */
[----:B-1----:R-:W-:Y:S04]  /*32910*/  STL.64 [R1+0x70], R20 ;  /* 0x0000701401007387 */ /* 0x002fe80000100a00 */
[----:B------:R-:W-:Y:S04]  /*32920*/  STL.64 [R1+0x78], R22 ;  /* 0x0000781601007387 */ /* 0x000fe80000100a00 */
[----:B------:R-:W1:Y:S01]  /*32930*/  LDSM.16.M88.4 R20, [R25+UR6+0x4c080] ;  /* 0x04c080061914783b */ /* 0x000e620008000200 */
[----:B------:R-:W-:-:S02]  /*32940*/  IMAD.MOV.U32 R18, RZ, RZ, R4 ;  /* 0x000000ffff127224 */ /* 0x000fc400078e0004 */
[----:B------:R-:W-:Y:S02]  /*32950*/  IMAD.MOV.U32 R3, RZ, RZ, R5 ;  /* 0x000000ffff037224 */ /* 0x000fe400078e0005 */
[----:B------:R-:W2:Y:S04]  /*32960*/  LDSM.16.M88.4 R4, [R25+UR6+0x48080] ;  /* 0x048080061904783b */ /* 0x000ea80008000200 */
[----:B-1----:R1:W-:Y:S04]  /*32970*/  STL.64 [R1+0x60], R20 ;  /* 0x0000601401007387 */ /* 0x0023e80000100a00 */
[----:B------:R-:W-:Y:S04]  /*32980*/  STL.64 [R1+0x68], R22 ;  /* 0x0000681601007387 */ /* 0x000fe80000100a00 */
[----:B-1----:R-:W3:Y:S04]  /*32990*/  LDL.LU.64 R20, [R1+0x4268] ;  /* 0x0042680001147983 */ /* 0x002ee80000300a00 */
[----:B------:R-:W-:Y:S04]  /*329a0*/  STL.64 [R1+0x98], R14 ;  /* 0x0000980e01007387 */ /* 0x000fe80000100a00 */
[----:B------:R1:W-:Y:S02]  /*329b0*/  STL.64 [R1+0x4220], R12 ;  /* 0x0042200c01007387 */ /* 0x0003e40000100a00 */
[----:B-1----:R-:W-:-:S02]  /*329c0*/  IMAD.MOV.U32 R12, RZ, RZ, R18 ;  /* 0x000000ffff0c7224 */ /* 0x002fc400078e0012 */
[----:B------:R-:W-:-:S05]  /*329d0*/  IMAD.MOV.U32 R13, RZ, RZ, R3 ;  /* 0x000000ffff0d7224 */ /* 0x000fca00078e0003 */
[----:B------:R1:W-:Y:S04]  /*329e0*/  STL.64 [R1+0x4230], R12 ;  /* 0x0042300c01007387 */ /* 0x0003e80000100a00 */
[----:B-1----:R-:W4:Y:S04]  /*329f0*/  LDL.64 R12, [R1+0xb0] ;  /* 0x0000b000010c7983 */ /* 0x002f280000100a00 */
[----:B----4-:R-:W-:Y:S04]  /*32a00*/  STL.64 [R1+0x4248], R12 ;  /* 0x0042480c01007387 */ /* 0x010fe80000100a00 */
[----:B--2---:R-:W-:Y:S04]  /*32a10*/  STL.64 [R1+0x80], R4 ;  /* 0x0000800401007387 */ /* 0x004fe80000100a00 */
[----:B------:R-:W-:Y:S04]  /*32a20*/  STL.64 [R1+0x88], R6 ;  /* 0x0000880601007387 */ /* 0x000fe80000100a00 */
[----:B------:R1:W-:Y:S04]  /*32a30*/  STL.64 [R1+0x4228], R4 ;  /* 0x0042280401007387 */ /* 0x0003e80000100a00 */
[----:B-1----:R-:W2:Y:S04]  /*32a40*/  LDL.LU R4, [R1+0x7c0] ;  /* 0x0007c00001047983 */ /* 0x002ea80000300800 */
[----:B------:R-:W2:Y:S01]  /*32a50*/  LDL.LU R5, [R1+0x7c4] ;  /* 0x0007c40001057983 */ /* 0x000ea20000300800 */
[----:B------:R-:W-:-:S02]  /*32a60*/  IMAD.MOV.U32 R6, RZ, RZ, R16 ;  /* 0x000000ffff067224 */ /* 0x000fc400078e0010 */
[----:B------:R-:W-:Y:S01]  /*32a70*/  IMAD.MOV.U32 R7, RZ, RZ, R17 ;  /* 0x000000ffff077224 */ /* 0x000fe200078e0011 */
[----:B------:R-:W4:Y:S04]  /*32a80*/  LDL.LU R16, [R1+0x4264] ;  /* 0x0042640001107983 */ /* 0x000f280000300800 */
[----:B------:R-:W3:Y:S04]  /*32a90*/  LDL.LU R17, [R1+0x4260] ;  /* 0x0042600001117983 */ /* 0x000ee80000300800 */
[----:B------:R-:W-:Y:S04]  /*32aa0*/  STL.64 [R1+0x4240], R6 ;  /* 0x0042400601007387 */ /* 0x000fe80000100a00 */
[----:B--2---:R1:W-:Y:S04]  /*32ab0*/  STL.64 [R1+0x4238], R4 ;  /* 0x0042380401007387 */ /* 0x0043e80000100a00 */
[----:B-1----:R-:W2:Y:S04]  /*32ac0*/  LDL.LU R4, [R1+0x7d0] ;  /* 0x0007d00001047983 */ /* 0x002ea80000300800 */
[----:B------:R-:W2:Y:S04]  /*32ad0*/  LDL.LU R5, [R1+0x7d4] ;  /* 0x0007d40001057983 */ /* 0x000ea80000300800 */
[----:B------:R-:W2:Y:S04]  /*32ae0*/  LDL.LU R6, [R1+0x7d8] ;  /* 0x0007d80001067983 */ /* 0x000ea80000300800 */
[----:B------:R-:W2:Y:S04]  /*32af0*/  LDL.LU R7, [R1+0x7dc] ;  /* 0x0007dc0001077983 */ /* 0x000ea80000300800 */
[----:B--2---:R3:W-:Y:S02]  /*32b00*/  STL.64 [R1+0x4258], R6 ;  /* 0x0042580601007387 */ /* 0x0047e40000100a00 */
[----:B---3--:R-:W-:-:S02]  /*32b10*/  IMAD.MOV.U32 R6, RZ, RZ, R17 ;  /* 0x000000ffff067224 */ /* 0x008fc400078e0011 */
[----:B----4-:R-:W-:Y:S02]  /*32b20*/  IMAD.MOV.U32 R7, RZ, RZ, R16 ;  /* 0x000000ffff077224 */ /* 0x010fe400078e0010 */
[----:B------:R-:W1:Y:S04]  /*32b30*/  LDSM.16.M88.4 R16, [R25+UR6+0x4e080] ;  /* 0x04e080061910783b */ /* 0x000e680008000200 */
[----:B------:R2:W-:Y:S04]  /*32b40*/  STL.64 [R1+0x4250], R4 ;  /* 0x0042500401007387 */ /* 0x0005e80000100a00 */
[----:B--2---:R-:W2:Y:S04]  /*32b50*/  LDL.LU R4, [R1+0x7e0] ;  /* 0x0007e00001047983 */ /* 0x004ea80000300800 */
[----:B------:R-:W2:Y:S04]  /*32b60*/  LDL.LU R5, [R1+0x7e4] ;  /* 0x0007e40001057983 */ /* 0x000ea80000300800 */
[----:B-1----:R-:W-:Y:S04]  /*32b70*/  STL.64 [R1+0x50], R16 ;  /* 0x0000501001007387 */ /* 0x002fe80000100a00 */
[----:B------:R-:W-:Y:S04]  /*32b80*/  STL.64 [R1+0x58], R18 ;  /* 0x0000581201007387 */ /* 0x000fe80000100a00 */
[----:B------:R-:W1:Y:S04]  /*32b90*/  LDSM.16.M88.4 R16, [R25+UR6+0x50080] ;  /* 0x050080061910783b */ /* 0x000e680008000200 */
        /* <DEDUP_REMOVED lines=12> */
[----:B-1----:R-:W-:Y:S04]  /*32c60*/  STL.64 [R1], R16 ;  /* 0x0000001001007387 */ /* 0x002fe80000100a00 */
[----:B------:R-:W-:Y:S04]  /*32c70*/  STL.64 [R1+0x8], R18 ;  /* 0x0000081201007387 */ /* 0x000fe80000100a00 */
[----:B------:R-:W1:Y:S01]  /*32c80*/  LDSM.16.M88.4 R16, [R25+UR6+0x5a080] ;  /* 0x05a080061910783b */ /* 0x000e620008000200 */
[----:B------:R-:W-:-:S02]  /*32c90*/  IMAD.MOV.U32 R12, RZ, RZ, R2 ;  /* 0x000000ffff0c7224 */ /* 0x000fc400078e0002 */
[----:B------:R-:W-:Y:S01]  /*32ca0*/  IMAD.MOV.U32 R13, RZ, RZ, R0 ;  /* 0x000000ffff0d7224 */ /* 0x000fe200078e0000 */
[----:B-1----:R1:W-:Y:S04]  /*32cb0*/  STL.64 [R1+0x4180], R18 ;  /* 0x0041801201007387 */ /* 0x0023e80000100a00 */
[----:B------:R3:W-:Y:S01]  /*32cc0*/  STL.64 [R1+0x4178], R16 ;  /* 0x0041781001007387 */ /* 0x0007e20000100a00 */
[----:B-1----:R-:W-:Y:S02]  /*32cd0*/  IMAD.MOV.U32 R18, RZ, RZ, R21 ;  /* 0x000000ffff127224 */ /* 0x002fe400078e0015 */
[----:B------:R-:W-:Y:S02]  /*32ce0*/  IMAD.MOV.U32 R19, RZ, RZ, R20 ;  /* 0x000000ffff137224 */ /* 0x000fe400078e0014 */
[----:B---3--:R-:W-:Y:S01]  /*32cf0*/  IMAD.MOV.U32 R17, RZ, RZ, R24 ;  /* 0x000000ffff117224 */ /* 0x008fe200078e0018 */
[----:B------:R-:W1:Y:S04]  /*32d00*/  LDSM.16.M88.4 R20, [R25+UR6+0x5c080] ;  /* 0x05c080061914783b */ /* 0x000e680008000200 */
[----:B------:R-:W3:Y:S04]  /*32d10*/  LDSM.16.M88.4 R24, [R25+UR6+0x5e080] ;  /* 0x05e080061918783b */ /* 0x000ee80008000200 */
[----:B------:R-:W4:Y:S01]  /*32d20*/  LDL.LU R16, [R1+0x7a0] ;  /* 0x0007a00001107983 */ /* 0x000f220000300800 */
[C---:B--2---:R-:W-:Y:S03]  /*32d30*/  HMMA.1688.F32.TF32 R12, R8.reuse, R12, R4 ;  /* 0x0000000c080c723c */ /* 0x044fe60000081004 */
[----:B-1----:R-:W-:Y:S04]  /*32d40*/  STL [R1+0x3934], R22 ;  /* 0x0039341601007387 */ /* 0x002fe80000100800 */
[----:B------:R-:W-:Y:S04]  /*32d50*/  STL [R1+0x3930], R23 ;  /* 0x0039301701007387 */ /* 0x000fe80000100800 */
[----:B---3--:R-:W-:Y:S04]  /*32d60*/  STL [R1+0x3824], R26 ;  /* 0x0038241a01007387 */ /* 0x008fe80000100800 */
[----:B------:R-:W-:Y:S04]  /*32d70*/  STL [R1+0x3820], R27 ;  /* 0x0038201b01007387 */ /* 0x000fe80000100800 */
[----:B------:R1:W-:Y:S04]  /*32d80*/  STL.64 [R1+0x4170], R24 ;  /* 0x0041701801007387 */ /* 0x0003e80000100a00 */
[----:B-1----:R-:W2:Y:S04]  /*32d90*/  LDL.LU R24, [R1+0x7b0] ;  /* 0x0007b00001187983 */ /* 0x002ea80000300800 */
[----:B------:R-:W2:Y:S04]  /*32da0*/  LDL.LU R25, [R1+0x7b4] ;  /* 0x0007b40001197983 */ /* 0x000ea80000300800 */
[----:B------:R-:W2:Y:S04]  /*32db0*/  LDL.LU R26, [R1+0x7b8] ;  /* 0x0007b800011a7983 */ /* 0x000ea80000300800 */
[----:B------:R-:W2:Y:S04]  /*32dc0*/  LDL.LU R27, [R1+0x7bc] ;  /* 0x0007bc00011b7983 */ /* 0x000ea80000300800 */
[----:B------:R-:W3:Y:S04]  /*32dd0*/  LDL.LU.64 R6, [R1+0x4258] ;  /* 0x0042580001067983 */ /* 0x000ee80000300a00 */
[----:B------:R-:W3:Y:S04]  /*32de0*/  LDL.LU.64 R4, [R1+0x4250] ;  /* 0x0042500001047983 */ /* 0x000ee80000300a00 */
[----:B------:R1:W-:Y:S04]  /*32df0*/  STL.64 [R1+0x7e0], R12 ;  /* 0x0007e00c01007387 */ /* 0x0003e80000100a00 */
[----:B------:R-:W-:Y:S04]  /*32e00*/  STL.64 [R1+0x7e8], R14 ;  /* 0x0007e80e01007387 */ /* 0x000fe80000100a00 */
[----:B-1----:R-:W3:Y:S02]  /*32e10*/  LDL.LU.64 R12, [R1+0x4248] ;  /* 0x00424800010c7983 */ /* 0x002ee40000300a00 */
[----:B---3--:R-:W-:Y:S01]  /*32e20*/  HMMA.1688.F32.TF32 R4, R8, R12, R4 ;  /* 0x0000000c0804723c */ /* 0x008fe20000081004 */
[----:B------:R-:W-:-:S15]  /*32e30*/  IMAD.MOV.U32 R3, RZ, RZ, R13 ;  /* 0x000000ffff037224 */ /* 0x000fde00078e000d */
[----:B------:R-:W-:-:S03]  /*32e40*/  NOP ;  /* 0x0000000000007918 */ /* 0x000fc60000000000 */
[----:B------:R-:W-:Y:S04]  /*32e50*/  STL.64 [R1+0x7d0], R4 ;  /* 0x0007d00401007387 */ /* 0x000fe80000100a00 */
[----:B------:R1:W-:Y:S04]  /*32e60*/  STL.64 [R1+0x7d8], R6 ;  /* 0x0007d80601007387 */ /* 0x0003e80000100a00 */
[----:B-1----:R-:W3:Y:S04]  /*32e70*/  LDL.LU.64 R6, [R1+0x4240] ;  /* 0x0042400001067983 */ /* 0x002ee80000300a00 */
[----:B------:R-:W3:Y:S04]  /*32e80*/  LDL.LU.64 R4, [R1+0x4238] ;  /* 0x0042380001047983 */ /* 0x000ee80000300a00 */
[----:B------:R-:W3:Y:S02]  /*32e90*/  LDL.LU.64 R12, [R1+0x4230] ;  /* 0x00423000010c7983 */ /* 0x000ee40000300a00 */
[----:B---3--:R-:W-:Y:S02]  /*32ea0*/  HMMA.1688.F32.TF32 R12, R8, R12, R4 ;  /* 0x0000000c080c723c */ /* 0x008fe40000081004 */
[----:B------:R-:W4:-:S15]  /*32eb0*/  LDL.LU.64 R4, [R1+0x4228] ;  /* 0x0042280001047983 */ /* 0x000f1e0000300a00 */
[----:B------:R-:W-:Y:S02]  /*32ec0*/  NOP ;  /* 0x0000000000007918 */ /* 0x000fe40000000000 */
[----:B------:R1:W-:Y:S04]  /*32ed0*/  STL.64 [R1+0x7c0], R12 ;  /* 0x0007c00c01007387 */ /* 0x0003e80000100a00 */
[----:B------:R-:W-:Y:S04]  /*32ee0*/  STL.64 [R1+0x7c8], R14 ;  /* 0x0007c80e01007387 */ /* 0x000fe80000100a00 */
[----:B-1----:R-:W2:Y:S01]  /*32ef0*/  LDL.LU.64 R12, [R1+0x4220] ;  /* 0x00422000010c7983 */ /* 0x002ea20000300a00 */
[C---:B----4-:R-:W-:Y:S08]  /*32f00*/  HMMA.1688.F32.TF32 R4, R8.reuse, R4, R16 ;  /* 0x000000040804723c */ /* 0x050ff00000081010 */
[----:B--2---:R-:W-:Y:S01]  /*32f10*/  HMMA.1688.F32.TF32 R24, R8, R12, R24 ;  /* 0x0000000c0818723c */ /* 0x004fe20000081018 */
[----:B------:R-:W-:-:S15]  /*32f20*/  STL.64 [R1+0x4188], R12 ;  /* 0x0041880c01007387 */ /* 0x000fde0000100a00 */
[----:B------:R-:W-:-:S03]  /*32f30*/  NOP ;  /* 0x0000000000007918 */ /* 0x000fc60000000000 */
[----:B------:R1:W-:Y:S04]  /*32f40*/  STL.64 [R1+0x7b0], R24 ;  /* 0x0007b01801007387 */ /* 0x0003e80000100a00 */
[----:B------:R-:W-:Y:S04]  /*32f50*/  STL.64 [R1+0x7b8], R26 ;  /* 0x0007b81a01007387 */ /* 0x000fe80000100a00 */
[----:B------:R-:W-:Y:S04]  /*32f60*/  STL.64 [R1+0x7a0], R4 ;  /* 0x0007a00401007387 */ /* 0x000fe80000100a00 */
[----:B-1----:R-:W2:Y:S04]  /*32f70*/  LDL.64 R24, [R1+0x10] ;  /* 0x0000100001187983 */ /* 0x002ea80000100a00 */
[----:B--2---:R1:W-:Y:S04]  /*32f80*/  STL.64 [R1+0x41a0], R24 ;  /* 0x0041a01801007387 */ /* 0x0043e80000100a00 */
[----:B------:R-:W2:Y:S04]  /*32f90*/  LDL.LU R12, [R1+0x720] ;  /* 0x00072000010c7983 */ /* 0x000ea80000300800 */
[----:B------:R-:W2:Y:S04]  /*32fa0*/  LDL.LU R13, [R1+0x724] ;  /* 0x00072400010d7983 */ /* 0x000ea80000300800 */
[----:B------:R-:W3:Y:S04]  /*32fb0*/  LDL.LU R14, [R1+0x728] ;  /* 0x00072800010e7983 */ /* 0x000ee80000300800 */
[----:B------:R-:W3:Y:S04]  /*32fc0*/  LDL.LU R15, [R1+0x72c] ;  /* 0x00072c00010f7983 */ /* 0x000ee80000300800 */
[----:B-1----:R-:W4:Y:S04]  /*32fd0*/  LDL.64 R24, [R1+0x20] ;  /* 0x0000200001187983 */ /* 0x002f280000100a00 */
[----:B----4-:R1:W-:Y:S04]  /*32fe0*/  STL.64 [R1+0x41b8], R24 ;  /* 0x0041b81801007387 */ /* 0x0103e80000100a00 */
[----:B-1----:R-:W4:Y:S04]  /*32ff0*/  LDL.64 R24, [R1+0x30] ;  /* 0x0000300001187983 */ /* 0x002f280000100a00 */
[----:B----4-:R1:W-:Y:S04]  /*33000*/  STL.64 [R1+0x41d0], R24 ;  /* 0x0041d01801007387 */ /* 0x0103e80000100a00 */
[----:B-1----:R-:W4:Y:S04]  /*33010*/  LDL.64 R24, [R1+0x40] ;  /* 0x0000400001187983 */ /* 0x002f280000100a00 */
[----:B----4-:R1:W-:Y:S04]  /*33020*/  STL.64 [R1+0x41e8], R24 ;  /* 0x0041e81801007387 */ /* 0x0103e80000100a00 */
[----:B-1----:R-:W4:Y:S01]  /*33030*/  LDL.64 R24, [R1+0x50] ;  /* 0x0000500001187983 */ /* 0x002f220000100a00 */
[----:B------:R-:W-:-:S02]  /*33040*/  IMAD.MOV.U32 R22, RZ, RZ, R6 ;  /* 0x000000ffff167224 */ /* 0x000fc400078e0006 */
[----:B------:R-:W-:Y:S01]  /*33050*/  IMAD.MOV.U32 R23, RZ, RZ, R7 ;  /* 0x000000ffff177224 */ /* 0x000fe200078e0007 */
[----:B----4-:R-:W-:Y:S04]  /*33060*/  STL.64 [R1+0x4200], R24 ;  /* 0x0042001801007387 */ /* 0x010fe80000100a00 */
        /* <DEDUP_REMOVED lines=8> */
[----:B------:R-:W4:Y:S04]  /*330f0*/  LDL.LU R6, [R1+0x798] ;  /* 0x0007980001067983 */ /* 0x000f280000300800 */
[----:B------:R-:W4:Y:S04]  /*33100*/  LDL.LU R7, [R1+0x79c] ;  /* 0x00079c0001077983 */ /* 0x000f280000300800 */
[----:B------:R-:W2:Y:S04]  /*33110*/  LDL.64 R24, [R1+0x60] ;  /* 0x0000600001187983 */ /* 0x000ea80000100a00 */
[----:B--2---:R1:W-:Y:S04]  /*33120*/  STL.64 [R1+0x4218], R24 ;  /* 0x0042181801007387 */ /* 0x0043e80000100a00 */
[----:B-1----:R-:W4:Y:S04]  /*33130*/  LDL.64 R24, [R1+0x70] ;  /* 0x0000700001187983 */ /* 0x002f280000100a00 */
        /* <DEDUP_REMOVED lines=31> */
[----:B------:R-:W3:Y:S04]  /*33330*/  LDL.64 R16, [R1] ;  /* 0x0000000001107983 */ /* 0x000ee80000100a00 */
[----:B------:R-:W-:Y:S04]  /*33340*/  STL [R1+0x3f48], R23 ;  /* 0x003f481701007387 */ /* 0x000fe80000100800 */
[----:B------:R-:W-:Y:S04]  /*33350*/  STL [R1+0x3f44], R22 ;  /* 0x003f441601007387 */ /* 0x000fe80000100800 */
[----:B------:R1:W-:Y:S04]  /*33360*/  STL.64 [R1+0x790], R4 ;  /* 0x0007900401007387 */ /* 0x0003e80000100a00 */
[----:B------:R-:W-:Y:S01]  /*33370*/  STL.64 [R1+0x798], R6 ;  /* 0x0007980601007387 */ /* 0x000fe20000100a00 */
[----:B-1----:R-:W-:-:S02]  /*33380*/  IMAD.MOV.U32 R5, RZ, RZ, R24 ;  /* 0x000000ffff057224 */ /* 0x002fc400078e0018 */
[----:B------:R-:W-:Y:S02]  /*33390*/  IMAD.MOV.U32 R4, RZ, RZ, R25 ;  /* 0x000000ffff047224 */ /* 0x000fe400078e0019 */
        /* <DEDUP_REMOVED lines=55> */
[----:B------:R-:W-:Y:S04]  /*33710*/  STL.64 [R1+0x730], R12 ;  /* 0x0007300c01007387 */ /* 0x000fe80000100a00 */
[----:B------:R1:W-:Y:S04]  /*33720*/  STL.64 [R1+0x738], R14 ;  /* 0x0007380e01007387 */ /* 0x0003e80000100a00 */
[----:B-1----:R-:W3:Y:S04]  /*33730*/  LDL.LU.64 R14, [R1+0x4198] ;  /* 0x00419800010e7983 */ /* 0x002ee80000300a00 */
[----:B------:R-:W3:Y:S01]  /*33740*/  LDL.LU.64 R12, [R1+0x4190] ;  /* 0x00419000010c7983 */ /* 0x000ee20000300a00 */
[----:B------:R-:W-:-:S02]  /*33750*/  IMAD.MOV.U32 R23, RZ, RZ, R24 ;  /* 0x000000ffff177224 */ /* 0x000fc400078e0018 */
[----:B------:R-:W-:Y:S01]  /*33760*/  IMAD.MOV.U32 R0, RZ, RZ, R25 ;  /* 0x000000ffff007224 */ /* 0x000fe200078e0019 */
[----:B------:R-:W2:Y:S04]  /*33770*/  LDL.LU R24, [R1+0x700] ;  /* 0x0007000001187983 */ /* 0x000ea80000300800 */
[----:B------:R-:W2:Y:S04]  /*33780*/  LDL.LU R25, [R1+0x704] ;  /* 0x0007040001197983 */ /* 0x000ea80000300800 */
[----:B------:R-:W2:Y:S04]  /*33790*/  LDL.LU R26, [R1+0x708] ;  /* 0x00070800011a7983 */ /* 0x000ea80000300800 */
[----:B------:R-:W2:Y:S01]  /*337a0*/  LDL.LU R27, [R1+0x70c] ;  /* 0x00070c00011b7983 */ /* 0x000ea20000300800 */
[----:B---3--:R-:W-:-:S15]  /*337b0*/  HMMA.1688.F32.TF32 R12, R8, R16, R12 ;  /* 0x00000010080c723c */ /* 0x008fde000008100c */
[----:B------:R-:W-:-:S04]  /*337c0*/  NOP ;  /* 0x0000000000007918 */ /* 0x000fc80000000000 */
[----:B------:R1:W-:Y:S04]  /*337d0*/  STL.64 [R1+0x720], R12 ;  /* 0x0007200c01007387 */ /* 0x0003e80000100a00 */
[----:B------:R3:W-:Y:S04]  /*337e0*/  STL.64 [R1+0x728], R14 ;  /* 0x0007280e01007387 */ /* 0x0007e80000100a00 */
[----:B-1----:R-:W4:Y:S01]  /*337f0*/  LDL.LU.64 R12, [R1+0x4188] ;  /* 0x00418800010c7983 */ /* 0x002f220000300a00 */
[----:B---3--:R-:W-:Y:S02]  /*33800*/  IMAD.MOV.U32 R15, RZ, RZ, R17 ;  /* 0x000000ffff0f7224 */ /* 0x008fe400078e0011 */
[----:B------:R-:W-:Y:S01]  /*33810*/  IMAD.MOV.U32 R28, RZ, RZ, R16 ;  /* 0x000000ffff1c7224 */ /* 0x000fe200078e0010 */
[----:B------:R-:W3:Y:S04]  /*33820*/  LDL.LU.64 R18, [R1+0x4180] ;  /* 0x0041800001127983 */ /* 0x000ee80000300a00 */
[----:B------:R-:W2:Y:S04]  /*33830*/  LDL.LU.64 R16, [R1+0x4178] ;  /* 0x0041780001107983 */ /* 0x000ea80000300a00 */
[----:B------:R-:W-:Y:S04]  /*33840*/  STL [R1+0x4158], R15 ;  /* 0x0041580f01007387 */ /* 0x000fe80000100800 */
[----:B----4-:R1:W-:Y:S04]  /*33850*/  STL.64 [R1+0x4150], R12 ;  /* 0x0041500c01007387 */ /* 0x0103e80000100a00 */
[----:B-1----:R-:W4:Y:S04]  /*33860*/  LDL.LU R12, [R1+0x710] ;  /* 0x00071000010c7983 */ /* 0x002f280000300800 */
[----:B------:R-:W4:Y:S04]  /*33870*/  LDL.LU R13, [R1+0x714] ;  /* 0x00071400010d7983 */ /* 0x000f280000300800 */
[----:B------:R-:W4:Y:S04]  /*33880*/  LDL.LU R14, [R1+0x718] ;  /* 0x00071800010e7983 */ /* 0x000f280000300800 */
[----:B------:R-:W4:Y:S04]  /*33890*/  LDL.LU R15, [R1+0x71c] ;  /* 0x00071c00010f7983 */ /* 0x000f280000300800 */
[----:B---3--:R-:W-:Y:S04]  /*338a0*/  STL.64 [R1+0x4060], R18 ;  /* 0x0040601201007387 */ /* 0x008fe80000100a00 */
[----:B--2---:R1:W-:Y:S01]  /*338b0*/  STL.64 [R1+0x4058], R16 ;  /* 0x0040581001007387 */ /* 0x0043e20000100a00 */
[----:B----4-:R-:W-:Y:S01]  /*338c0*/  HMMA.1688.F32.TF32 R12, R8, R16, R12 ;  /* 0x00000010080c723c */ /* 0x010fe2000008100c */
[----:B-1----:R-:W-:-:S02]  /*338d0*/  IMAD.MOV.U32 R17, RZ, RZ, R4 ;  /* 0x000000ffff117224 */ /* 0x002fc400078e0004 */
[----:B------:R-:W-:-:S15]  /*338e0*/  IMAD.MOV.U32 R16, RZ, RZ, R5 ;  /* 0x000000ffff107224 */ /* 0x000fde00078e0005 */
[----:B------:R-:W-:Y:S01]  /*338f0*/  NOP ;  /* 0x0000000000007918 */ /* 0x000fe20000000000 */
[----:B------:R1:W-:Y:S04]  /*33900*/  STL.64 [R1+0x710], R12 ;  /* 0x0007100c01007387 */ /* 0x0003e80000100a00 */
[----:B------:R2:W-:Y:S04]  /*33910*/  STL.64 [R1+0x718], R14 ;  /* 0x0007180e01007387 */ /* 0x0005e80000100a00 */
[----:B------:R-:W3:Y:S04]  /*33920*/  LDL.LU R4, [R1+0x220] ;  /* 0x0002200001047983 */ /* 0x000ee80000300800 */
[----:B------:R-:W3:Y:S04]  /*33930*/  LDL.LU R5, [R1+0x224] ;  /* 0x0002240001057983 */ /* 0x000ee80000300800 */
[----:B------:R-:W3:Y:S04]  /*33940*/  LDL.LU R6, [R1+0x228] ;  /* 0x0002280001067983 */ /* 0x000ee80000300800 */
[----:B------:R-:W3:Y:S04]  /*33950*/  LDL.LU R7, [R1+0x22c] ;  /* 0x00022c0001077983 */ /* 0x000ee80000300800 */
[----:B-1----:R-:W4:Y:S04]  /*33960*/  LDL.LU R12, [R1+0x6f0] ;  /* 0x0006f000010c7983 */ /* 0x002f280000300800 */
[----:B------:R-:W4:Y:S04]  /*33970*/  LDL.LU R13, [R1+0x6f4] ;  /* 0x0006f400010d7983 */ /* 0x000f280000300800 */
[----:B--2---:R-:W4:Y:S04]  /*33980*/  LDL.LU R14, [R1+0x6f8] ;  /* 0x0006f800010e7983 */ /* 0x004f280000300800 */
[----:B------:R-:W4:Y:S04]  /*33990*/  LDL.LU R15, [R1+0x6fc] ;  /* 0x0006fc00010f7983 */ /* 0x000f280000300800 */
[----:B------:R1:W-:Y:S04]  /*339a0*/  STL.64 [R1+0x4108], R16 ;  /* 0x0041081001007387 */ /* 0x0003e80000100a00 */
[----:B-1----:R-:W2:Y:S04]  /*339b0*/  LDL.LU R16, [R1+0x6b0] ;  /* 0x0006b00001107983 */ /* 0x002ea80000300800 */
[----:B------:R-:W2:Y:S04]  /*339c0*/  LDL.LU R17, [R1+0x6b4] ;  /* 0x0006b40001117983 */ /* 0x000ea80000300800 */
[----:B------:R-:W2:Y:S04]  /*339d0*/  LDL.LU R18, [R1+0x6b8] ;  /* 0x0006b80001127983 */ /* 0x000ea80000300800 */
[----:B------:R-:W2:Y:S04]  /*339e0*/  LDL.LU R19, [R1+0x6bc] ;  /* 0x0006bc0001137983 */ /* 0x000ea80000300800 */
[----:B--2---:R-:W-:Y:S04]  /*339f0*/  STL.64 [R1+0x4120], R18 ;  /* 0x0041201201007387 */ /* 0x004fe80000100a00 */
[----:B------:R1:W-:Y:S04]  /*33a00*/  STL.64 [R1+0x4118], R16 ;  /* 0x0041181001007387 */ /* 0x0003e80000100a00 */
[----:B-1----:R-:W2:Y:S04]  /*33a10*/  LDL R16, [R1+0xa0] ;  /* 0x0000a00001107983 */ /* 0x002ea80000100800 */
[----:B------:R-:W2:Y:S01]  /*33a20*/  LDL R17, [R1+0xa4] ;  /* 0x0000a40001117983 */ /* 0x000ea20000100800 */
[----:B------:R-:W-:Y:S03]  /*33a30*/  HMMA.1688.F32.TF32 R24, R8, R20, R24 ;  /* 0x000000140818723c */ /* 0x000fe60000081018 */
[----:B--2---:R1:W-:Y:S04]  /*33a40*/  STL.64 [R1+0x4130], R16 ;  /* 0x0041301001007387 */ /* 0x0043e80000100a00 */
[----:B-1----:R-:W2:Y:S01]  /*33a50*/  LDL R16, [R1+0xb0] ;  /* 0x0000b00001107983 */ /* 0x002ea20000100800 */
[----:B------:R-:W-:-:S05]  /*33a60*/  IMAD.MOV.U32 R17, RZ, RZ, R3 ;  /* 0x000000ffff117224 */ /* 0x000fca00078e0003 */
[----:B--2---:R1:W-:Y:S04]  /*33a70*/  STL.64 [R1+0x4148], R16 ;  /* 0x0041481001007387 */ /* 0x0043e80000100a00 */
[----:B-1----:R-:W2:Y:S04]  /*33a80*/  LDL.64 R16, [R1+0xc0] ;  /* 0x0000c00001107983 */ /* 0x002ea80000100a00 */
[----:B------:R1:W-:Y:S04]  /*33a90*/  STL.64 [R1+0x700], R24 ;  /* 0x0007001801007387 */ /* 0x0003e80000100a00 */
[----:B------:R-:W-:Y:S04]  /*33aa0*/  STL.64 [R1+0x708], R26 ;  /* 0x0007081a01007387 */ /* 0x000fe80000100a00 */
[----:B-1----:R-:W3:Y:S04]  /*33ab0*/  LDL.LU.64 R24, [R1+0x4170] ;  /* 0x0041700001187983 */ /* 0x002ee80000300a00 */
[----:B------:R1:W-:Y:S04]  /*33ac0*/  STL.64 [R1+0x4050], R20 ;  /* 0x0040501401007387 */ /* 0x0003e80000100a00 */
[----:B------:R4:W-:Y:S04]  /*33ad0*/  STL.64 [R1+0x4128], R22 ;  /* 0x0041281601007387 */ /* 0x0009e80000100a00 */
[----:B-1----:R-:W2:Y:S04]  /*33ae0*/  LDL.LU R20, [R1+0x6d0] ;  /* 0x0006d00001147983 */ /* 0x002ea80000300800 */
[----:B------:R-:W2:Y:S04]  /*33af0*/  LDL.LU R21, [R1+0x6d4] ;  /* 0x0006d40001157983 */ /* 0x000ea80000300800 */
[----:B----4-:R-:W4:Y:S04]  /*33b00*/  LDL.LU R22, [R1+0x6d8] ;  /* 0x0006d80001167983 */ /* 0x010f280000300800 */
[----:B------:R-:W4:Y:S01]  /*33b10*/  LDL.LU R23, [R1+0x6dc] ;  /* 0x0006dc0001177983 */ /* 0x000f220000300800 */
[----:B---3--:R-:W-:Y:S03]  /*33b20*/  HMMA.1688.F32.TF32 R8, R8, R24, R4 ;  /* 0x000000180808723c */ /* 0x008fe60000081004 */
[----:B----4-:R-:W-:Y:S04]  /*33b30*/  STL.64 [R1+0x4140], R22 ;  /* 0x0041401601007387 */ /* 0x010fe80000100a00 */
[----:B--2---:R1:W-:Y:S04]  /*33b40*/  STL.64 [R1+0x4138], R20 ;  /* 0x0041381401007387 */ /* 0x0043e80000100a00 */
[----:B-1----:R-:W2:Y:S04]  /*33b50*/  LDL.LU R20, [R1+0x6e0] ;  /* 0x0006e00001147983 */ /* 0x002ea80000300800 */
[----:B------:R-:W2:Y:S04]  /*33b60*/  LDL.LU R21, [R1+0x6e4] ;  /* 0x0006e40001157983 */ /* 0x000ea80000300800 */
[----:B------:R-:W2:Y:S04]  /*33b70*/  LDL.LU R22, [R1+0x6e8] ;  /* 0x0006e80001167983 */ /* 0x000ea80000300800 */
[----:B------:R-:W2:Y:S04]  /*33b80*/  LDL.LU R23, [R1+0x6ec] ;  /* 0x0006ec0001177983 */ /* 0x000ea80000300800 */
[----:B------:R-:W3:Y:S04]  /*33b90*/  LDL.LU.64 R6, [R1+0x4168] ;  /* 0x0041680001067983 */ /* 0x000ee80000300a00 */
[----:B------:R-:W3:Y:S04]  /*33ba0*/  LDL.LU.64 R4, [R1+0x4160] ;  /* 0x0041600001047983 */ /* 0x000ee80000300a00 */
[----:B------:R1:W-:Y:S04]  /*33bb0*/  STL.64 [R1+0x220], R8 ;  /* 0x0002200801007387 */ /* 0x0003e80000100a00 */
[----:B------:R4:W-:Y:S01]  /*33bc0*/  STL.64 [R1+0x228], R10 ;  /* 0x0002280a01007387 */ /* 0x0009e20000100a00 */
[----:B------:R-:W-:-:S03]  /*33bd0*/  IMAD.MOV.U32 R3, RZ, RZ, R17 ;  /* 0x000000ffff037224 */ /* 0x000fc600078e0011 */
[----:B-1----:R-:W2:Y:S04]  /*33be0*/  LDL.LU R8, [R1+0x6c0] ;  /* 0x0006c00001087983 */ /* 0x002ea80000300800 */
[----:B------:R-:W2:Y:S04]  /*33bf0*/  LDL.LU R9, [R1+0x6c4] ;  /* 0x0006c40001097983 */ /* 0x000ea80000300800 */
[----:B----4-:R-:W4:Y:S04]  /*33c00*/  LDL.LU R10, [R1+0x6c8] ;  /* 0x0006c800010a7983 */ /* 0x010f280000300800 */
[----:B------:R-:W4:Y:S01]  /*33c10*/  LDL.LU R11, [R1+0x6cc] ;  /* 0x0006cc00010b7983 */ /* 0x000f220000300800 */
[----:B---3--:R-:W-:-:S15]  /*33c20*/  HMMA.1688.F32.TF32 R12, R4, R16, R12 ;  /* 0x00000010040c723c */ /* 0x008fde000008100c */
[----:B------:R-:W-:-:S04]  /*33c30*/  NOP ;  /* 0x0000000000007918 */ /* 0x000fc80000000000 */
[----:B------:R-:W-:Y:S04]  /*33c40*/  STL.64 [R1+0x6f0], R12 ;  /* 0x0006f00c01007387 */ /* 0x000fe80000100a00 */
[----:B------:R1:W-:Y:S04]  /*33c50*/  STL.64 [R1+0x6f8], R14 ;  /* 0x0006f80e01007387 */ /* 0x0003e80000100a00 */
[----:B-1----:R-:W3:Y:S04]  /*33c60*/  LDL.LU R15, [R1+0x4158] ;  /* 0x00415800010f7983 */ /* 0x002ee80000300800 */
[----:B------:R-:W4:Y:S01]  /*33c70*/  LDL.LU.64 R12, [R1+0x4150] ;  /* 0x00415000010c7983 */ /* 0x000f220000300a00 */
[----:B------:R-:W-:-:S03]  /*33c80*/  IMAD.MOV.U32 R14, RZ, RZ, R16 ;  /* 0x000000ffff0e7224 */ /* 0x000fc600078e0010 */
[----:B------:R-:W2:Y:S02]  /*33c90*/  LDL.LU.64 R16, [R1+0x4148] ;  /* 0x0041480001107983 */ /* 0x000ea40000300a00 */
[----:B--2---:R-:W-:Y:S02]  /*33ca0*/  HMMA.1688.F32.TF32 R16, R4, R16, R20 ;  /* 0x000000100410723c */ /* 0x004fe40000081014 */
[----:B------:R-:W2:Y:S04]  /*33cb0*/  LDL.LU.64 R22, [R1+0x4140] ;  /* 0x0041400001167983 */ /* 0x000ea80000300a00 */
[----:B------:R-:W2:-:S13]  /*33cc0*/  LDL.LU.64 R20, [R1+0x4138] ;  /* 0x0041380001147983 */ /* 0x000e9a0000300a00 */
[----:B------:R1:W-:Y:S04]  /*33cd0*/  STL.64 [R1+0x6e0], R16 ;  /* 0x0006e01001007387 */ /* 0x0003e80000100a00 */
[----:B------:R2:W-:Y:S04]  /*33ce0*/  STL.64 [R1+0x6e8], R18 ;  /* 0x0006e81201007387 */ /* 0x0005e80000100a00 */
[----:B-1----:R-:W2:Y:S01]  /*33cf0*/  LDL.LU.64 R16, [R1+0x4130] ;  /* 0x0041300001107983 */ /* 0x002ea20000300a00 */
[C---:B----4-:R-:W-:Y:S08]  /*33d00*/  HMMA.1688.F32.TF32 R8, R4.reuse, R12, R8 ;  /* 0x0000000c0408723c */ /* 0x050ff00000081008 */
[----:B--2---:R-:W-:Y:S01]  /*33d10*/  HMMA.1688.F32.TF32 R16, R4, R16, R20 ;  /* 0x000000100410723c */ /* 0x004fe20000081014 */
[----:B------:R-:W2:-:S15]  /*33d20*/  LDL.LU.64 R22, [R1+0x4128] ;  /* 0x0041280001167983 */ /* 0x000e9e0000300a00 */
[----:B------:R-:W-:-:S03]  /*33d30*/  NOP ;  /* 0x0000000000007918 */ /* 0x000fc60000000000 */
[----:B------:R-:W-:Y:S04]  /*33d40*/  STL.64 [R1+0x6d0], R16 ;  /* 0x0006d01001007387 */ /* 0x000fe80000100a00 */
[----:B------:R1:W-:Y:S04]  /*33d50*/  STL.64 [R1+0x6d8], R18 ;  /* 0x0006d81201007387 */ /* 0x0003e80000100a00 */
[----:B-1----:R-:W4:Y:S04]  /*33d60*/  LDL.LU.64 R18, [R1+0x4120] ;  /* 0x0041200001127983 */ /* 0x002f280000300a00 */
[----:B------:R-:W4:Y:S04]  /*33d70*/  LDL.LU.64 R16, [R1+0x4118] ;  /* 0x0041180001107983 */ /* 0x000f280000300a00 */
[----:B------:R1:W-:Y:S02]  /*33d80*/  STL.64 [R1+0x6c0], R8 ;  /* 0x0006c00801007387 */ /* 0x0003e40000100a00 */
[----:B-1----:R-:W-:-:S02]  /*33d90*/  IMAD.MOV.U32 R9, RZ, RZ, R0 ;  /* 0x000000ffff097224 */ /* 0x002fc400078e0000 */
[----:B--2---:R-:W-:Y:S02]  /*33da0*/  IMAD.MOV.U32 R8, RZ, RZ, R23 ;  /* 0x000000ffff087224 */ /* 0x004fe400078e0017 */
[----:B------:R-:W2:Y:S04]  /*33db0*/  LDL.LU R23, [R1+0x4114] ;  /* 0x0041140001177983 */ /* 0x000ea80000300800 */
[----:B------:R-:W2:Y:S04]  /*33dc0*/  LDL.LU R0, [R1+0x4110] ;  /* 0x0041100001007983 */ /* 0x000ea80000300800 */
[----:B------:R1:W-:Y:S04]  /*33dd0*/  STL.64 [R1+0x4070], R8 ;  /* 0x0040700801007387 */ /* 0x0003e80000100a00 */
[----:B-1----:R-:W4:Y:S04]  /*33de0*/  LDL R8, [R1+0x80] ;  /* 0x0000800001087983 */ /* 0x002f280000100800 */
[----:B------:R-:W4:Y:S01]  /*33df0*/  LDL R9, [R1+0x84] ;  /* 0x0000840001097983 */ /* 0x000f220000100800 */
[----:B------:R-:W-:-:S02]  /*33e00*/  IMAD.MOV.U32 R26, RZ, RZ, R10 ;  /* 0x000000ffff1a7224 */ /* 0x000fc400078e000a */
[----:B------:R-:W-:Y:S01]  /*33e10*/  IMAD.MOV.U32 R27, RZ, RZ, R11 ;  /* 0x000000ffff1b7224 */ /* 0x000fe200078e000b */
[----:B------:R-:W-:Y:S04]  /*33e20*/  STL.64 [R1+0x4010], R12 ;  /* 0x0040100c01007387 */ /* 0x000fe80000100a00 */
[----:B------:R-:W-:Y:S04]  /*33e30*/  STL [R1+0x4068], R14 ;  /* 0x0040680e01007387 */ /* 0x000fe80000100800 */
[----:B------:R-:W-:Y:S04]  /*33e40*/  STL [R1+0x382c], R27 ;  /* 0x00382c1b01007387 */ /* 0x000fe80000100800 */
[----:B------:R-:W-:Y:S01]  /*33e50*/  STL [R1+0x3828], R26 ;  /* 0x0038281a01007387 */ /* 0x000fe20000100800 */
[----:B----4-:R-:W-:Y:S03]  /*33e60*/  HMMA.1688.F32.TF32 R8, R4, R8, R16 ;  /* 0x000000080408723c */ /* 0x010fe60000081010 */
[----:B------:R-:W4:-:S15]  /*33e70*/  LDL.LU.64 R16, [R1+0x4108] ;  /* 0x0041080001107983 */ /* 0x000f1e0000300a00 */
[----:B------:R-:W-:Y:S01]  /*33e80*/  NOP ;  /* 0x0000000000007918 */ /* 0x000fe20000000000 */
[----:B------:R1:W-:Y:S04]  /*33e90*/  STL.64 [R1+0x6b0], R8 ;  /* 0x0006b00801007387 */ /* 0x0003e80000100a00 */
[----:B------:R-:W-:Y:S01]  /*33ea0*/  STL.64 [R1+0x6b8], R10 ;  /* 0x0006b80a01007387 */ /* 0x000fe20000100a00 */
[----:B-1----:R-:W-:Y:S02]  /*33eb0*/  IMAD.MOV.U32 R8, RZ, RZ, R2 ;  /* 0x000000ffff087224 */ /* 0x002fe400078e0002 */
[----:B------:R-:W-:Y:S01]  /*33ec0*/  IMAD.MOV.U32 R9, RZ, RZ, R22 ;  /* 0x000000ffff097224 */ /* 0x000fe200078e0016 */
[----:B------:R-:W3:Y:S04]  /*33ed0*/  LDL.LU R2, [R1+0x4100] ;  /* 0x0041000001027983 */ /* 0x000ee80000300800 */
[----:B------:R-:W3:Y:S04]  /*33ee0*/  LDL.LU R22, [R1+0x40fc] ;  /* 0x0040fc0001167983 */ /* 0x000ee80000300800 */
[----:B------:R2:W-:Y:S02]  /*33ef0*/  STL.64 [R1+0x4088], R8 ;  /* 0x0040880801007387 */ /* 0x0005e40000100a00 */
[----:B--2---:R-:W-:-:S02]  /*33f00*/  IMAD.MOV.U32 R8, RZ, RZ, R23 ;  /* 0x000000ffff087224 */ /* 0x004fc400078e0017 */
[----:B------:R-:W-:Y:S01]  /*33f10*/  IMAD.MOV.U32 R9, RZ, RZ, R29 ;  /* 0x000000ffff097224 */ /* 0x000fe200078e001d */
[----:B------:R-:W2:Y:S04]  /*33f20*/  LDL.LU R23, [R1+0x40f8] ;  /* 0x0040f80001177983 */ /* 0x000ea80000300800 */
[----:B------:R-:W2:Y:S04]  /*33f30*/  LDL.LU R29, [R1+0x40f4] ;  /* 0x0040f400011d7983 */ /* 0x000ea80000300800 */
[----:B------:R1:W-:Y:S04]  /*33f40*/  STL.64 [R1+0x40a0], R8 ;  /* 0x0040a00801007387 */ /* 0x0003e80000100a00 */
[----:B-1----:R-:W4:Y:S04]  /*33f50*/  LDL.LU R8, [R1+0x6a0] ;  /* 0x0006a00001087983 */ /* 0x002f280000300800 */
[----:B------:R-:W4:Y:S04]  /*33f60*/  LDL.LU R9, [R1+0x6a4] ;  /* 0x0006a40001097983 */ /* 0x000f280000300800 */
[----:B------:R-:W4:Y:S04]  /*33f70*/  LDL.LU R10, [R1+0x6a8] ;  /* 0x0006a800010a7983 */ /* 0x000f280000300800 */
[----:B------:R-:W4:Y:S02]  /*33f80*/  LDL.LU R11, [R1+0x6ac] ;  /* 0x0006ac00010b7983 */ /* 0x000f240000300800 */
[----:B----4-:R-:W-:Y:S01]  /*33f90*/  HMMA.1688.F32.TF32 R16, R4, R16, R8 ;  /* 0x000000100410723c */ /* 0x010fe20000081008 */
[----:B---3--:R-:W-:-:S02]  /*33fa0*/  IMAD.MOV.U32 R8, RZ, RZ, R2 ;  /* 0x000000ffff087224 */ /* 0x008fc400078e0002 */
[----:B------:R-:W-:-:S15]  /*33fb0*/  IMAD.MOV.U32 R9, RZ, RZ, R0 ;  /* 0x000000ffff097224 */ /* 0x000fde00078e0000 */
[----:B------:R-:W-:Y:S01]  /*33fc0*/  NOP ;  /* 0x0000000000007918 */ /* 0x000fe20000000000 */
[----:B------:R-:W-:Y:S04]  /*33fd0*/  STL.64 [R1+0x6a0], R16 ;  /* 0x0006a01001007387 */ /* 0x000fe80000100a00 */
[----:B------:R-:W3:Y:S04]  /*33fe0*/  LDL.LU R2, [R1+0x40f0] ;  /* 0x0040f00001027983 */ /* 0x000ee80000300800 */
[----:B------:R-:W4:Y:S04]  /*33ff0*/  LDL.LU R0, [R1+0x40ec] ;  /* 0x0040ec0001007983 */ /* 0x000f280000300800 */
[----:B------:R2:W-:Y:S02]  /*34000*/  STL.64 [R1+0x40b8], R8 ;  /* 0x0040b80801007387 */ /* 0x0005e40000100a00 */
[----:B--2---:R-:W-:-:S02]  /*34010*/  IMAD.MOV.U32 R8, RZ, RZ, R23 ;  /* 0x000000ffff087224 */ /* 0x004fc400078e0017 */
[----:B------:R-:W-:-:S05]  /*34020*/  IMAD.MOV.U32 R9, RZ, RZ, R22 ;  /* 0x000000ffff097224 */ /* 0x000fca00078e0016 */
[----:B------:R3:W-:Y:S04]  /*34030*/  STL.64 [R1+0x40d0], R8 ;  /* 0x0040d00801007387 */ /* 0x0007e80000100a00 */
[----:B------:R-:W2:Y:S04]  /*34040*/  LDL.LU R20, [R1+0x620] ;  /* 0x0006200001147983 */ /* 0x000ea80000300800 */
[----:B------:R-:W2:Y:S04]  /*34050*/  LDL.LU R21, [R1+0x624] ;  /* 0x0006240001157983 */ /* 0x000ea80000300800 */
[----:B------:R-:W2:Y:S04]  /*34060*/  LDL.LU R22, [R1+0x628] ;  /* 0x0006280001167983 */ /* 0x000ea80000300800 */
[----:B------:R-:W2:Y:S01]  /*34070*/  LDL.LU R23, [R1+0x62c] ;  /* 0x00062c0001177983 */ /* 0x000ea20000300800 */
[----:B---3--:R-:W-:-:S03]  /*34080*/  IMAD.MOV.U32 R8, RZ, RZ, R2 ;  /* 0x000000ffff087224 */ /* 0x008fc600078e0002 */
        /* <DEDUP_REMOVED lines=25> */
[----:B------:R-:W-:-:S03]  /*34220*/  IMAD.MOV.U32 R9, RZ, RZ, R29 ;  /* 0x000000ffff097224 */ /* 0x000fc600078e001d */
        /* <DEDUP_REMOVED lines=9> */
[----:B------:R-:W3:Y:S01]  /*342c0*/  LDL.LU R13, [R1+0x634] ;  /* 0x00063400010d7983 */ /* 0x000ee20000300800 */
[----:B------:R-:W-:-:S03]  /*342d0*/  IMAD.MOV.U32 R17, RZ, RZ, R15 ;  /* 0x000000ffff117224 */ /* 0x000fc600078e000f */
[----:B------:R-:W3:Y:S04]  /*342e0*/  LDL.LU R14, [R1+0x638] ;  /* 0x00063800010e7983 */ /* 0x000ee80000300800 */
[----:B------:R-:W3:Y:S04]  /*342f0*/  LDL.LU R15, [R1+0x63c] ;  /* 0x00063c00010f7983 */ /* 0x000ee80000300800 */
        /* <DEDUP_REMOVED lines=29> */
[----:B------:R-:W-:-:S03]  /*344d0*/  IMAD.MOV.U32 R26, RZ, RZ, R11 ;  /* 0x000000ffff1a7224 */ /* 0x000fc600078e000b */
[----:B------:R-:W-:Y:S04]  /*344e0*/  STL [R1+0x3844], R27 ;  /* 0x0038441b01007387 */ /* 0x000fe80000100800 */
[----:B------:R-:W-:Y:S04]  /*344f0*/  STL [R1+0x3840], R26 ;  /* 0x0038401a01007387 */ /* 0x000fe80000100800 */
        /* <DEDUP_REMOVED lines=10> */
[----:B-1----:R-:W2:Y:S01]  /*345a0*/  LDL.LU.64 R8, [R1+0x4070] ;  /* 0x0040700001087983 */ /* 0x002ea20000300a00 */
[----:B------:R-:W-:-:S07]  /*345b0*/  IMAD.MOV.U32 R16, RZ, RZ, R28 ;  /* 0x000000ffff107224 */ /* 0x000fce00078e001c */
[C---:B---3--:R-:W-:Y:S08]  /*345c0*/  HMMA.1688.F32.TF32 R16, R4.reuse, R16, R12 ;  /* 0x000000100410723c */ /* 0x048ff0000008100c */
[----:B--2---:R-:W-:Y:S01]  /*345d0*/  HMMA.1688.F32.TF32 R8, R4, R8, R24 ;  /* 0x000000080408723c */ /* 0x004fe20000081018 */
[----:B------:R-:W2:-:S15]  /*345e0*/  LDL.LU R24, [R1+0x610] ;  /* 0x0006100001187983 */ /* 0x000e9e0000300800 */
[----:B------:R-:W-:-:S03]  /*345f0*/  NOP ;  /* 0x0000000000007918 */ /* 0x000fc60000000000 */
[----:B------:R-:W-:Y:S04]  /*34600*/  STL.64 [R1+0x640], R8 ;  /* 0x0006400801007387 */ /* 0x000fe80000100a00 */
[----:B------:R-:W-:Y:S04]  /*34610*/  STL.64 [R1+0x648], R10 ;  /* 0x0006480a01007387 */ /* 0x000fe80000100a00 */
[----:B------:R-:W-:Y:S04]  /*34620*/  LDS R10, [R2+UR6+0x12200] ;  /* 0x01220006020a7984 */ /* 0x000fe80008000800 */
[----:B----4-:R-:W1:Y:S04]  /*34630*/  LDS R11, [R0+UR6+0x12200] ;  /* 0x01220006000b7984 */ /* 0x010e680008000800 */
[----:B------:R-:W-:Y:S04]  /*34640*/  LDS R8, [R2+UR6+0x10200] ;  /* 0x0102000602087984 */ /* 0x000fe80008000800 */
[----:B------:R-:W3:Y:S04]  /*34650*/  LDS R9, [R0+UR6+0x10200] ;  /* 0x0102000600097984 */ /* 0x000ee80008000800 */
[----:B------:R-:W2:Y:S04]  /*34660*/  LDL.LU R25, [R1+0x614] ;  /* 0x0006140001197983 */ /* 0x000ea80000300800 */
[----:B------:R-:W2:Y:S04]  /*34670*/  LDL.LU R26, [R1+0x618] ;  /* 0x00061800011a7983 */ /* 0x000ea80000300800 */
[----:B------:R-:W2:Y:S04]  /*34680*/  LDL.LU R27, [R1+0x61c] ;  /* 0x00061c00011b7983 */ /* 0x000ea80000300800 */
[----:B-1----:R-:W-:Y:S04]  /*34690*/  STL.64 [R1+0x4040], R10 ;  /* 0x0040400a01007387 */ /* 0x002fe80000100a00 */
[----:B---3--:R1:W-:Y:S04]  /*346a0*/  STL.64 [R1+0x4038], R8 ;  /* 0x0040380801007387 */ /* 0x0083e80000100a00 */
[----:B-1----:R-:W3:Y:S04]  /*346b0*/  LDL.LU R8, [R1+0x210] ;  /* 0x0002100001087983 */ /* 0x002ee80000300800 */
[----:B------:R-:W3:Y:S04]  /*346c0*/  LDL.LU R9, [R1+0x214] ;  /* 0x0002140001097983 */ /* 0x000ee80000300800 */
[----:B------:R-:W3:Y:S04]  /*346d0*/  LDL.LU R10, [R1+0x218] ;  /* 0x00021800010a7983 */ /* 0x000ee80000300800 */
[----:B------:R-:W3:Y:S04]  /*346e0*/  LDL.LU R11, [R1+0x21c] ;  /* 0x00021c00010b7983 */ /* 0x000ee80000300800 */
[----:B------:R-:W4:Y:S04]  /*346f0*/  LDL.LU R14, [R1+0x4068] ;  /* 0x00406800010e7983 */ /* 0x000f280000300800 */
[----:B------:R-:W-:Y:S04]  /*34700*/  STL.64 [R1+0x630], R16 ;  /* 0x0006301001007387 */ /* 0x000fe80000100a00 */
[----:B------:R1:W-:Y:S04]  /*34710*/  STL.64 [R1+0x638], R18 ;  /* 0x0006381201007387 */ /* 0x0003e80000100a00 */
[----:B-1----:R-:W2:Y:S04]  /*34720*/  LDL.LU.64 R18, [R1+0x4060] ;  /* 0x0040600001127983 */ /* 0x002ea80000300a00 */
[----:B------:R-:W2:Y:S02]  /*34730*/  LDL.LU.64 R16, [R1+0x4058] ;  /* 0x0040580001107983 */ /* 0x000ea40000300a00 */
[----:B--2---:R-:W-:-:S15]  /*34740*/  HMMA.1688.F32.TF32 R20, R4, R16, R20 ;  /* 0x000000100414723c */ /* 0x004fde0000081014 */
[----:B------:R-:W-:-:S04]  /*34750*/  NOP ;  /* 0x0000000000007918 */ /* 0x000fc80000000000 */
[----:B------:R1:W-:Y:S04]  /*34760*/  STL.64 [R1+0x620], R20 ;  /* 0x0006201401007387 */ /* 0x0003e80000100a00 */
[----:B------:R-:W-:Y:S04]  /*34770*/  STL.64 [R1+0x628], R22 ;  /* 0x0006281601007387 */ /* 0x000fe80000100a00 */
[----:B-1----:R-:W2:Y:S04]  /*34780*/  LDL.LU.64 R20, [R1+0x4050] ;  /* 0x0040500001147983 */ /* 0x002ea80000300a00 */
[----:B------:R-:W2:Y:S04]  /*34790*/  LDL.64 R12, [R1+0xa0] ;  /* 0x0000a000010c7983 */ /* 0x000ea80000100a00 */
[----:B--2---:R1:W-:Y:S04]  /*347a0*/  STL.64 [R1+0x4018], R12 ;  /* 0x0040180c01007387 */ /* 0x0043e80000100a00 */
[----:B-1----:R-:W2:Y:S01]  /*347b0*/  LDL.64 R12, [R1+0xb0] ;  /* 0x0000b000010c7983 */ /* 0x002ea20000100a00 */
[C---:B------:R-:W-:Y:S03]  /*347c0*/  HMMA.1688.F32.TF32 R24, R4.reuse, R20, R24 ;  /* 0x000000140418723c */ /* 0x040fe60000081018 */
[----:B--2---:R-:W-:Y:S04]  /*347d0*/  STL.64 [R1+0x4020], R12 ;  /* 0x0040200c01007387 */ /* 0x004fe80000100a00 */
        /* <DEDUP_REMOVED lines=12> */
[----:B------:R1:W-:Y:S04]  /*348a0*/  STL.64 [R1+0x610], R24 ;  /* 0x0006101801007387 */ /* 0x0003e80000100a00 */
[----:B------:R-:W-:Y:S04]  /*348b0*/  STL.64 [R1+0x618], R26 ;  /* 0x0006181a01007387 */ /* 0x000fe80000100a00 */
[----:B-1----:R-:W3:Y:S04]  /*348c0*/  LDL.LU.64 R24, [R1+0x4048] ;  /* 0x0040480001187983 */ /* 0x002ee80000300a00 */
[----:B------:R-:W-:Y:S04]  /*348d0*/  STL [R1+0x3f50], R20 ;  /* 0x003f501401007387 */ /* 0x000fe80000100800 */
[----:B------:R1:W-:Y:S04]  /*348e0*/  STL [R1+0x3f4c], R21 ;  /* 0x003f4c1501007387 */ /* 0x0003e80000100800 */
[----:B-1----:R-:W2:Y:S01]  /*348f0*/  LDL.64 R20, [R1+0x80] ;  /* 0x0000800001147983 */ /* 0x002ea20000100a00 */
[----:B---3--:R-:W-:Y:S03]  /*34900*/  HMMA.1688.F32.TF32 R4, R4, R24, R8 ;  /* 0x000000180404723c */ /* 0x008fe60000081008 */
[----:B------:R-:W2:Y:S04]  /*34910*/  LDL.LU.64 R10, [R1+0x4040] ;  /* 0x00404000010a7983 */ /* 0x000ea80000300a00 */
[----:B------:R-:W2:Y:S04]  /*34920*/  LDL.LU.64 R8, [R1+0x4038] ;  /* 0x0040380001087983 */ /* 0x000ea80000300a00 */
[----:B------:R1:W-:Y:S04]  /*34930*/  STL [R1+0x3f2c], R24 ;  /* 0x003f2c1801007387 */ /* 0x0003e80000100800 */
[----:B------:R3:W-:Y:S04]  /*34940*/  STL [R1+0x3f28], R25 ;  /* 0x003f281901007387 */ /* 0x0007e80000100800 */
[----:B------:R-:W-:Y:S04]  /*34950*/  STL.64 [R1+0x210], R4 ;  /* 0x0002100401007387 */ /* 0x000fe80000100a00 */
[----:B------:R-:W-:Y:S04]  /*34960*/  STL.64 [R1+0x218], R6 ;  /* 0x0002180601007387 */ /* 0x000fe80000100a00 */
[----:B------:R-:W-:Y:S04]  /*34970*/  LDS R6, [R2+UR6+0x12300] ;  /* 0x0123000602067984 */ /* 0x000fe80008000800 */
[----:B------:R-:W3:Y:S04]  /*34980*/  LDS R7, [R0+UR6+0x12300] ;  /* 0x0123000600077984 */ /* 0x000ee80008000800 */
[----:B------:R-:W-:Y:S04]  /*34990*/  LDS R4, [R2+UR6+0x10300] ;  /* 0x0103000602047984 */ /* 0x000fe80008000800 */
[----:B------:R-:W3:Y:S01]  /*349a0*/  LDS R5, [R0+UR6+0x10300] ;  /* 0x0103000600057984 */ /* 0x000ee20008000800 */
[----:B----4-:R-:W-:-:S02]  /*349b0*/  IMAD.MOV.U32 R12, RZ, RZ, R14 ;  /* 0x000000ffff0c7224 */ /* 0x010fc400078e000e */
[----:B------:R-:W-:Y:S01]  /*349c0*/  IMAD.MOV.U32 R13, RZ, RZ, R3 ;  /* 0x000000ffff0d7224 */ /* 0x000fe200078e0003 */
[----:B-1----:R-:W4:Y:S04]  /*349d0*/  LDL.LU R24, [R1+0x5c0] ;  /* 0x0005c00001187983 */ /* 0x002f280000300800 */
[----:B---3--:R-:W4:Y:S04]  /*349e0*/  LDL.LU R25, [R1+0x5c4] ;  /* 0x0005c40001197983 */ /* 0x008f280000300800 */
[----:B------:R-:W4:Y:S04]  /*349f0*/  LDL.LU R26, [R1+0x5c8] ;  /* 0x0005c800011a7983 */ /* 0x000f280000300800 */
[----:B------:R-:W4:Y:S04]  /*34a00*/  LDL.LU R27, [R1+0x5cc] ;  /* 0x0005cc00011b7983 */ /* 0x000f280000300800 */
[----:B------:R-:W-:Y:S04]  /*34a10*/  STL [R1+0x3f30], R2 ;  /* 0x003f300201007387 */ /* 0x000fe80000100800 */
[----:B------:R-:W-:Y:S04]  /*34a20*/  STL [R1+0x3f34], R0 ;  /* 0x003f340001007387 */ /* 0x000fe80000100800 */
[----:B------:R-:W-:Y:S04]  /*34a30*/  STL.64 [R1+0x3f20], R6 ;  /* 0x003f200601007387 */ /* 0x000fe80000100a00 */
        /* <DEDUP_REMOVED lines=9> */
[----:B------:R-:W-:Y:S04]  /*34ad0*/  STL.64 [R1+0x608], R14 ;  /* 0x0006080e01007387 */ /* 0x000fe80000100a00 */
[----:B-1----:R-:W3:Y:S02]  /*34ae0*/  LDL.LU.64 R12, [R1+0x4020] ;  /* 0x00402000010c7983 */ /* 0x002ee40000300a00 */
[----:B---3--:R-:W-:-:S15]  /*34af0*/  HMMA.1688.F32.TF32 R4, R8, R12, R4 ;  /* 0x0000000c0804723c */ /* 0x008fde0000081004 */
        /* <DEDUP_REMOVED lines=20> */
[----:B------:R2:W-:Y:S02]  /*34c40*/  STL [R1+0x3fe0], R6 ;  /* 0x003fe00601007387 */ /* 0x0005e40000100800 */
[----:B--2---:R-:W-:Y:S02]  /*34c50*/  HMMA.1688.F32.TF32 R4, R8, R12, R16 ;  /* 0x0000000c0804723c */ /* 0x004fe40000081010 */
[----:B------:R-:W2:Y:S04]  /*34c60*/  LDL.64 R16, [R1] ;  /* 0x0000000001107983 */ /* 0x000ea80000100a00 */
[----:B--2---:R-:W-:-:S13]  /*34c70*/  STL.64 [R1+0x3f88], R16 ;  /* 0x003f881001007387 */ /* 0x004fda0000100a00 */
[----:B------:R-:W-:Y:S04]  /*34c80*/  STL.64 [R1+0x5d0], R4 ;  /* 0x0005d00401007387 */ /* 0x000fe80000100a00 */
[----:B------:R4:W-:Y:S02]  /*34c90*/  STL.64 [R1+0x5d8], R6 ;  /* 0x0005d80601007387 */ /* 0x0009e40000100a00 */
[----:B----4-:R-:W-:Y:S01]  /*34ca0*/  HMMA.1688.F32.TF32 R4, R8, R20, R24 ;  /* 0x000000140804723c */ /* 0x010fe20000081018 */
[----:B------:R-:W-:-:S15]  /*34cb0*/  IMAD.MOV.U32 R27, RZ, RZ, R20 ;  /* 0x000000ffff1b7224 */ /* 0x000fde00078e0014 */
[----:B------:R-:W-:-:S03]  /*34cc0*/  NOP ;  /* 0x0000000000007918 */ /* 0x000fc60000000000 */
[----:B------:R-:W-:Y:S04]  /*34cd0*/  STL.64 [R1+0x5c0], R4 ;  /* 0x0005c00401007387 */ /* 0x000fe80000100a00 */
[----:B------:R-:W-:Y:S04]  /*34ce0*/  STL.64 [R1+0x5c8], R6 ;  /* 0x0005c80601007387 */ /* 0x000fe80000100a00 */
[----:B------:R-:W-:Y:S04]  /*34cf0*/  STL [R1+0x4008], R27 ;  /* 0x0040081b01007387 */ /* 0x000fe80000100800 */
[----:B------:R-:W2:Y:S01]  /*34d00*/  LDL.64 R16, [R1+0x10] ;  /* 0x0000100001107983 */ /* 0x000ea20000100a00 */
[----:B------:R-:W-:-:S03]  /*34d10*/  IMAD.MOV.U32 R14, RZ, RZ, R21 ;  /* 0x000000ffff0e7224 */ /* 0x000fc600078e0015 */
[----:B--2---:R1:W-:Y:S04]  /*34d20*/  STL.64 [R1+0x3fa0], R16 ;  /* 0x003fa01001007387 */ /* 0x0043e80000100a00 */
[----:B-1----:R-:W2:Y:S04]  /*34d30*/  LDL.64 R16, [R1+0x20] ;  /* 0x0000200001107983 */ /* 0x002ea80000100a00 */
[----:B--2---:R-:W-:Y:S04]  /*34d40*/  STL.64 [R1+0x3fb8], R16 ;  /* 0x003fb81001007387 */ /* 0x004fe80000100a00 */
[----:B------:R-:W-:Y:S04]  /*34d50*/  STL [R1+0x3f80], R14 ;  /* 0x003f800e01007387 */ /* 0x000fe80000100800 */
[----:B------:R1:W-:Y:S04]  /*34d60*/  STL.64 [R1+0x3f78], R12 ;  /* 0x003f780c01007387 */ /* 0x0003e80000100a00 */
        /* <DEDUP_REMOVED lines=12> */
[----:B--2---:R-:W-:Y:S04]  /*34e30*/  STL.64 [R1+0x3ff0], R6 ;  /* 0x003ff00601007387 */ /* 0x004fe80000100a00 */
[----:B----4-:R1:W-:Y:S04]  /*34e40*/  STL.64 [R1+0x3fe8], R4 ;  /* 0x003fe80401007387 */ /* 0x0103e80000100a00 */
[----:B-1----:R-:W2:Y:S04]  /*34e50*/  LDL.64 R4, [R1+0x60] ;  /* 0x0000600001047983 */ /* 0x002ea80000100a00 */
[----:B--2---:R1:W-:Y:S04]  /*34e60*/  STL.64 [R1+0x4000], R4 ;  /* 0x0040000401007387 */ /* 0x0043e80000100a00 */
[----:B-1----:R-:W3:Y:S04]  /*34e70*/  LDL.64 R4, [R1+0x70] ;  /* 0x0000700001047983 */ /* 0x002ee80000100a00 */
[----:B------:R-:W2:Y:S04]  /*34e80*/  LDL.LU R20, [R1+0x570] ;  /* 0x0005700001147983 */ /* 0x000ea80000300800 */
[----:B------:R-:W2:Y:S04]  /*34e90*/  LDL.LU R21, [R1+0x574] ;  /* 0x0005740001157983 */ /* 0x000ea80000300800 */
[----:B------:R-:W4:Y:S04]  /*34ea0*/  LDL.LU R22, [R1+0x578] ;  /* 0x0005780001167983 */ /* 0x000f280000300800 */
[----:B------:R-:W4:Y:S04]  /*34eb0*/  LDL.LU R23, [R1+0x57c] ;  /* 0x00057c0001177983 */ /* 0x000f280000300800 */
[----:B----4-:R-:W-:Y:S04]  /*34ec0*/  STL.64 [R1+0x3fc8], R22 ;  /* 0x003fc81601007387 */ /* 0x010fe80000100a00 */
[----:B--2---:R1:W-:Y:S04]  /*34ed0*/  STL.64 [R1+0x3fc0], R20 ;  /* 0x003fc01401007387 */ /* 0x0043e80000100a00 */
[----:B-1----:R-:W2:Y:S04]  /*34ee0*/  LDL.64 R20, [R1+0x40] ;  /* 0x0000400001147983 */ /* 0x002ea80000100a00 */
[----:B--2---:R1:W-:Y:S04]  /*34ef0*/  STL.64 [R1+0x3fd8], R20 ;  /* 0x003fd81401007387 */ /* 0x0043e80000100a00 */
[----:B-1----:R-:W2:Y:S04]  /*34f00*/  LDL.64 R20, [R1+0x50] ;  /* 0x0000500001147983 */ /* 0x002ea80000100a00 */
[----:B--2---:R1:W-:Y:S04]  /*34f10*/  STL.64 [R1+0x3ff8], R20 ;  /* 0x003ff81401007387 */ /* 0x0043e80000100a00 */
[----:B-1----:R-:W2:Y:S04]  /*34f20*/  LDL.LU R20, [R1+0x5a0] ;  /* 0x0005a00001147983 */ /* 0x002ea80000300800 */
[----:B------:R-:W2:Y:S04]  /*34f30*/  LDL.LU R21, [R1+0x5a4] ;  /* 0x0005a40001157983 */ /* 0x000ea80000300800 */
[----:B------:R-:W2:Y:S04]  /*34f40*/  LDL.LU R22, [R1+0x5a8] ;  /* 0x0005a80001167983 */ /* 0x000ea80000300800 */
[----:B------:R-:W2:Y:S04]  /*34f50*/  LDL.LU R23, [R1+0x5ac] ;  /* 0x0005ac0001177983 */ /* 0x000ea80000300800 */
[----:B------:R-:W4:Y:S01]  /*34f60*/  LDL.64 R16, [R1+0x30] ;  /* 0x0000300001107983 */ /* 0x000f220000100a00 */
[----:B---3--:R-:W-:Y:S03]  /*34f70*/  HMMA.1688.F32.TF32 R24, R8, R4, R24 ;  /* 0x000000040818723c */ /* 0x008fe60000081018 */
[----:B----4-:R1:W-:Y:S04]  /*34f80*/  STL.64 [R1+0x3fd0], R16 ;  /* 0x003fd01001007387 */ /* 0x0103e80000100a00 */
[----:B-1----:R-:W3:Y:S04]  /*34f90*/  LDL.LU R16, [R1+0x580] ;  /* 0x0005800001107983 */ /* 0x002ee80000300800 */
[----:B------:R-:W3:Y:S04]  /*34fa0*/  LDL.LU R17, [R1+0x584] ;  /* 0x0005840001117983 */ /* 0x000ee80000300800 */
[----:B------:R-:W3:Y:S04]  /*34fb0*/  LDL.LU R18, [R1+0x588] ;  /* 0x0005880001127983 */ /* 0x000ee80000300800 */
[----:B------:R-:W3:Y:S04]  /*34fc0*/  LDL.LU R19, [R1+0x58c] ;  /* 0x00058c0001137983 */ /* 0x000ee80000300800 */
[----:B------:R-:W-:Y:S04]  /*34fd0*/  STL.64 [R1+0x3f98], R14 ;  /* 0x003f980e01007387 */ /* 0x000fe80000100a00 */
[----:B------:R1:W-:Y:S04]  /*34fe0*/  STL.64 [R1+0x3f90], R12 ;  /* 0x003f900c01007387 */ /* 0x0003e80000100a00 */
[----:B-1----:R-:W4:Y:S04]  /*34ff0*/  LDL.LU R12, [R1+0x550] ;  /* 0x00055000010c7983 */ /* 0x002f280000300800 */
[----:B------:R-:W4:Y:S04]  /*35000*/  LDL.LU R13, [R1+0x554] ;  /* 0x00055400010d7983 */ /* 0x000f280000300800 */
[----:B------:R-:W2:Y:S04]  /*35010*/  LDL.LU R14, [R1+0x558] ;  /* 0x00055800010e7983 */ /* 0x000ea80000300800 */
[----:B------:R-:W2:Y:S01]  /*35020*/  LDL.LU R15, [R1+0x55c] ;  /* 0x00055c00010f7983 */ /* 0x000ea20000300800 */
[----:B------:R-:W-:-:S03]  /*35030*/  IMAD.MOV.U32 R29, RZ, RZ, R5 ;  /* 0x000000ffff1d7224 */ /* 0x000fc600078e0005 */
[----:B--2---:R-:W-:Y:S04]  /*35040*/  STL.64 [R1+0x3fb0], R14 ;  /* 0x003fb00e01007387 */ /* 0x004fe80000100a00 */
[----:B----4-:R1:W-:Y:S04]  /*35050*/  STL.64 [R1+0x3fa8], R12 ;  /* 0x003fa80c01007387 */ /* 0x0103e80000100a00 */
[----:B-1----:R-:W2:Y:S04]  /*35060*/  LDL.LU R12, [R1+0x560] ;  /* 0x00056000010c7983 */ /* 0x002ea80000300800 */
[----:B------:R-:W2:Y:S04]  /*35070*/  LDL.LU R13, [R1+0x564] ;  /* 0x00056400010d7983 */ /* 0x000ea80000300800 */
[----:B------:R-:W2:Y:S04]  /*35080*/  LDL.LU R14, [R1+0x568] ;  /* 0x00056800010e7983 */ /* 0x000ea80000300800 */
[----:B------:R-:W2:Y:S04]  /*35090*/  LDL.LU R15, [R1+0x56c] ;  /* 0x00056c00010f7983 */ /* 0x000ea80000300800 */
[----:B------:R1:W-:Y:S04]  /*350a0*/  STL.64 [R1+0x5b0], R24 ;  /* 0x0005b01801007387 */ /* 0x0003e80000100a00 */
[----:B------:R4:W-:Y:S01]  /*350b0*/  STL.64 [R1+0x5b8], R26 ;  /* 0x0005b81a01007387 */ /* 0x0009e20000100a00 */
[----:B-1----:R-:W-:-:S03]  /*350c0*/  IMAD.MOV.U32 R25, RZ, RZ, R4 ;  /* 0x000000ffff197224 */ /* 0x002fc600078e0004 */
[----:B----4-:R-:W4:Y:S04]  /*350d0*/  LDL.LU R27, [R1+0x4008] ;  /* 0x00400800011b7983 */ /* 0x010f280000300800 */
[----:B------:R-:W2:Y:S02]  /*350e0*/  LDL.LU.64 R4, [R1+0x4000] ;  /* 0x0040000001047983 */ /* 0x000ea40000300a00 */
[----:B--2---:R-:W-:Y:S01]  /*350f0*/  HMMA.1688.F32.TF32 R20, R8, R4, R20 ;  /* 0x000000040814723c */ /* 0x004fe20000081014 */
[----:B------:R-:W-:Y:S02]  /*35100*/  IMAD.MOV.U32 R2, RZ, RZ, R4 ;  /* 0x000000ffff027224 */ /* 0x000fe400078e0004 */
        /* <DEDUP_REMOVED lines=19> */
[----:B------:R1:W-:Y:S04]  /*35240*/  STL.64 [R1+0x580], R16 ;  /* 0x0005801001007387 */ /* 0x0003e80000100a00 */
[----:B------:R-:W-:Y:S04]  /*35250*/  STL.64 [R1+0x588], R18 ;  /* 0x0005881201007387 */ /* 0x000fe80000100a00 */
[----:B-1----:R-:W3:Y:S04]  /*35260*/  LDL.LU.64 R16, [R1+0x3fd0] ;  /* 0x003fd00001107983 */ /* 0x002ee80000300a00 */
[----:B------:R-:W3:Y:S04]  /*35270*/  LDL.LU.64 R22, [R1+0x3fc8] ;  /* 0x003fc80001167983 */ /* 0x000ee80000300a00 */
[----:B------:R-:W3:Y:S04]  /*35280*/  LDL.LU.64 R20, [R1+0x3fc0] ;  /* 0x003fc00001147983 */ /* 0x000ee80000300a00 */
[----:B--2---:R-:W-:Y:S04]  /*35290*/  STL.64 [R1+0x3f60], R6 ;  /* 0x003f600601007387 */ /* 0x004fe80000100a00 */
        /* <DEDUP_REMOVED lines=8> */
[----:B------:R1:W-:Y:S02]  /*35320*/  STL.64 [R1+0x578], R22 ;  /* 0x0005781601007387 */ /* 0x0003e40000100a00 */
[----:B-1----:R-:W-:Y:S02]  /*35330*/  IMAD.MOV.U32 R23, RZ, RZ, R16 ;  /* 0x000000ffff177224 */ /* 0x002fe400078e0010 */
[----:B------:R-:W-:Y:S02]  /*35340*/  IMAD.MOV.U32 R22, RZ, RZ, R17 ;  /* 0x000000ffff167224 */ /* 0x000fe400078e0011 */
        /* <DEDUP_REMOVED lines=22> */
[----:B------:R-:W-:Y:S04]  /*354b0*/  STL.64 [R1+0x540], R12 ;  /* 0x0005400c01007387 */ /* 0x000fe80000100a00 */
[----:B------:R1:W-:Y:S04]  /*354c0*/  STL.64 [R1+0x548], R14 ;  /* 0x0005480e01007387 */ /* 0x0003e80000100a00 */
[----:B-1----:R-:W3:Y:S04]  /*354d0*/  LDL.LU R14, [R1+0x3f80] ;  /* 0x003f8000010e7983 */ /* 0x002ee80000300800 */
[----:B------:R-:W2:Y:S01]  /*354e0*/  LDL.LU.64 R12, [R1+0x3f78] ;  /* 0x003f7800010c7983 */ /* 0x000ea20000300a00 */
[----:B------:R-:W-:-:S03]  /*354f0*/  IMAD.MOV.U32 R15, RZ, RZ, R17 ;  /* 0x000000ffff0f7224 */ /* 0x000fc600078e0011 */
[----:B------:R-:W2:Y:S04]  /*35500*/  LDL.LU.64 R18, [R1+0x3f70] ;  /* 0x003f700001127983 */ /* 0x000ea80000300a00 */
[----:B------:R-:W2:Y:S04]  /*35510*/  LDL.LU.64 R16, [R1+0x3f68] ;  /* 0x003f680001107983 */ /* 0x000ea80000300a00 */
[----:B------:R-:W-:Y:S01]  /*35520*/  STL [R1+0x3f10], R15 ;  /* 0x003f100f01007387 */ /* 0x000fe20000100800 */
[----:B--2---:R-:W-:Y:S03]  /*35530*/  HMMA.1688.F32.TF32 R4, R8, R16, R4 ;  /* 0x000000100804723c */ /* 0x004fe60000081004 */
[----:B------:R-:W-:-:S15]  /*35540*/  STL.64 [R1+0x3f08], R12 ;  /* 0x003f080c01007387 */ /* 0x000fde0000100a00 */
[----:B------:R-:W-:Y:S01]  /*35550*/  NOP ;  /* 0x0000000000007918 */ /* 0x000fe20000000000 */
[----:B------:R-:W-:Y:S04]  /*35560*/  STL.64 [R1+0x530], R4 ;  /* 0x0005300401007387 */ /* 0x000fe80000100a00 */
[----:B------:R1:W-:Y:S04]  /*35570*/  STL.64 [R1+0x538], R6 ;  /* 0x0005380601007387 */ /* 0x0003e80000100a00 */
[----:B-1----:R-:W2:Y:S04]  /*35580*/  LDL.LU.64 R6, [R1+0x3f60] ;  /* 0x003f600001067983 */ /* 0x002ea80000300a00 */
[----:B------:R-:W2:Y:S04]  /*35590*/  LDL.LU.64 R4, [R1+0x3f58] ;  /* 0x003f580001047983 */ /* 0x000ea80000300a00 */
        /* <DEDUP_REMOVED lines=33> */
[----:B------:R-:W-:Y:S01]  /*357b0*/  IMAD.MOV.U32 R17, RZ, RZ, R4 ;  /* 0x000000ffff117224 */ /* 0x000fe200078e0004 */
[----:B------:R-:W2:Y:S04]  /*357c0*/  LDL.LU R7, [R1+0x3f40] ;  /* 0x003f400001077983 */ /* 0x000ea80000300800 */
[----:B------:R-:W2:Y:S04]  /*357d0*/  LDL.LU R4, [R1+0x3f3c] ;  /* 0x003f3c0001047983 */ /* 0x000ea80000300800 */
        /* <DEDUP_REMOVED lines=33> */
[----:B----4-:R-:W-:-:S02]  /*359f0*/  IMAD.MOV.U32 R16, RZ, RZ, R27 ;  /* 0x000000ffff107224 */ /* 0x010fc400078e001b */
[----:B---3--:R-:W-:-:S05]  /*35a00*/  IMAD.MOV.U32 R17, RZ, RZ, R14 ;  /* 0x000000ffff117224 */ /* 0x008fca00078e000e */
[----:B------:R-:W-:Y:S04]  /*35a10*/  STL.64 [R1+0x3ec0], R16 ;  /* 0x003ec01001007387 */ /* 0x000fe80000100a00 */
[----:B--2---:R-:W-:Y:S04]  /*35a20*/  STL.64 [R1+0x3e70], R22 ;  /* 0x003e701601007387 */ /* 0x004fe80000100a00 */
        /* <DEDUP_REMOVED lines=9> */
[----:B--2---:R-:W-:Y:S04]  /*35ac0*/  STL.64 [R1+0x3ed0], R18 ;  /* 0x003ed01201007387 */ /* 0x004fe80000100a00 */
[----:B----4-:R1:W-:Y:S02]  /*35ad0*/  STL.64 [R1+0x3ec8], R16 ;  /* 0x003ec81001007387 */ /* 0x0103e40000100a00 */
[----:B-1----:R-:W-:-:S02]  /*35ae0*/  IMAD.MOV.U32 R16, RZ, RZ, R7 ;  /* 0x000000ffff107224 */ /* 0x002fc400078e0007 */
[----:B------:R-:W-:-:S05]  /*35af0*/  IMAD.MOV.U32 R17, RZ, RZ, R6 ;  /* 0x000000ffff117224 */ /* 0x000fca00078e0006 */
[----:B------:R1:W-:Y:S02]  /*35b00*/  STL.64 [R1+0x3ee8], R16 ;  /* 0x003ee81001007387 */ /* 0x0003e40000100a00 */
[----:B-1----:R-:W-:Y:S02]  /*35b10*/  IMAD.MOV.U32 R16, RZ, RZ, R5 ;  /* 0x000000ffff107224 */ /* 0x002fe400078e0005 */
[----:B------:R-:W-:Y:S02]  /*35b20*/  IMAD.MOV.U32 R17, RZ, RZ, R4 ;  /* 0x000000ffff117224 */ /* 0x000fe400078e0004 */
[----:B------:R-:W2:Y:S04]  /*35b30*/  LDL.LU R4, [R1+0x200] ;  /* 0x0002000001047983 */ /* 0x000ea80000300800 */
[----:B------:R-:W2:Y:S04]  /*35b40*/  LDL.LU R5, [R1+0x204] ;  /* 0x0002040001057983 */ /* 0x000ea80000300800 */
[----:B------:R-:W2:Y:S04]  /*35b50*/  LDL.LU R6, [R1+0x208] ;  /* 0x0002080001067983 */ /* 0x000ea80000300800 */
[----:B------:R-:W2:Y:S04]  /*35b60*/  LDL.LU R7, [R1+0x20c] ;  /* 0x00020c0001077983 */ /* 0x000ea80000300800 */
[----:B------:R-:W-:Y:S04]  /*35b70*/  STL.64 [R1+0x3f00], R16 ;  /* 0x003f001001007387 */ /* 0x000fe80000100a00 */
[----:B---3--:R-:W-:Y:S04]  /*35b80*/  STL.64 [R1+0x3e88], R22 ;  /* 0x003e881601007387 */ /* 0x008fe80000100a00 */
[----:B------:R1:W-:Y:S04]  /*35b90*/  STL.64 [R1+0x3e80], R20 ;  /* 0x003e801401007387 */ /* 0x0003e80000100a00 */
[----:B-1----:R-:W3:Y:S04]  /*35ba0*/  LDL.LU R20, [R1+0x4b0] ;  /* 0x0004b00001147983 */ /* 0x002ee80000300800 */
[----:B------:R-:W3:Y:S04]  /*35bb0*/  LDL.LU R21, [R1+0x4b4] ;  /* 0x0004b40001157983 */ /* 0x000ee80000300800 */
[----:B------:R-:W4:Y:S04]  /*35bc0*/  LDL.LU R22, [R1+0x4b8] ;  /* 0x0004b80001167983 */ /* 0x000f280000300800 */
[----:B------:R-:W4:Y:S04]  /*35bd0*/  LDL.LU R23, [R1+0x4bc] ;  /* 0x0004bc0001177983 */ /* 0x000f280000300800 */
[----:B------:R-:W2:Y:S04]  /*35be0*/  LDL.LU R12, [R1+0x510] ;  /* 0x00051000010c7983 */ /* 0x000ea80000300800 */
        /* <DEDUP_REMOVED lines=9> */
[----:B------:R-:W4:Y:S04]  /*35c80*/  LDL.LU R23, [R1+0x4cc] ;  /* 0x0004cc0001177983 */ /* 0x000f280000300800 */
        /* <DEDUP_REMOVED lines=11> */
[----:B------:R-:W4:Y:S01]  /*35d40*/  LDL.LU R23, [R1+0x4fc] ;  /* 0x0004fc0001177983 */ /* 0x000f220000300800 */
[----:B--2---:R-:W-:Y:S03]  /*35d50*/  HMMA.1688.F32.TF32 R8, R8, R24, R4 ;  /* 0x000000180808723c */ /* 0x004fe60000081004 */
[----:B----4-:R-:W-:Y:S04]  /*35d60*/  STL.64 [R1+0x3ef8], R22 ;  /* 0x003ef81601007387 */ /* 0x010fe80000100a00 */
[----:B---3--:R1:W-:Y:S04]  /*35d70*/  STL.64 [R1+0x3ef0], R20 ;  /* 0x003ef01401007387 */ /* 0x0083e80000100a00 */
        /* <DEDUP_REMOVED lines=8> */
[----:B------:R4:W-:Y:S01]  /*35e00*/  STL.64 [R1+0x3de8], R24 ;  /* 0x003de81801007387 */ /* 0x0009e20000100a00 */
[----:B-1----:R-:W-:-:S03]  /*35e10*/  IMAD.MOV.U32 R8, RZ, RZ, R26 ;  /* 0x000000ffff087224 */ /* 0x002fc600078e001a */
[----:B----4-:R-:W4:Y:S04]  /*35e20*/  LDL.LU R24, [R1+0x440] ;  /* 0x0004400001187983 */ /* 0x010f280000300800 */
[----:B------:R-:W4:Y:S04]  /*35e30*/  LDL.LU R25, [R1+0x444] ;  /* 0x0004440001197983 */ /* 0x000f280000300800 */
[----:B------:R-:W4:Y:S04]  /*35e40*/  LDL.LU R26, [R1+0x448] ;  /* 0x00044800011a7983 */ /* 0x000f280000300800 */
[----:B------:R-:W4:Y:S01]  /*35e50*/  LDL.LU R27, [R1+0x44c] ;  /* 0x00044c00011b7983 */ /* 0x000f220000300800 */
[----:B------:R-:W-:-:S02]  /*35e60*/  IMAD.MOV.U32 R9, RZ, RZ, R3 ;  /* 0x000000ffff097224 */ /* 0x000fc400078e0003 */
[----:B------:R-:W-:Y:S01]  /*35e70*/  IMAD.MOV.U32 R3, RZ, RZ, R17 ;  /* 0x000000ffff037224 */ /* 0x000fe200078e0011 */
[----:B---3--:R-:W-:-:S15]  /*35e80*/  HMMA.1688.F32.TF32 R12, R4, R16, R12 ;  /* 0x00000010040c723c */ /* 0x008fde000008100c */
[----:B------:R-:W-:-:S04]  /*35e90*/  NOP ;  /* 0x0000000000007918 */ /* 0x000fc80000000000 */
[----:B------:R-:W-:Y:S04]  /*35ea0*/  STL.64 [R1+0x510], R12 ;  /* 0x0005100c01007387 */ /* 0x000fe80000100a00 */
[----:B------:R1:W-:Y:S04]  /*35eb0*/  STL.64 [R1+0x518], R14 ;  /* 0x0005180e01007387 */ /* 0x0003e80000100a00 */
[----:B-1----:R-:W3:Y:S04]  /*35ec0*/  LDL.LU R15, [R1+0x3f10] ;  /* 0x003f1000010f7983 */ /* 0x002ee80000300800 */
[----:B------:R-:W2:Y:S01]  /*35ed0*/  LDL.LU.64 R12, [R1+0x3f08] ;  /* 0x003f0800010c7983 */ /* 0x000ea20000300a00 */
[----:B------:R-:W-:-:S03]  /*35ee0*/  IMAD.MOV.U32 R14, RZ, RZ, R16 ;  /* 0x000000ffff0e7224 */ /* 0x000fc600078e0010 */
        /* <DEDUP_REMOVED lines=18> */
[----:B-1----:R-:W2:Y:S04]  /*36010*/  LDL.LU.64 R16, [R1+0x3ec0] ;  /* 0x003ec00001107983 */ /* 0x002ea80000300a00 */
[----:B------:R-:W-:Y:S01]  /*36020*/  STL.64 [R1+0x3d98], R12 ;  /* 0x003d980c01007387 */ /* 0x000fe20000100a00 */
        /* <DEDUP_REMOVED lines=43> */
[----:B--2---:R-:W-:Y:S02]  /*362e0*/  HMMA.1688.F32.TF32 R8, R4, R8, R16 ;  /* 0x000000080408723c */ /* 0x004fe40000081010 */
[----:B------:R-:W2:Y:S04]  /*362f0*/  LDL.LU.64 R18, [R1+0x3e08] ;  /* 0x003e080001127983 */ /* 0x000ea80000300a00 */
[----:B------:R-:W2:-:S13]  /*36300*/  LDL.LU.64 R16, [R1+0x3e00] ;  /* 0x003e000001107983 */ /* 0x000e9a0000300a00 */
[----:B------:R-:W-:Y:S04]  /*36310*/  STL.64 [R1+0x460], R8 ;  /* 0x0004600801007387 */ /* 0x000fe80000100a00 */
[----:B------:R-:W-:Y:S04]  /*36320*/  STL.64 [R1+0x468], R10 ;  /* 0x0004680a01007387 */ /* 0x000fe80000100a00 */
[----:B------:R-:W-:Y:S04]  /*36330*/  LDS R10, [R2+UR6+0x12400] ;  /* 0x01240006020a7984 */ /* 0x000fe80008000800 */
[----:B------:R-:W1:Y:S04]  /*36340*/  LDS R11, [R0+UR6+0x12400] ;  /* 0x01240006000b7984 */ /* 0x000e680008000800 */
[----:B------:R-:W-:Y:S04]  /*36350*/  LDS R8, [R2+UR6+0x10400] ;  /* 0x0104000602087984 */ /* 0x000fe80008000800 */
[----:B------:R-:W3:Y:S04]  /*36360*/  LDS R9, [R0+UR6+0x10400] ;  /* 0x0104000600097984 */ /* 0x000ee80008000800 */
[----:B-1----:R-:W-:Y:S04]  /*36370*/  STL.64 [R1+0x3de0], R10 ;  /* 0x003de00a01007387 */ /* 0x002fe80000100a00 */
[----:B---3--:R1:W-:Y:S02]  /*36380*/  STL.64 [R1+0x3dd8], R8 ;  /* 0x003dd80801007387 */ /* 0x0083e40000100a00 */
[----:B-1----:R-:W-:-:S02]  /*36390*/  IMAD.MOV.U32 R8, RZ, RZ, R28 ;  /* 0x000000ffff087224 */ /* 0x002fc400078e001c */
[----:B------:R-:W-:-:S07]  /*363a0*/  IMAD.MOV.U32 R9, RZ, RZ, R15 ;  /* 0x000000ffff097224 */ /* 0x000fce00078e000f */
[----:B--2---:R-:W-:Y:S01]  /*363b0*/  HMMA.1688.F32.TF32 R8, R4, R8, R16 ;  /* 0x000000080408723c */ /* 0x004fe20000081010 */
[----:B------:R-:W2:Y:S04]  /*363c0*/  LDL.LU.64 R18, [R1+0x3df8] ;  /* 0x003df80001127983 */ /* 0x000ea80000300a00 */
[----:B------:R-:W4:-:S14]  /*363d0*/  LDL.LU.64 R16, [R1+0x3df0] ;  /* 0x003df00001107983 */ /* 0x000f1c0000300a00 */
[----:B------:R-:W-:Y:S04]  /*363e0*/  STL.64 [R1+0x450], R8 ;  /* 0x0004500801007387 */ /* 0x000fe80000100a00 */
[----:B------:R4:W-:Y:S02]  /*363f0*/  STL.64 [R1+0x458], R10 ;  /* 0x0004580a01007387 */ /* 0x0009e40000100a00 */
[----:B----4-:R-:W-:Y:S02]  /*36400*/  HMMA.1688.F32.TF32 R8, R4, R16, R24 ;  /* 0x000000100408723c */ /* 0x010fe40000081018 */
[----:B------:R-:W3:-:S15]  /*36410*/  LDL.LU R24, [R1+0x430] ;  /* 0x0004300001187983 */ /* 0x000ede0000300800 */
[----:B------:R-:W-:Y:S02]  /*36420*/  NOP ;  /* 0x0000000000007918 */ /* 0x000fe40000000000 */
[----:B------:R1:W-:Y:S04]  /*36430*/  STL.64 [R1+0x440], R8 ;  /* 0x0004400801007387 */ /* 0x0003e80000100a00 */
[----:B------:R4:W-:Y:S04]  /*36440*/  STL.64 [R1+0x448], R10 ;  /* 0x0004480a01007387 */ /* 0x0009e80000100a00 */
[----:B------:R-:W3:Y:S04]  /*36450*/  LDL.LU R25, [R1+0x434] ;  /* 0x0004340001197983 */ /* 0x000ee80000300800 */
[----:B------:R-:W3:Y:S04]  /*36460*/  LDL.LU R26, [R1+0x438] ;  /* 0x00043800011a7983 */ /* 0x000ee80000300800 */
[----:B------:R-:W3:Y:S04]  /*36470*/  LDL.LU R27, [R1+0x43c] ;  /* 0x00043c00011b7983 */ /* 0x000ee80000300800 */
[----:B-1----:R-:W2:Y:S04]  /*36480*/  LDL.LU R8, [R1+0x1f0] ;  /* 0x0001f00001087983 */ /* 0x002ea80000300800 */
[----:B------:R-:W2:Y:S04]  /*36490*/  LDL.LU R9, [R1+0x1f4] ;  /* 0x0001f40001097983 */ /* 0x000ea80000300800 */
[----:B----4-:R-:W4:Y:S04]  /*364a0*/  LDL.LU R10, [R1+0x1f8] ;  /* 0x0001f800010a7983 */ /* 0x010f280000300800 */
[----:B------:R-:W4:Y:S04]  /*364b0*/  LDL.LU R11, [R1+0x1fc] ;  /* 0x0001fc00010b7983 */ /* 0x000f280000300800 */
[----:B------:R-:W2:Y:S04]  /*364c0*/  LDL.64 R12, [R1+0xa0] ;  /* 0x0000a000010c7983 */ /* 0x000ea80000100a00 */
[----:B--2---:R1:W-:Y:S04]  /*364d0*/  STL.64 [R1+0x3da8], R12 ;  /* 0x003da80c01007387 */ /* 0x0043e80000100a00 */
[----:B-1----:R-:W2:Y:S04]  /*364e0*/  LDL.64 R12, [R1+0xb0] ;  /* 0x0000b000010c7983 */ /* 0x002ea80000100a00 */
[----:B--2---:R-:W-:Y:S04]  /*364f0*/  STL.64 [R1+0x3dc0], R12 ;  /* 0x003dc00c01007387 */ /* 0x004fe80000100a00 */
[----:B------:R-:W-:Y:S04]  /*36500*/  STL.64 [R1+0x3d20], R18 ;  /* 0x003d201201007387 */ /* 0x000fe80000100a00 */
[----:B------:R1:W-:Y:S04]  /*36510*/  STL.64 [R1+0x3d18], R16 ;  /* 0x003d181001007387 */ /* 0x0003e80000100a00 */
[----:B-1----:R-:W2:Y:S04]  /*36520*/  LDL.64 R16, [R1+0x80] ;  /* 0x0000800001107983 */ /* 0x002ea80000100a00 */
[----:B--2---:R1:W-:Y:S04]  /*36530*/  STL.64 [R1+0x3da0], R16 ;  /* 0x003da01001007387 */ /* 0x0043e80000100a00 */
[----:B-1----:R-:W2:Y:S04]  /*36540*/  LDL.LU R16, [R1+0x400] ;  /* 0x0004000001107983 */ /* 0x002ea80000300800 */
[----:B------:R-:W2:Y:S04]  /*36550*/  LDL.LU R17, [R1+0x404] ;  /* 0x0004040001117983 */ /* 0x000ea80000300800 */
[----:B------:R-:W2:Y:S04]  /*36560*/  LDL.LU R18, [R1+0x408] ;  /* 0x0004080001127983 */ /* 0x000ea80000300800 */
[----:B------:R-:W2:Y:S01]  /*36570*/  LDL.LU R19, [R1+0x40c] ;  /* 0x00040c0001137983 */ /* 0x000ea20000300800 */
[C---:B---3--:R-:W-:Y:S03]  /*36580*/  HMMA.1688.F32.TF32 R24, R4.reuse, R20, R24 ;  /* 0x000000140418723c */ /* 0x048fe60000081018 */
[----:B--2---:R-:W-:Y:S04]  /*36590*/  STL.64 [R1+0x3db8], R18 ;  /* 0x003db81201007387 */ /* 0x004fe80000100a00 */
        /* <DEDUP_REMOVED lines=11> */
[----:B------:R1:W-:Y:S04]  /*36650*/  STL.64 [R1+0x430], R24 ;  /* 0x0004301801007387 */ /* 0x0003e80000100a00 */
[----:B------:R-:W-:Y:S04]  /*36660*/  STL.64 [R1+0x438], R26 ;  /* 0x0004381a01007387 */ /* 0x000fe80000100a00 */
[----:B-1----:R-:W4:Y:S04]  /*36670*/  LDL.LU.64 R24, [R1+0x3de8] ;  /* 0x003de80001187983 */ /* 0x002f280000300a00 */
[----:B------:R-:W-:Y:S04]  /*36680*/  STL.64 [R1+0x3d10], R22 ;  /* 0x003d101601007387 */ /* 0x000fe80000100a00 */
[----:B------:R1:W-:Y:S04]  /*36690*/  STL.64 [R1+0x3d08], R20 ;  /* 0x003d081401007387 */ /* 0x0003e80000100a00 */
[----:B-1----:R-:W3:Y:S04]  /*366a0*/  LDL.LU R20, [R1+0x3e0] ;  /* 0x0003e00001147983 */ /* 0x002ee80000300800 */
[----:B------:R-:W3:Y:S04]  /*366b0*/  LDL.LU R21, [R1+0x3e4] ;  /* 0x0003e40001157983 */ /* 0x000ee80000300800 */
[----:B------:R-:W3:Y:S04]  /*366c0*/  LDL.LU R22, [R1+0x3e8] ;  /* 0x0003e80001167983 */ /* 0x000ee80000300800 */
[----:B------:R-:W3:Y:S01]  /*366d0*/  LDL.LU R23, [R1+0x3ec] ;  /* 0x0003ec0001177983 */ /* 0x000ee20000300800 */
[----:B----4-:R-:W-:Y:S03]  /*366e0*/  HMMA.1688.F32.TF32 R4, R4, R24, R8 ;  /* 0x000000180404723c */ /* 0x010fe60000081008 */
[----:B------:R-:W2:Y:S04]  /*366f0*/  LDL.LU.64 R10, [R1+0x3de0] ;  /* 0x003de000010a7983 */ /* 0x000ea80000300a00 */
[----:B------:R-:W2:-:S12]  /*36700*/  LDL.LU.64 R8, [R1+0x3dd8] ;  /* 0x003dd80001087983 */ /* 0x000e980000300a00 */
        /* <DEDUP_REMOVED lines=19> */
[----:B------:R-:W2:Y:S04]  /*36840*/  LDL.LU.64 R18, [R1+0x3dd0] ;  /* 0x003dd00001127983 */ /* 0x000ea80000300a00 */
[----:B------:R-:W2:-:S12]  /*36850*/  LDL.LU.64 R16, [R1+0x3dc8] ;  /* 0x003dc80001107983 */ /* 0x000e980000300a00 */
[----:B------:R1:W-:Y:S04]  /*36860*/  STL.64 [R1+0x420], R12 ;  /* 0x0004200c01007387 */ /* 0x0003e80000100a00 */
[----:B------:R-:W-:Y:S04]  /*36870*/  STL.64 [R1+0x428], R14 ;  /* 0x0004280e01007387 */ /* 0x000fe80000100a00 */
[----:B-1----:R-:W2:Y:S02]  /*36880*/  LDL.LU.64 R12, [R1+0x3dc0] ;  /* 0x003dc000010c7983 */ /* 0x002ea40000300a00 */
        /* <DEDUP_REMOVED lines=15> */
[----:B------:R1:W-:Y:S04]  /*36980*/  STL.64 [R1+0x400], R16 ;  /* 0x0004001001007387 */ /* 0x0003e80000100a00 */
[----:B------:R-:W-:Y:S04]  /*36990*/  STL.64 [R1+0x408], R18 ;  /* 0x0004081201007387 */ /* 0x000fe80000100a00 */
[----:B-1----:R-:W2:Y:S04]  /*369a0*/  LDL.LU.64 R16, [R1+0x3da0] ;  /* 0x003da00001107983 */ /* 0x002ea80000300a00 */
[----:B------:R-:W3:Y:S04]  /*369b0*/  LDL.LU.64 R12, [R1+0x3d98] ;  /* 0x003d9800010c7983 */ /* 0x000ee80000300a00 */
[----:B------:R-:W-:Y:S04]  /*369c0*/  STL [R1+0x3ce8], R26 ;  /* 0x003ce81a01007387 */ /* 0x000fe80000100800 */
[----:B------:R-:W-:Y:S04]  /*369d0*/  STL [R1+0x3ce4], R27 ;  /* 0x003ce41b01007387 */ /* 0x000fe80000100800 */
[----:B------:R-:W-:Y:S01]  /*369e0*/  STL.64 [R1+0x3d70], R24 ;  /* 0x003d701801007387 */ /* 0x000fe20000100a00 */
[C---:B---3--:R-:W-:Y:S03]  /*369f0*/  HMMA.1688.F32.TF32 R4, R8.reuse, R12, R4 ;  /* 0x0000000c0804723c */ /* 0x048fe60000081004 */
[----:B------:R2:W-:Y:S05]  /*36a00*/  STL.64 [R1+0x3d30], R12 ;  /* 0x003d300c01007387 */ /* 0x0005ea0000100a00 */
[----:B--2---:R-:W-:Y:S11]  /*36a10*/  HMMA.1688.F32.TF32 R12, R8, R16, R20 ;  /* 0x00000010080c723c */ /* 0x004ff60000081014 */
[----:B------:R1:W-:Y:S04]  /*36a20*/  STL.64 [R1+0x3f0], R4 ;  /* 0x0003f00401007387 */ /* 0x0003e80000100a00 */
[----:B------:R-:W-:Y:S01]  /*36a30*/  STL.64 [R1+0x3f8], R6 ;  /* 0x0003f80601007387 */ /* 0x000fe20000100a00 */
[----:B------:R-:W-:-:S03]  /*36a40*/  IMAD.MOV.U32 R3, RZ, RZ, R17 ;  /* 0x000000ffff037224 */ /* 0x000fc600078e0011 */
[----:B------:R2:W-:Y:S04]  /*36a50*/  STL.64 [R1+0x3e0], R12 ;  /* 0x0003e00c01007387 */ /* 0x0005e80000100a00 */
[----:B------:R3:W-:Y:S04]  /*36a60*/  STL.64 [R1+0x3e8], R14 ;  /* 0x0003e80e01007387 */ /* 0x0007e80000100a00 */
[----:B------:R-:W4:Y:S04]  /*36a70*/  LDL.LU R20, [R1+0x3d0] ;  /* 0x0003d00001147983 */ /* 0x000f280000300800 */
[----:B------:R-:W4:Y:S04]  /*36a80*/  LDL.LU R21, [R1+0x3d4] ;  /* 0x0003d40001157983 */ /* 0x000f280000300800 */
[----:B------:R-:W4:Y:S01]  /*36a90*/  LDL.LU R22, [R1+0x3d8] ;  /* 0x0003d80001167983 */ /* 0x000f220000300800 */
[----:B-1----:R-:W-:-:S03]  /*36aa0*/  IMAD.MOV.U32 R4, RZ, RZ, R16 ;  /* 0x000000ffff047224 */ /* 0x002fc600078e0010 */
[----:B------:R-:W4:Y:S04]  /*36ab0*/  LDL.LU R23, [R1+0x3dc] ;  /* 0x0003dc0001177983 */ /* 0x000f280000300800 */
[----:B------:R-:W4:Y:S04]  /*36ac0*/  LDL.64 R16, [R1+0x70] ;  /* 0x0000700001107983 */ /* 0x000f280000100a00 */
[----:B--2---:R-:W2:Y:S04]  /*36ad0*/  LDL.LU R12, [R1+0x370] ;  /* 0x00037000010c7983 */ /* 0x004ea80000300800 */
[----:B------:R-:W2:Y:S04]  /*36ae0*/  LDL.LU R13, [R1+0x374] ;  /* 0x00037400010d7983 */ /* 0x000ea80000300800 */
[----:B---3--:R-:W3:Y:S04]  /*36af0*/  LDL.LU R14, [R1+0x378] ;  /* 0x00037800010e7983 */ /* 0x008ee80000300800 */
[----:B------:R-:W3:Y:S04]  /*36b00*/  LDL.LU R15, [R1+0x37c] ;  /* 0x00037c00010f7983 */ /* 0x000ee80000300800 */
        /* <DEDUP_REMOVED lines=8> */
[----:B-1----:R-:W2:Y:S04]  /*36b90*/  LDL.LU R24, [R1+0x3c0] ;  /* 0x0003c00001187983 */ /* 0x002ea80000300800 */
[----:B------:R-:W2:Y:S04]  /*36ba0*/  LDL.LU R25, [R1+0x3c4] ;  /* 0x0003c40001197983 */ /* 0x000ea80000300800 */
[----:B------:R-:W2:Y:S04]  /*36bb0*/  LDL.LU R26, [R1+0x3c8] ;  /* 0x0003c800011a7983 */ /* 0x000ea80000300800 */
[----:B------:R-:W2:Y:S04]  /*36bc0*/  LDL.LU R27, [R1+0x3cc] ;  /* 0x0003cc00011b7983 */ /* 0x000ea80000300800 */
[----:B---3--:R-:W-:Y:S04]  /*36bd0*/  STL.64 [R1+0x3d40], R14 ;  /* 0x003d400e01007387 */ /* 0x008fe80000100a00 */
[----:B------:R1:W-:Y:S04]  /*36be0*/  STL.64 [R1+0x3d38], R12 ;  /* 0x003d380c01007387 */ /* 0x0003e80000100a00 */
[----:B-1----:R-:W3:Y:S04]  /*36bf0*/  LDL.64 R12, [R1+0x20] ;  /* 0x00002000010c7983 */ /* 0x002ee80000100a00 */
[----:B---3--:R1:W-:Y:S04]  /*36c00*/  STL.64 [R1+0x3d50], R12 ;  /* 0x003d500c01007387 */ /* 0x0083e80000100a00 */
[----:B-1----:R-:W3:Y:S01]  /*36c10*/  LDL.64 R12, [R1+0x30] ;  /* 0x00003000010c7983 */ /* 0x002ee20000100a00 */
[----:B----4-:R-:W-:Y:S03]  /*36c20*/  HMMA.1688.F32.TF32 R20, R8, R16, R20 ;  /* 0x000000100814723c */ /* 0x010fe60000081014 */
[----:B---3--:R1:W-:Y:S04]  /*36c30*/  STL.64 [R1+0x3d68], R12 ;  /* 0x003d680c01007387 */ /* 0x0083e80000100a00 */
[----:B-1----:R-:W3:Y:S01]  /*36c40*/  LDL.64 R12, [R1+0x40] ;  /* 0x00004000010c7983 */ /* 0x002ee20000100a00 */
[----:B------:R-:W-:-:S02]  /*36c50*/  IMAD.MOV.U32 R6, RZ, RZ, R16 ;  /* 0x000000ffff067224 */ /* 0x000fc400078e0010 */
[----:B------:R-:W-:Y:S01]  /*36c60*/  IMAD.MOV.U32 R2, RZ, RZ, R17 ;  /* 0x000000ffff027224 */ /* 0x000fe200078e0011 */
[----:B---3--:R1:W-:Y:S04]  /*36c70*/  STL.64 [R1+0x3d88], R12 ;  /* 0x003d880c01007387 */ /* 0x0083e80000100a00 */
[----:B-1----:R-:W3:Y:S04]  /*36c80*/  LDL.LU R12, [R1+0x3b0] ;  /* 0x0003b000010c7983 */ /* 0x002ee80000300800 */
[----:B------:R-:W3:Y:S04]  /*36c90*/  LDL.LU R13, [R1+0x3b4] ;  /* 0x0003b400010d7983 */ /* 0x000ee80000300800 */
[----:B------:R-:W3:Y:S04]  /*36ca0*/  LDL.LU R14, [R1+0x3b8] ;  /* 0x0003b800010e7983 */ /* 0x000ee80000300800 */
[----:B------:R-:W3:Y:S04]  /*36cb0*/  LDL.LU R15, [R1+0x3bc] ;  /* 0x0003bc00010f7983 */ /* 0x000ee80000300800 */
[----:B------:R-:W-:Y:S04]  /*36cc0*/  STL [R1+0x3cf0], R3 ;  /* 0x003cf00301007387 */ /* 0x000fe80000100800 */
[----:B------:R-:W-:Y:S04]  /*36cd0*/  STL [R1+0x3cec], R4 ;  /* 0x003cec0401007387 */ /* 0x000fe80000100800 */
[----:B------:R-:W-:Y:S04]  /*36ce0*/  STL.64 [R1+0x3d0], R20 ;  /* 0x0003d01401007387 */ /* 0x000fe80000100a00 */
[----:B------:R-:W-:Y:S04]  /*36cf0*/  STL.64 [R1+0x3d8], R22 ;  /* 0x0003d81601007387 */ /* 0x000fe80000100a00 */
[----:B------:R-:W4:Y:S04]  /*36d00*/  LDL.64 R16, [R1] ;  /* 0x0000000001107983 */ /* 0x000f280000100a00 */
[----:B----4-:R1:W-:Y:S04]  /*36d10*/  STL.64 [R1+0x3d28], R16 ;  /* 0x003d281001007387 */ /* 0x0103e80000100a00 */
[----:B-1----:R-:W4:Y:S04]  /*36d20*/  LDL.64 R16, [R1+0x10] ;  /* 0x0000100001107983 */ /* 0x002f280000100a00 */
[----:B----4-:R1:W-:Y:S04]  /*36d30*/  STL.64 [R1+0x3d48], R16 ;  /* 0x003d481001007387 */ /* 0x0103e80000100a00 */
[----:B-1----:R-:W4:Y:S04]  /*36d40*/  LDL.LU R16, [R1+0x380] ;  /* 0x0003800001107983 */ /* 0x002f280000300800 */
[----:B------:R-:W4:Y:S04]  /*36d50*/  LDL.LU R17, [R1+0x384] ;  /* 0x0003840001117983 */ /* 0x000f280000300800 */
[----:B------:R-:W2:Y:S04]  /*36d60*/  LDL.LU R18, [R1+0x388] ;  /* 0x0003880001127983 */ /* 0x000ea80000300800 */
[----:B------:R-:W2:Y:S04]  /*36d70*/  LDL.LU R19, [R1+0x38c] ;  /* 0x00038c0001137983 */ /* 0x000ea80000300800 */
[----:B--2---:R-:W-:Y:S04]  /*36d80*/  STL.64 [R1+0x3d60], R18 ;  /* 0x003d601201007387 */ /* 0x004fe80000100a00 */
[----:B----4-:R1:W-:Y:S04]  /*36d90*/  STL.64 [R1+0x3d58], R16 ;  /* 0x003d581001007387 */ /* 0x0103e80000100a00 */
        /* <DEDUP_REMOVED lines=8> */
[----:B------:R-:W-:Y:S04]  /*36e20*/  STL [R1+0x3cf4], R6 ;  /* 0x003cf40601007387 */ /* 0x000fe80000100800 */
[----:B------:R-:W2:Y:S02]  /*36e30*/  LDL.64 R4, [R1+0x60] ;  /* 0x0000600001047983 */ /* 0x000ea40000100a00 */
[----:B--2---:R-:W-:-:S15]  /*36e40*/  HMMA.1688.F32.TF32 R24, R8, R4, R24 ;  /* 0x000000040818723c */ /* 0x004fde0000081018 */
[----:B------:R-:W-:-:S04]  /*36e50*/  NOP ;  /* 0x0000000000007918 */ /* 0x000fc80000000000 */
[----:B------:R1:W-:Y:S04]  /*36e60*/  STL.64 [R1+0x3c0], R24 ;  /* 0x0003c01801007387 */ /* 0x0003e80000100a00 */
[----:B------:R-:W-:Y:S04]  /*36e70*/  STL.64 [R1+0x3c8], R26 ;  /* 0x0003c81a01007387 */ /* 0x000fe80000100a00 */
[----:B-1----:R-:W3:Y:S02]  /*36e80*/  LDL.LU.64 R24, [R1+0x3d90] ;  /* 0x003d900001187983 */ /* 0x002ee40000300a00 */
        /* <DEDUP_REMOVED lines=13> */
[----:B------:R2:W-:Y:S04]  /*36f60*/  STL.64 [R1+0x3a8], R26 ;  /* 0x0003a81a01007387 */ /* 0x0005e80000100a00 */
[----:B-1----:R-:W3:Y:S01]  /*36f70*/  LDL.LU.64 R24, [R1+0x3d70] ;  /* 0x003d700001187983 */ /* 0x002ee20000300a00 */
[----:B--2---:R-:W-:-:S03]  /*36f80*/  IMAD.MOV.U32 R27, RZ, RZ, R12 ;  /* 0x000000ffff1b7224 */ /* 0x004fc600078e000c */
[----:B------:R-:W2:Y:S01]  /*36f90*/  LDL.LU.64 R12, [R1+0x3d68] ;  /* 0x003d6800010c7983 */ /* 0x000ea20000300a00 */
[----:B------:R-:W-:Y:S01]  /*36fa0*/  IMAD.MOV.U32 R0, RZ, RZ, R4 ;  /* 0x000000ffff007224 */ /* 0x000fe200078e0004 */
        /* <DEDUP_REMOVED lines=30> */
[----:B------:R-:W-:-:S02]  /*37190*/  IMAD.MOV.U32 R14, RZ, RZ, R17 ;  /* 0x000000ffff0e7224 */ /* 0x000fc400078e0011 */
[----:B------:R-:W2:Y:S04]  /*371a0*/  LDL.LU.64 R16, [R1+0x3d28] ;  /* 0x003d280001107983 */ /* 0x000ea80000300a00 */
[----:B------:R-:W-:Y:S04]  /*371b0*/  STL.64 [R1+0x3c90], R14 ;  /* 0x003c900e01007387 */ /* 0x000fe80000100a00 */
[----:B---3--:R1:W-:Y:S04]  /*371c0*/  STL.64 [R1+0x3c88], R12 ;  /* 0x003c880c01007387 */ /* 0x0083e80000100a00 */
[----:B-1----:R-:W2:Y:S04]  /*371d0*/  LDL.LU R12, [R1+0x360] ;  /* 0x00036000010c7983 */ /* 0x002ea80000300800 */
[----:B------:R-:W2:Y:S04]  /*371e0*/  LDL.LU R13, [R1+0x364] ;  /* 0x00036400010d7983 */ /* 0x000ea80000300800 */
[----:B------:R-:W2:Y:S04]  /*371f0*/  LDL.LU R14, [R1+0x368] ;  /* 0x00036800010e7983 */ /* 0x000ea80000300800 */
[----:B------:R-:W2:Y:S02]  /*37200*/  LDL.LU R15, [R1+0x36c] ;  /* 0x00036c00010f7983 */ /* 0x000ea40000300800 */
[----:B--2---:R-:W-:-:S15]  /*37210*/  HMMA.1688.F32.TF32 R12, R8, R16, R12 ;  /* 0x00000010080c723c */ /* 0x004fde000008100c */
[----:B------:R-:W-:-:S04]  /*37220*/  NOP ;  /* 0x0000000000007918 */ /* 0x000fc80000000000 */
[----:B------:R1:W-:Y:S04]  /*37230*/  STL.64 [R1+0x360], R12 ;  /* 0x0003600c01007387 */ /* 0x0003e80000100a00 */
[----:B------:R-:W-:Y:S04]  /*37240*/  STL.64 [R1+0x368], R14 ;  /* 0x0003680e01007387 */ /* 0x000fe80000100a00 */
[----:B------:R-:W2:Y:S01]  /*37250*/  LDL.LU.64 R18, [R1+0x3d20] ;  /* 0x003d200001127983 */ /* 0x000ea20000300a00 */
[----:B-1----:R-:W-:Y:S02]  /*37260*/  IMAD.MOV.U32 R13, RZ, RZ, R16 ;  /* 0x000000ffff0d7224 */ /* 0x002fe400078e0010 */
[----:B------:R-:W-:-:S02]  /*37270*/  IMAD.MOV.U32 R12, RZ, RZ, R17 ;  /* 0x000000ffff0c7224 */ /* 0x000fc400078e0011 */
[----:B------:R-:W4:Y:S02]  /*37280*/  LDL.LU.64 R16, [R1+0x3d18] ;  /* 0x003d180001107983 */ /* 0x000f240000300a00 */
[----:B----4-:R-:W-:-:S15]  /*37290*/  HMMA.1688.F32.TF32 R20, R8, R16, R20 ;  /* 0x000000100814723c */ /* 0x010fde0000081014 */
[----:B------:R-:W-:-:S04]  /*372a0*/  NOP ;  /* 0x0000000000007918 */ /* 0x000fc80000000000 */
[----:B------:R-:W-:Y:S04]  /*372b0*/  STL.64 [R1+0x350], R20 ;  /* 0x0003501401007387 */ /* 0x000fe80000100a00 */
[----:B------:R1:W-:Y:S04]  /*372c0*/  STL.64 [R1+0x358], R22 ;  /* 0x0003581601007387 */ /* 0x0003e80000100a00 */
[----:B-1----:R-:W3:Y:S04]  /*372d0*/  LDL.LU.64 R22, [R1+0x3d10] ;  /* 0x003d100001167983 */ /* 0x002ee80000300a00 */
[----:B------:R-:W4:Y:S04]  /*372e0*/  LDL.LU.64 R20, [R1+0x3d08] ;  /* 0x003d080001147983 */ /* 0x000f280000300a00 */
[----:B--2---:R-:W-:Y:S04]  /*372f0*/  STL.64 [R1+0x3bb0], R18 ;  /* 0x003bb01201007387 */ /* 0x004fe80000100a00 */
[----:B------:R1:W-:Y:S04]  /*37300*/  STL.64 [R1+0x3ba8], R16 ;  /* 0x003ba81001007387 */ /* 0x0003e80000100a00 */
        /* <DEDUP_REMOVED lines=8> */
[----:B-1----:R-:W4:Y:S04]  /*37390*/  LDL.LU.64 R26, [R1+0x3d00] ;  /* 0x003d0000011a7983 */ /* 0x002f280000300a00 */
[----:B------:R-:W2:Y:S04]  /*373a0*/  LDL.LU.64 R24, [R1+0x3cf8] ;  /* 0x003cf80001187983 */ /* 0x000ea80000300a00 */
[----:B---3--:R-:W-:Y:S04]  /*373b0*/  STL.64 [R1+0x3ba0], R22 ;  /* 0x003ba01601007387 */ /* 0x008fe80000100a00 */
[----:B------:R1:W-:Y:S04]  /*373c0*/  STL.64 [R1+0x3b98], R20 ;  /* 0x003b981401007387 */ /* 0x0003e80000100a00 */
[----:B-1----:R-:W3:Y:S01]  /*373d0*/  LDL.LU R20, [R1+0x800] ;  /* 0x0008000001147983 */ /* 0x002ee20000300800 */
[----:B--2---:R-:W-:-:S15]  /*373e0*/  HMMA.1688.F32.TF32 R8, R8, R24, R16 ;  /* 0x000000180808723c */ /* 0x004fde0000081010 */
[----:B------:R-:W-:-:S04]  /*373f0*/  NOP ;  /* 0x0000000000007918 */ /* 0x000fc80000000000 */
[----:B------:R-:W-:Y:S04]  /*37400*/  STL.64 [R1+0x1e0], R8 ;  /* 0x0001e00801007387 */ /* 0x000fe80000100a00 */
[----:B------:R-:W-:Y:S04]  /*37410*/  STL.64 [R1+0x1e8], R10 ;  /* 0x0001e80a01007387 */ /* 0x000fe80000100a00 */
[----:B------:R-:W3:Y:S04]  /*37420*/  LDL.LU R21, [R1+0x804] ;  /* 0x0008040001157983 */ /* 0x000ee80000300800 */
[----:B------:R-:W2:Y:S04]  /*37430*/  LDL.LU R22, [R1+0x808] ;  /* 0x0008080001167983 */ /* 0x000ea80000300800 */
[----:B------:R-:W2:Y:S01]  /*37440*/  LDL.LU R23, [R1+0x80c] ;  /* 0x00080c0001177983 */ /* 0x000ea20000300800 */
[----:B------:R-:W-:-:S02]  /*37450*/  IMAD.MOV.U32 R16, RZ, RZ, R13 ;  /* 0x000000ffff107224 */ /* 0x000fc400078e000d */
[----:B------:R-:W-:Y:S01]  /*37460*/  IMAD.MOV.U32 R17, RZ, RZ, R12 ;  /* 0x000000ffff117224 */ /* 0x000fe200078e000c */
[----:B--2---:R-:W-:Y:S04]  /*37470*/  STL.64 [R1+0x3bc0], R22 ;  /* 0x003bc01601007387 */ /* 0x004fe80000100a00 */
[----:B---3--:R-:W-:Y:S04]  /*37480*/  STL.64 [R1+0x3bb8], R20 ;  /* 0x003bb81401007387 */ /* 0x008fe80000100a00 */
[----:B------:R1:W-:Y:S04]  /*37490*/  STL.64 [R1+0x3bc8], R16 ;  /* 0x003bc81001007387 */ /* 0x0003e80000100a00 */
[----:B-1----:R-:W2:Y:S04]  /*374a0*/  LDL.LU R16, [R1+0x820] ;  /* 0x0008200001107983 */ /* 0x002ea80000300800 */
[----:B------:R-:W2:Y:S04]  /*374b0*/  LDL.LU R17, [R1+0x824] ;  /* 0x0008240001117983 */ /* 0x000ea80000300800 */
[----:B------:R-:W3:Y:S04]  /*374c0*/  LDL.LU R18, [R1+0x828] ;  /* 0x0008280001127983 */ /* 0x000ee80000300800 */
[----:B------:R-:W3:Y:S04]  /*374d0*/  LDL.LU R19, [R1+0x82c] ;  /* 0x00082c0001137983 */ /* 0x000ee80000300800 */
[----:B---3--:R-:W-:Y:S04]  /*374e0*/  STL.64 [R1+0x3bd8], R18 ;  /* 0x003bd81201007387 */ /* 0x008fe80000100a00 */
[----:B--2---:R1:W-:Y:S02]  /*374f0*/  STL.64 [R1+0x3bd0], R16 ;  /* 0x003bd01001007387 */ /* 0x0043e40000100a00 */
[----:B-1----:R-:W-:-:S02]  /*37500*/  IMAD.MOV.U32 R16, RZ, RZ, R6 ;  /* 0x000000ffff107224 */ /* 0x002fc400078e0006 */
[----:B------:R-:W-:Y:S01]  /*37510*/  IMAD.MOV.U32 R17, RZ, RZ, R3 ;  /* 0x000000ffff117224 */ /* 0x000fe200078e0003 */
[----:B------:R-:W2:Y:S04]  /*37520*/  LDL.LU R6, [R1+0x3cf4] ;  /* 0x003cf40001067983 */ /* 0x000ea80000300800 */
[----:B------:R-:W3:Y:S04]  /*37530*/  LDL.LU R3, [R1+0x3cf0] ;  /* 0x003cf00001037983 */ /* 0x000ee80000300800 */
[----:B------:R1:W-:Y:S02]  /*37540*/  STL.64 [R1+0x3bf0], R16 ;  /* 0x003bf01001007387 */ /* 0x0003e40000100a00 */
[----:B-1----:R-:W-:-:S02]  /*37550*/  IMAD.MOV.U32 R16, RZ, RZ, R4 ;  /* 0x000000ffff107224 */ /* 0x002fc400078e0004 */
[----:B----4-:R-:W-:Y:S01]  /*37560*/  IMAD.MOV.U32 R17, RZ, RZ, R26 ;  /* 0x000000ffff117224 */ /* 0x010fe200078e001a */
[----:B------:R-:W4:Y:S04]  /*37570*/  LDL.LU R4, [R1+0x3cec] ;  /* 0x003cec0001047983 */ /* 0x000f280000300800 */
        /* <DEDUP_REMOVED lines=35> */
[----:B------:R-:W2:Y:S04]  /*377b0*/  LDL.LU R6, [R1+0x3ccc] ;  /* 0x003ccc0001067983 */ /* 0x000ea80000300800 */
[----:B------:R-:W2:Y:S04]  /*377c0*/  LDL.LU R2, [R1+0x3cc8] ;  /* 0x003cc80001027983 */ /* 0x000ea80000300800 */
[----:B------:R4:W-:Y:S02]  /*377d0*/  STL.64 [R1+0x3c68], R16 ;  /* 0x003c681001007387 */ /* 0x0009e40000100a00 */
[----:B----4-:R-:W-:-:S02]  /*377e0*/  IMAD.MOV.U32 R16, RZ, RZ, R4 ;  /* 0x000000ffff107224 */ /* 0x010fc400078e0004 */
[----:B---3--:R-:W-:Y:S01]  /*377f0*/  IMAD.MOV.U32 R17, RZ, RZ, R3 ;  /* 0x000000ffff117224 */ /* 0x008fe200078e0003 */
[----:B--2---:R-:W-:Y:S04]  /*37800*/  STL.64 [R1+0x3c18], R22 ;  /* 0x003c181601007387 */ /* 0x004fe80000100a00 */
[----:B------:R1:W-:Y:S04]  /*37810*/  STL.64 [R1+0x3c10], R20 ;  /* 0x003c101401007387 */ /* 0x0003e80000100a00 */
[----:B-1----:R-:W2:Y:S04]  /*37820*/  LDL.LU R20, [R1+0x850] ;  /* 0x0008500001147983 */ /* 0x002ea80000300800 */
[----:B------:R-:W2:Y:S04]  /*37830*/  LDL.LU R21, [R1+0x854] ;  /* 0x0008540001157983 */ /* 0x000ea80000300800 */
[----:B------:R-:W3:Y:S04]  /*37840*/  LDL.LU R22, [R1+0x858] ;  /* 0x0008580001167983 */ /* 0x000ee80000300800 */
[----:B------:R-:W3:Y:S04]  /*37850*/  LDL.LU R23, [R1+0x85c] ;  /* 0x00085c0001177983 */ /* 0x000ee80000300800 */
[----:B------:R-:W4:Y:S04]  /*37860*/  LDL.LU R4, [R1+0x3cc4] ;  /* 0x003cc40001047983 */ /* 0x000f280000300800 */
[----:B------:R-:W2:Y:S04]  /*37870*/  LDL.LU R3, [R1+0x3cc0] ;  /* 0x003cc00001037983 */ /* 0x000ea80000300800 */
[----:B------:R1:W-:Y:S04]  /*37880*/  STL.64 [R1+0x3c80], R16 ;  /* 0x003c801001007387 */ /* 0x0003e80000100a00 */
[----:B-1----:R-:W2:Y:S04]  /*37890*/  LDL.LU R16, [R1+0x8a0] ;  /* 0x0008a00001107983 */ /* 0x002ea80000300800 */
[----:B------:R-:W2:Y:S04]  /*378a0*/  LDL.LU R17, [R1+0x8a4] ;  /* 0x0008a40001117983 */ /* 0x000ea80000300800 */
[----:B------:R-:W2:Y:S04]  /*378b0*/  LDL.LU R18, [R1+0x8a8] ;  /* 0x0008a80001127983 */ /* 0x000ea80000300800 */
[----:B------:R-:W2:Y:S04]  /*378c0*/  LDL.LU R19, [R1+0x8ac] ;  /* 0x0008ac0001137983 */ /* 0x000ea80000300800 */
[----:B--2---:R-:W-:Y:S04]  /*378d0*/  STL.64 [R1+0x3ca0], R18 ;  /* 0x003ca01201007387 */ /* 0x004fe80000100a00 */
[----:B------:R1:W-:Y:S04]  /*378e0*/  STL.64 [R1+0x3c98], R16 ;  /* 0x003c981001007387 */ /* 0x0003e80000100a00 */
[----:B------:R-:W2:Y:S04]  /*378f0*/  LDL.LU R12, [R1+0x8b0] ;  /* 0x0008b000010c7983 */ /* 0x000ea80000300800 */
[----:B------:R-:W2:Y:S04]  /*37900*/  LDL.LU R13, [R1+0x8b4] ;  /* 0x0008b400010d7983 */ /* 0x000ea80000300800 */
[----:B------:R-:W2:Y:S04]  /*37910*/  LDL.LU R14, [R1+0x8b8] ;  /* 0x0008b800010e7983 */ /* 0x000ea80000300800 */
[----:B------:R-:W2:Y:S01]  /*37920*/  LDL.LU R15, [R1+0x8bc] ;  /* 0x0008bc00010f7983 */ /* 0x000ea20000300800 */
[----:B-1----:R-:W-:-:S02]  /*37930*/  IMAD.MOV.U32 R16, RZ, RZ, R29 ;  /* 0x000000ffff107224 */ /* 0x002fc400078e001d */
[----:B------:R-:W-:Y:S01]  /*37940*/  IMAD.MOV.U32 R17, RZ, RZ, R28 ;  /* 0x000000ffff117224 */ /* 0x000fe200078e001c */
[----:B--2---:R-:W-:Y:S04]  /*37950*/  STL.64 [R1+0x3cb0], R14 ;  /* 0x003cb00e01007387 */ /* 0x004fe80000100a00 */
[----:B------:R-:W-:Y:S04]  /*37960*/  STL.64 [R1+0x3ca8], R12 ;  /* 0x003ca80c01007387 */ /* 0x000fe80000100a00 */
[----:B------:R-:W4:Y:S04]  /*37970*/  LDL.LU R8, [R1+0x330] ;  /* 0x0003300001087983 */ /* 0x000f280000300800 */
[----:B------:R-:W4:Y:S04]  /*37980*/  LDL.LU R9, [R1+0x334] ;  /* 0x0003340001097983 */ /* 0x000f280000300800 */
[----:B------:R-:W4:Y:S04]  /*37990*/  LDL.LU R10, [R1+0x338] ;  /* 0x00033800010a7983 */ /* 0x000f280000300800 */
[----:B------:R-:W4:Y:S04]  /*379a0*/  LDL.LU R11, [R1+0x33c] ;  /* 0x00033c00010b7983 */ /* 0x000f280000300800 */
[----:B------:R1:W-:Y:S04]  /*379b0*/  STL.64 [R1+0x3cb8], R16 ;  /* 0x003cb81001007387 */ /* 0x0003e80000100a00 */
[----:B-1----:R-:W4:Y:S04]  /*379c0*/  LDL.64 R16, [R1+0xc0] ;  /* 0x0000c00001107983 */ /* 0x002f280000100a00 */
        /* <DEDUP_REMOVED lines=31> */
[----:B------:R-:W-:Y:S04]  /*37bc0*/  STL.64 [R1+0x338], R10 ;  /* 0x0003380a01007387 */ /* 0x000fe80000100a00 */
[----:B------:R-:W-:Y:S04]  /*37bd0*/  LDS R10, [R2+UR6+0x12600] ;  /* 0x01260006020a7984 */ /* 0x000fe80008000800 */
[----:B------:R-:W-:Y:S01]  /*37be0*/  LDS R11, [R0+UR6+0x12600] ;  /* 0x01260006000b7984 */ /* 0x000fe20008000800 */
[----:B-1----:R-:W-:-:S02]  /*37bf0*/  IMAD.MOV.U32 R9, RZ, RZ, R16 ;  /* 0x000000ffff097224 */ /* 0x002fc400078e0010 */
[----:B------:R-:W-:Y:S02]  /*37c00*/  IMAD.MOV.U32 R8, RZ, RZ, R17 ;  /* 0x000000ffff087224 */ /* 0x000fe400078e0011 */
[----:B------:R-:W3:Y:S01]  /*37c10*/  LDL.LU.64 R16, [R1+0x3cb8] ;  /* 0x003cb80001107983 */ /* 0x000ee20000300a00 */
[----:B------:R-:W-:Y:S02]  /*37c20*/  IMAD.MOV.U32 R24, RZ, RZ, R27 ;  /* 0x000000ffff187224 */ /* 0x000fe400078e001b */
[----:B------:R-:W-:Y:S01]  /*37c30*/  IMAD.MOV.U32 R25, RZ, RZ, R26 ;  /* 0x000000ffff197224 */ /* 0x000fe200078e001a */
[----:B---3--:R-:W-:Y:S01]  /*37c40*/  HMMA.1688.F32.TF32 R16, R4, R16, R12 ;  /* 0x000000100410723c */ /* 0x008fe2000008100c */
[----:B------:R-:W3:Y:S04]  /*37c50*/  LDL.LU.64 R14, [R1+0x3cb0] ;  /* 0x003cb000010e7983 */ /* 0x000ee80000300a00 */
[----:B------:R-:W3:-:S14]  /*37c60*/  LDL.LU.64 R12, [R1+0x3ca8] ;  /* 0x003ca800010c7983 */ /* 0x000edc0000300a00 */
[----:B------:R-:W-:Y:S04]  /*37c70*/  STL.64 [R1+0x8c0], R16 ;  /* 0x0008c01001007387 */ /* 0x000fe80000100a00 */
[----:B------:R1:W-:Y:S04]  /*37c80*/  STL.64 [R1+0x8c8], R18 ;  /* 0x0008c81201007387 */ /* 0x0003e80000100a00 */
[----:B-1----:R-:W4:Y:S04]  /*37c90*/  LDL.LU.64 R18, [R1+0x3ca0] ;  /* 0x003ca00001127983 */ /* 0x002f280000300a00 */
[----:B------:R-:W4:Y:S01]  /*37ca0*/  LDL.LU.64 R16, [R1+0x3c98] ;  /* 0x003c980001107983 */ /* 0x000f220000300a00 */
[----:B---3--:R-:W-:Y:S03]  /*37cb0*/  HMMA.1688.F32.TF32 R24, R4, R24, R12 ;  /* 0x000000180418723c */ /* 0x008fe6000008100c */
[----:B------:R-:W3:Y:S04]  /*37cc0*/  LDL.LU.64 R14, [R1+0x3c90] ;  /* 0x003c9000010e7983 */ /* 0x000ee80000300a00 */
[----:B------:R-:W4:-:S12]  /*37cd0*/  LDL.LU.64 R12, [R1+0x3c88] ;  /* 0x003c8800010c7983 */ /* 0x000f180000300a00 */
[----:B------:R1:W-:Y:S04]  /*37ce0*/  STL.64 [R1+0x8b0], R24 ;  /* 0x0008b01801007387 */ /* 0x0003e80000100a00 */
[----:B------:R2:W-:Y:S04]  /*37cf0*/  STL.64 [R1+0x8b8], R26 ;  /* 0x0008b81a01007387 */ /* 0x0005e80000100a00 */
[----:B-1----:R-:W3:Y:S04]  /*37d00*/  LDL.LU R24, [R1+0x7f0] ;  /* 0x0007f00001187983 */ /* 0x002ee80000300800 */
[----:B------:R-:W3:Y:S04]  /*37d10*/  LDL.LU R25, [R1+0x7f4] ;  /* 0x0007f40001197983 */ /* 0x000ee80000300800 */
[----:B--2---:R-:W2:Y:S04]  /*37d20*/  LDL.LU R26, [R1+0x7f8] ;  /* 0x0007f800011a7983 */ /* 0x004ea80000300800 */
[----:B------:R-:W2:Y:S01]  /*37d30*/  LDL.LU R27, [R1+0x7fc] ;  /* 0x0007fc00011b7983 */ /* 0x000ea20000300800 */
[----:B----4-:R-:W-:-:S15]  /*37d40*/  HMMA.1688.F32.TF32 R16, R4, R12, R16 ;  /* 0x0000000c0410723c */ /* 0x010fde0000081010 */
[----:B------:R-:W-:-:S04]  /*37d50*/  NOP ;  /* 0x0000000000007918 */ /* 0x000fc80000000000 */
[----:B------:R1:W-:Y:S04]  /*37d60*/  STL.64 [R1+0x8a0], R16 ;  /* 0x0008a01001007387 */ /* 0x0003e80000100a00 */
[----:B------:R4:W-:Y:S04]  /*37d70*/  STL.64 [R1+0x8a8], R18 ;  /* 0x0008a81201007387 */ /* 0x0009e80000100a00 */
[----:B-1----:R-:W4:Y:S04]  /*37d80*/  LDL.LU.64 R16, [R1+0x3c80] ;  /* 0x003c800001107983 */ /* 0x002f280000300a00 */
[----:B------:R-:W-:Y:S01]  /*37d90*/  STL.64 [R1+0x3b70], R12 ;  /* 0x003b700c01007387 */ /* 0x000fe20000100a00 */
        /* <DEDUP_REMOVED lines=42> */
[----:B------:R-:W2:Y:S01]  /*38040*/  LDL.LU.64 R16, [R1+0x3bd0] ;  /* 0x003bd00001107983 */ /* 0x000ea20000300a00 */
[----:B---3--:R-:W-:-:S02]  /*38050*/  IMAD.MOV.U32 R12, RZ, RZ, R15 ;  /* 0x000000ffff0c7224 */ /* 0x008fc400078e000f */
[----:B------:R-:W-:-:S07]  /*38060*/  IMAD.MOV.U32 R13, RZ, RZ, R14 ;  /* 0x000000ffff0d7224 */ /* 0x000fce00078e000e */
[----:B--2---:R-:W-:Y:S01]  /*38070*/  HMMA.1688.F32.TF32 R12, R4, R12, R16 ;  /* 0x0000000c040c723c */ /* 0x004fe20000081010 */
[----:B------:R-:W4:-:S15]  /*38080*/  LDL.LU.64 R16, [R1+0x3bc8] ;  /* 0x003bc80001107983 */ /* 0x000f1e0000300a00 */
[----:B------:R-:W-:-:S03]  /*38090*/  NOP ;  /* 0x0000000000007918 */ /* 0x000fc60000000000 */
[----:B------:R1:W-:Y:S04]  /*380a0*/  STL.64 [R1+0x820], R12 ;  /* 0x0008200c01007387 */ /* 0x0003e80000100a00 */
[----:B------:R2:W-:Y:S04]  /*380b0*/  STL.64 [R1+0x828], R14 ;  /* 0x0008280e01007387 */ /* 0x0005e80000100a00 */
[----:B-1----:R-:W3:Y:S04]  /*380c0*/  LDL.LU R12, [R1+0x300] ;  /* 0x00030000010c7983 */ /* 0x002ee80000300800 */
[----:B------:R-:W3:Y:S04]  /*380d0*/  LDL.LU R13, [R1+0x304] ;  /* 0x00030400010d7983 */ /* 0x000ee80000300800 */
[----:B--2---:R-:W2:Y:S04]  /*380e0*/  LDL.LU R14, [R1+0x308] ;  /* 0x00030800010e7983 */ /* 0x004ea80000300800 */
[----:B------:R-:W2:Y:S01]  /*380f0*/  LDL.LU R15, [R1+0x30c] ;  /* 0x00030c00010f7983 */ /* 0x000ea20000300800 */
[C---:B----4-:R-:W-:Y:S03]  /*38100*/  HMMA.1688.F32.TF32 R16, R4.reuse, R16, R20 ;  /* 0x000000100410723c */ /* 0x050fe60000081014 */
[----:B--2---:R-:W-:Y:S04]  /*38110*/  STL.64 [R1+0x3b80], R14 ;  /* 0x003b800e01007387 */ /* 0x004fe80000100a00 */
[----:B---3--:R-:W-:Y:S04]  /*38120*/  STL.64 [R1+0x3b78], R12 ;  /* 0x003b780c01007387 */ /* 0x008fe80000100a00 */
[----:B------:R-:W2:Y:S04]  /*38130*/  LDL.LU.64 R22, [R1+0x3bc0] ;  /* 0x003bc00001167983 */ /* 0x000ea80000300a00 */
[----:B------:R-:W2:Y:S04]  /*38140*/  LDL.LU.64 R20, [R1+0x3bb8] ;  /* 0x003bb80001147983 */ /* 0x000ea80000300a00 */
[----:B------:R-:W-:Y:S04]  /*38150*/  STL.64 [R1+0x810], R16 ;  /* 0x0008101001007387 */ /* 0x000fe80000100a00 */
[----:B------:R1:W-:Y:S04]  /*38160*/  STL.64 [R1+0x818], R18 ;  /* 0x0008181201007387 */ /* 0x0003e80000100a00 */
[----:B-1----:R-:W3:Y:S04]  /*38170*/  LDL.LU.64 R18, [R1+0x3bb0] ;  /* 0x003bb00001127983 */ /* 0x002ee80000300a00 */
[----:B------:R-:W2:Y:S02]  /*38180*/  LDL.LU.64 R16, [R1+0x3ba8] ;  /* 0x003ba80001107983 */ /* 0x000ea40000300a00 */
[----:B--2---:R-:W-:-:S15]  /*38190*/  HMMA.1688.F32.TF32 R20, R4, R16, R20 ;  /* 0x000000100414723c */ /* 0x004fde0000081014 */
[----:B------:R-:W-:-:S04]  /*381a0*/  NOP ;  /* 0x0000000000007918 */ /* 0x000fc80000000000 */
[----:B------:R-:W-:Y:S04]  /*381b0*/  STL.64 [R1+0x800], R20 ;  /* 0x0008001401007387 */ /* 0x000fe80000100a00 */
[----:B------:R1:W-:Y:S04]  /*381c0*/  STL.64 [R1+0x808], R22 ;  /* 0x0008081601007387 */ /* 0x0003e80000100a00 */
[----:B-1----:R-:W2:Y:S04]  /*381d0*/  LDL.LU.64 R22, [R1+0x3ba0] ;  /* 0x003ba00001167983 */ /* 0x002ea80000300a00 */
[----:B------:R-:W4:Y:S04]  /*381e0*/  LDL.LU.64 R20, [R1+0x3b98] ;  /* 0x003b980001147983 */ /* 0x000f280000300a00 */
[----:B---3--:R-:W-:Y:S04]  /*381f0*/  STL.64 [R1+0x3ae8], R18 ;  /* 0x003ae81201007387 */ /* 0x008fe80000100a00 */
[----:B------:R1:W-:Y:S04]  /*38200*/  STL.64 [R1+0x3ae0], R16 ;  /* 0x003ae01001007387 */ /* 0x0003e80000100a00 */
[----:B-1----:R-:W3:Y:S04]  /*38210*/  LDL.LU R16, [R1+0x320] ;  /* 0x0003200001107983 */ /* 0x002ee80000300800 */
[----:B------:R-:W3:Y:S04]  /*38220*/  LDL.LU R17, [R1+0x324] ;  /* 0x0003240001117983 */ /* 0x000ee80000300800 */
[----:B------:R-:W3:Y:S04]  /*38230*/  LDL.LU R18, [R1+0x328] ;  /* 0x0003280001127983 */ /* 0x000ee80000300800 */
[----:B------:R-:W3:Y:S01]  /*38240*/  LDL.LU R19, [R1+0x32c] ;  /* 0x00032c0001137983 */ /* 0x000ee20000300800 */
[----:B----4-:R-:W-:-:S15]  /*38250*/  HMMA.1688.F32.TF32 R24, R4, R20, R24 ;  /* 0x000000140418723c */ /* 0x010fde0000081018 */
[----:B------:R-:W-:-:S04]  /*38260*/  NOP ;  /* 0x0000000000007918 */ /* 0x000fc80000000000 */
[----:B------:R1:W-:Y:S04]  /*38270*/  STL.64 [R1+0x7f0], R24 ;  /* 0x0007f01801007387 */ /* 0x0003e80000100a00 */
[----:B------:R-:W-:Y:S04]  /*38280*/  STL.64 [R1+0x7f8], R26 ;  /* 0x0007f81a01007387 */ /* 0x000fe80000100a00 */
[----:B-1----:R-:W3:Y:S04]  /*38290*/  LDL.LU.64 R24, [R1+0x3b90] ;  /* 0x003b900001187983 */ /* 0x002ee80000300a00 */
[----:B--2---:R-:W-:Y:S04]  /*382a0*/  STL.64 [R1+0x3ad8], R22 ;  /* 0x003ad81601007387 */ /* 0x004fe80000100a00 */
[----:B------:R1:W-:Y:S04]  /*382b0*/  STL.64 [R1+0x3ad0], R20 ;  /* 0x003ad01401007387 */ /* 0x0003e80000100a00 */
[----:B-1----:R-:W2:Y:S01]  /*382c0*/  LDL.LU.64 R20, [R1+0xa0] ;  /* 0x0000a00001147983 */ /* 0x002ea20000300a00 */
[----:B------:R-:W-:-:S02]  /*382d0*/  IMAD.MOV.U32 R12, RZ, RZ, R9 ;  /* 0x000000ffff0c7224 */ /* 0x000fc400078e0009 */
[----:B------:R-:W-:Y:S01]  /*382e0*/  IMAD.MOV.U32 R13, RZ, RZ, R8 ;  /* 0x000000ffff0d7224 */ /* 0x000fe200078e0008 */
[----:B------:R-:W-:Y:S04]  /*382f0*/  LDS R9, [R0+UR6+0x10600] ;  /* 0x0106000600097984 */ /* 0x000fe80008000800 */
[----:B------:R-:W-:Y:S04]  /*38300*/  LDS R8, [R2+UR6+0x10600] ;  /* 0x0106000602087984 */ /* 0x000fe80008000800 */
[----:B--2---:R1:W-:Y:S04]  /*38310*/  STL.64 [R1+0x3b88], R20 ;  /* 0x003b881401007387 */ /* 0x0043e80000100a00 */
[----:B-1----:R-:W2:Y:S04]  /*38320*/  LDL.LU R20, [R1+0x310] ;  /* 0x0003100001147983 */ /* 0x002ea80000300800 */
[----:B------:R-:W2:Y:S04]  /*38330*/  LDL.LU R21, [R1+0x314] ;  /* 0x0003140001157983 */ /* 0x000ea80000300800 */
[----:B------:R-:W2:Y:S04]  /*38340*/  LDL.LU R22, [R1+0x318] ;  /* 0x0003180001167983 */ /* 0x000ea80000300800 */
[----:B------:R-:W2:Y:S01]  /*38350*/  LDL.LU R23, [R1+0x31c] ;  /* 0x00031c0001177983 */ /* 0x000ea20000300800 */
[----:B---3--:R-:W-:Y:S03]  /*38360*/  HMMA.1688.F32.TF32 R4, R4, R24, R16 ;  /* 0x000000180404723c */ /* 0x008fe60000081010 */
[----:B------:R-:W3:-:S15]  /*38370*/  LDL.LU R16, [R1+0x2e0] ;  /* 0x0002e00001107983 */ /* 0x000ede0000300800 */
[----:B------:R-:W-:Y:S01]  /*38380*/  NOP ;  /* 0x0000000000007918 */ /* 0x000fe20000000000 */
[----:B------:R-:W-:Y:S04]  /*38390*/  STL.64 [R1+0x320], R4 ;  /* 0x0003200401007387 */ /* 0x000fe80000100a00 */
[----:B------:R-:W-:Y:S04]  /*383a0*/  STL.64 [R1+0x328], R6 ;  /* 0x0003280601007387 */ /* 0x000fe80000100a00 */
[----:B------:R-:W-:Y:S04]  /*383b0*/  LDS R6, [R2+UR6+0x12700] ;  /* 0x0127000602067984 */ /* 0x000fe80008000800 */
[----:B------:R-:W1:Y:S04]  /*383c0*/  LDS R7, [R0+UR6+0x12700] ;  /* 0x0127000600077984 */ /* 0x000e680008000800 */
[----:B------:R-:W-:Y:S04]  /*383d0*/  LDS R4, [R2+UR6+0x10700] ;  /* 0x0107000602047984 */ /* 0x000fe80008000800 */
[----:B------:R-:W4:Y:S04]  /*383e0*/  LDS R5, [R0+UR6+0x10700] ;  /* 0x0107000600057984 */ /* 0x000f280008000800 */
[----:B------:R-:W3:Y:S04]  /*383f0*/  LDL.LU R17, [R1+0x2e4] ;  /* 0x0002e40001117983 */ /* 0x000ee80000300800 */
[----:B------:R-:W3:Y:S04]  /*38400*/  LDL.LU R18, [R1+0x2e8] ;  /* 0x0002e80001127983 */ /* 0x000ee80000300800 */
[----:B------:R-:W3:Y:S04]  /*38410*/  LDL.LU R19, [R1+0x2ec] ;  /* 0x0002ec0001137983 */ /* 0x000ee80000300800 */
[----:B------:R1:W-:Y:S04]  /*38420*/  STL.64 [R1+0x3b48], R24 ;  /* 0x003b481801007387 */ /* 0x0003e80000100a00 */
[----:B-1----:R-:W3:Y:S04]  /*38430*/  LDL.LU R24, [R1+0x2f0] ;  /* 0x0002f00001187983 */ /* 0x002ee80000300800 */
[----:B------:R-:W3:Y:S04]  /*38440*/  LDL.LU R25, [R1+0x2f4] ;  /* 0x0002f40001197983 */ /* 0x000ee80000300800 */
[----:B------:R-:W3:Y:S04]  /*38450*/  LDL.LU R26, [R1+0x2f8] ;  /* 0x0002f800011a7983 */ /* 0x000ee80000300800 */
[----:B------:R-:W-:Y:S04]  /*38460*/  STL.64 [R1+0x3ab0], R6 ;  /* 0x003ab00601007387 */ /* 0x000fe80000100a00 */
[----:B----4-:R1:W-:Y:S04]  /*38470*/  STL.64 [R1+0x3aa8], R4 ;  /* 0x003aa80401007387 */ /* 0x0103e80000100a00 */
[----:B-1----:R-:W4:Y:S01]  /*38480*/  LDL.LU.64 R4, [R1+0xb0] ;  /* 0x0000b00001047983 */ /* 0x002f220000300a00 */
[----:B--2---:R-:W-:Y:S03]  /*38490*/  HMMA.1688.F32.TF32 R12, R8, R12, R20 ;  /* 0x0000000c080c723c */ /* 0x004fe60000081014 */
[----:B------:R-:W3:-:S15]  /*384a0*/  LDL.LU.64 R20, [R1+0x3b88] ;  /* 0x003b880001147983 */ /* 0x000ede0000300a00 */
[----:B------:R-:W-:Y:S01]  /*384b0*/  NOP ;  /* 0x0000000000007918 */ /* 0x000fe20000000000 */
[----:B------:R-:W-:Y:S04]  /*384c0*/  STL.64 [R1+0x310], R12 ;  /* 0x0003100c01007387 */ /* 0x000fe80000100a00 */
[----:B------:R1:W-:Y:S04]  /*384d0*/  STL.64 [R1+0x318], R14 ;  /* 0x0003180e01007387 */ /* 0x0003e80000100a00 */
[----:B-1----:R-:W2:Y:S04]  /*384e0*/  LDL.LU.64 R14, [R1+0x3b80] ;  /* 0x003b8000010e7983 */ /* 0x002ea80000300a00 */
[----:B------:R-:W2:Y:S01]  /*384f0*/  LDL.LU.64 R12, [R1+0x3b78] ;  /* 0x003b7800010c7983 */ /* 0x000ea20000300a00 */
[----:B------:R-:W-:-:S02]  /*38500*/  IMAD.MOV.U32 R27, RZ, RZ, R3 ;  /* 0x000000ffff1b7224 */ /* 0x000fc400078e0003 */
[----:B----4-:R-:W-:Y:S02]  /*38510*/  IMAD.MOV.U32 R29, RZ, RZ, R4 ;  /* 0x000000ffff1d7224 */ /* 0x010fe400078e0004 */
[----:B------:R-:W-:Y:S01]  /*38520*/  IMAD.MOV.U32 R28, RZ, RZ, R5 ;  /* 0x000000ffff1c7224 */ /* 0x000fe200078e0005 */
[C---:B--2---:R-:W-:Y:S08]  /*38530*/  HMMA.1688.F32.TF32 R12, R8.reuse, R4, R12 ;  /* 0x00000004080c723c */ /* 0x044ff0000008100c */
[----:B---3--:R-:W-:Y:S11]  /*38540*/  HMMA.1688.F32.TF32 R4, R8, R20, R24 ;  /* 0x000000140804723c */ /* 0x008ff60000081018 */
[----:B------:R1:W-:Y:S04]  /*38550*/  STL.64 [R1+0x300], R12 ;  /* 0x0003000c01007387 */ /* 0x0003e80000100a00 */
[----:B------:R2:W-:Y:S04]  /*38560*/  STL.64 [R1+0x308], R14 ;  /* 0x0003080e01007387 */ /* 0x0005e80000100a00 */
[----:B-1----:R-:W3:Y:S04]  /*38570*/  LDL.LU.64 R12, [R1+0x3b70] ;  /* 0x003b7000010c7983 */ /* 0x002ee80000300a00 */
[----:B------:R3:W-:Y:S04]  /*38580*/  STL.64 [R1+0x2f0], R4 ;  /* 0x0002f00401007387 */ /* 0x0007e80000100a00 */
[----:B------:R-:W4:Y:S04]  /*38590*/  LDL.LU R24, [R1+0x2c0] ;  /* 0x0002c00001187983 */ /* 0x000f280000300800 */
[----:B------:R-:W4:Y:S04]  /*385a0*/  LDL.LU R25, [R1+0x2c4] ;  /* 0x0002c40001197983 */ /* 0x000f280000300800 */
[----:B------:R-:W3:Y:S04]  /*385b0*/  LDL.LU R26, [R1+0x2c8] ;  /* 0x0002c800011a7983 */ /* 0x000ee80000300800 */
[----:B------:R-:W3:Y:S01]  /*385c0*/  LDL.LU R27, [R1+0x2cc] ;  /* 0x0002cc00011b7983 */ /* 0x000ee20000300800 */
[----:B--2---:R-:W-:-:S02]  /*385d0*/  IMAD.MOV.U32 R14, RZ, RZ, R21 ;  /* 0x000000ffff0e7224 */ /* 0x004fc400078e0015 */
[----:B------:R-:W-:Y:S02]  /*385e0*/  IMAD.MOV.U32 R15, RZ, RZ, R20 ;  /* 0x000000ffff0f7224 */ /* 0x000fe400078e0014 */
[----:B------:R-:W-:Y:S02]  /*385f0*/  IMAD.MOV.U32 R0, RZ, RZ, R7 ;  /* 0x000000ffff007224 */ /* 0x000fe400078e0007 */
[----:B------:R-:W-:Y:S01]  /*38600*/  IMAD.MOV.U32 R3, RZ, RZ, R6 ;  /* 0x000000ffff037224 */ /* 0x000fe200078e0006 */
[----:B---3--:R-:W-:Y:S04]  /*38610*/  STL.64 [R1+0x3b58], R26 ;  /* 0x003b581a01007387 */ /* 0x008fe80000100a00 */
[----:B----4-:R1:W-:Y:S01]  /*38620*/  STL.64 [R1+0x3b50], R24 ;  /* 0x003b501801007387 */ /* 0x0103e20000100a00 */
[C---:B------:R-:W-:Y:S03]  /*38630*/  HMMA.1688.F32.TF32 R4, R8.reuse, R12, R16 ;  /* 0x0000000c0804723c */ /* 0x040fe60000081010 */
[----:B-1----:R-:W2:Y:S04]  /*38640*/  LDL.LU R24, [R1+0x2d0] ;  /* 0x0002d00001187983 */ /* 0x002ea80000300800 */
[----:B------:R-:W2:Y:S04]  /*38650*/  LDL.LU R25, [R1+0x2d4] ;  /* 0x0002d40001197983 */ /* 0x000ea80000300800 */
[----:B------:R-:W2:Y:S04]  /*38660*/  LDL.LU R26, [R1+0x2d8] ;  /* 0x0002d800011a7983 */ /* 0x000ea80000300800 */
[----:B------:R-:W2:Y:S04]  /*38670*/  LDL.LU R27, [R1+0x2dc] ;  /* 0x0002dc00011b7983 */ /* 0x000ea80000300800 */
[----:B------:R-:W-:Y:S04]  /*38680*/  STL [R1+0x3a6c], R14 ;  /* 0x003a6c0e01007387 */ /* 0x000fe80000100800 */
[----:B------:R-:W-:Y:S04]  /*38690*/  STL [R1+0x3a68], R15 ;  /* 0x003a680f01007387 */ /* 0x000fe80000100800 */
[----:B------:R-:W-:Y:S04]  /*386a0*/  STL [R1+0x321c], R0 ;  /* 0x00321c0001007387 */ /* 0x000fe80000100800 */
[----:B------:R-:W-:Y:S04]  /*386b0*/  STL [R1+0x3218], R3 ;  /* 0x0032180301007387 */ /* 0x000fe80000100800 */
[----:B------:R-:W3:Y:S04]  /*386c0*/  LDL.LU.64 R16, [R1+0x50] ;  /* 0x0000500001107983 */ /* 0x000ee80000300a00 */
[----:B---3--:R1:W-:Y:S04]  /*386d0*/  STL.64 [R1+0x3b30], R16 ;  /* 0x003b301001007387 */ /* 0x0083e80000100a00 */
[----:B------:R-:W-:Y:S04]  /*386e0*/  STL.64 [R1+0x2e0], R4 ;  /* 0x0002e00401007387 */ /* 0x000fe80000100a00 */
[----:B------:R-:W-:Y:S04]  /*386f0*/  STL.64 [R1+0x2e8], R6 ;  /* 0x0002e80601007387 */ /* 0x000fe80000100a00 */
[----:B-1----:R-:W3:Y:S04]  /*38700*/  LDL.LU R16, [R1+0x2b0] ;  /* 0x0002b00001107983 */ /* 0x002ee80000300800 */
[----:B------:R-:W3:Y:S04]  /*38710*/  LDL.LU R17, [R1+0x2b4] ;  /* 0x0002b40001117983 */ /* 0x000ee80000300800 */
[----:B------:R-:W4:Y:S04]  /*38720*/  LDL.LU R18, [R1+0x2b8] ;  /* 0x0002b80001127983 */ /* 0x000f280000300800 */
[----:B------:R-:W4:Y:S04]  /*38730*/  LDL.LU R19, [R1+0x2bc] ;  /* 0x0002bc0001137983 */ /* 0x000f280000300800 */
[----:B----4-:R-:W-:Y:S04]  /*38740*/  STL.64 [R1+0x3b68], R18 ;  /* 0x003b681201007387 */ /* 0x010fe80000100a00 */
[----:B---3--:R1:W-:Y:S04]  /*38750*/  STL.64 [R1+0x3b60], R16 ;  /* 0x003b601001007387 */ /* 0x0083e80000100a00 */
[----:B-1----:R-:W2:Y:S04]  /*38760*/  LDL.LU.64 R16, [R1+0x80] ;  /* 0x0000800001107983 */ /* 0x002ea80000300a00 */
[----:B------:R-:W3:Y:S04]  /*38770*/  LDL.LU R4, [R1+0x290] ;  /* 0x0002900001047983 */ /* 0x000ee80000300800 */
[----:B------:R-:W3:Y:S04]  /*38780*/  LDL.LU R5, [R1+0x294] ;  /* 0x0002940001057983 */ /* 0x000ee80000300800 */
[----:B------:R-:W4:Y:S04]  /*38790*/  LDL.LU R6, [R1+0x298] ;  /* 0x0002980001067983 */ /* 0x000f280000300800 */
[----:B------:R-:W4:Y:S01]  /*387a0*/  LDL.LU R7, [R1+0x29c] ;  /* 0x00029c0001077983 */ /* 0x000f220000300800 */
[----:B--2---:R-:W-:Y:S03]  /*387b0*/  HMMA.1688.F32.TF32 R24, R8, R16, R24 ;  /* 0x000000100818723c */ /* 0x004fe60000081018 */
[----:B----4-:R-:W-:Y:S04]  /*387c0*/  STL.64 [R1+0x3b40], R6 ;  /* 0x003b400601007387 */ /* 0x010fe80000100a00 */
[----:B---3--:R1:W-:Y:S04]  /*387d0*/  STL.64 [R1+0x3b38], R4 ;  /* 0x003b380401007387 */ /* 0x0083e80000100a00 */
[----:B-1----:R-:W2:Y:S04]  /*387e0*/  LDL.LU.64 R4, [R1+0x60] ;  /* 0x0000600001047983 */ /* 0x002ea80000300a00 */
[----:B------:R-:W3:Y:S04]  /*387f0*/  LDL.LU.64 R20, [R1+0x40] ;  /* 0x0000400001147983 */ /* 0x000ee80000300a00 */
[----:B------:R1:W-:Y:S04]  /*38800*/  STL.64 [R1+0x3a50], R12 ;  /* 0x003a500c01007387 */ /* 0x0003e80000100a00 */
[----:B------:R-:W2:Y:S01]  /*38810*/  LDL.LU.64 R18, [R1+0x3b68] ;  /* 0x003b680001127983 */ /* 0x000ea20000300a00 */
[----:B------:R-:W-:-:S02]  /*38820*/  IMAD.MOV.U32 R0, RZ, RZ, R26 ;  /* 0x000000ffff007224 */ /* 0x000fc400078e001a */
[----:B------:R-:W-:Y:S02]  /*38830*/  IMAD.MOV.U32 R3, RZ, RZ, R27 ;  /* 0x000000ffff037224 */ /* 0x000fe400078e001b */
[----:B-1----:R-:W-:Y:S02]  /*38840*/  IMAD.MOV.U32 R13, RZ, RZ, R16 ;  /* 0x000000ffff0d7224 */ /* 0x002fe400078e0010 */
[----:B------:R-:W-:Y:S02]  /*38850*/  IMAD.MOV.U32 R12, RZ, RZ, R17 ;  /* 0x000000ffff0c7224 */ /* 0x000fe400078e0011 */
[----:B------:R-:W2:Y:S04]  /*38860*/  LDL.LU.64 R16, [R1+0x3b60] ;  /* 0x003b600001107983 */ /* 0x000ea80000300a00 */
[----:B------:R1:W-:Y:S04]  /*38870*/  STL.64 [R1+0x2d0], R24 ;  /* 0x0002d01801007387 */ /* 0x0003e80000100a00 */
[----:B------:R-:W4:Y:S04]  /*38880*/  LDL.LU.64 R26, [R1+0x3b58] ;  /* 0x003b5800011a7983 */ /* 0x000f280000300a00 */
[----:B-1----:R-:W4:Y:S04]  /*38890*/  LDL.LU.64 R24, [R1+0x3b50] ;  /* 0x003b500001187983 */ /* 0x002f280000300a00 */
[----:B------:R-:W-:Y:S04]  /*388a0*/  STL [R1+0x3a74], R12 ;  /* 0x003a740c01007387 */ /* 0x000fe80000100800 */
[----:B------:R1:W-:Y:S04]  /*388b0*/  STL [R1+0x3a70], R13 ;  /* 0x003a700d01007387 */ /* 0x0003e80000100800 */
[----:B-1----:R-:W4:Y:S04]  /*388c0*/  LDL.LU.64 R12, [R1+0x70] ;  /* 0x00007000010c7983 */ /* 0x002f280000300a00 */
[----:B------:R-:W-:Y:S04]  /*388d0*/  STL [R1+0x3224], R3 ;  /* 0x0032240301007387 */ /* 0x000fe80000100800 */
[----:B------:R-:W-:Y:S01]  /*388e0*/  STL [R1+0x3220], R0 ;  /* 0x0032200001007387 */ /* 0x000fe20000100800 */
[----:B----4-:R-:W-:-:S15]  /*388f0*/  HMMA.1688.F32.TF32 R24, R8, R12, R24 ;  /* 0x0000000c0818723c */ /* 0x010fde0000081018 */
[----:B------:R-:W-:-:S04]  /*38900*/  NOP ;  /* 0x0000000000007918 */ /* 0x000fc80000000000 */
[----:B------:R1:W-:Y:S04]  /*38910*/  STL.64 [R1+0x2c0], R24 ;  /* 0x0002c01801007387 */ /* 0x0003e80000100a00 */
[----:B------:R4:W-:Y:S04]  /*38920*/  STL.64 [R1+0x2c8], R26 ;  /* 0x0002c81a01007387 */ /* 0x0009e80000100a00 */
[----:B-1----:R-:W3:Y:S01]  /*38930*/  LDL.LU.64 R24, [R1+0x3b48] ;  /* 0x003b480001187983 */ /* 0x002ee20000300a00 */
[----:B--2---:R-:W-:Y:S01]  /*38940*/  HMMA.1688.F32.TF32 R16, R8, R4, R16 ;  /* 0x000000040810723c */ /* 0x004fe20000081010 */
[----:B----4-:R-:W-:-:S02]  /*38950*/  IMAD.MOV.U32 R26, RZ, RZ, R13 ;  /* 0x000000ffff1a7224 */ /* 0x010fc400078e000d */
[----:B------:R-:W-:-:S03]  /*38960*/  IMAD.MOV.U32 R27, RZ, RZ, R12 ;  /* 0x000000ffff1b7224 */ /* 0x000fc600078e000c */
[----:B------:R-:W-:Y:S04]  /*38970*/  STL [R1+0x3a7c], R26 ;  /* 0x003a7c1a01007387 */ /* 0x000fe80000100800 */
[----:B------:R-:W-:Y:S01]  /*38980*/  STL [R1+0x3a78], R27 ;  /* 0x003a781b01007387 */ /* 0x000fe20000100800 */
[----:B------:R-:W-:Y:S02]  /*38990*/  IMAD.MOV.U32 R14, RZ, RZ, R4 ;  /* 0x000000ffff0e7224 */ /* 0x000fe400078e0004 */
[----:B------:R-:W-:Y:S01]  /*389a0*/  IMAD.MOV.U32 R15, RZ, RZ, R5 ;  /* 0x000000ffff0f7224 */ /* 0x000fe200078e0005 */
        /* <DEDUP_REMOVED lines=8> */
[----:B-1----:R-:W2:Y:S04]  /*38a30*/  LDL.LU.64 R16, [R1+0x3b30] ;  /* 0x003b300001107983 */ /* 0x002ea80000300a00 */
[----:B------:R-:W-:Y:S04]  /*38a40*/  STL [R1+0x3a84], R15 ;  /* 0x003a840f01007387 */ /* 0x000fe80000100800 */
[----:B------:R2:W-:Y:S01]  /*38a50*/  STL [R1+0x3a80], R14 ;  /* 0x003a800e01007387 */ /* 0x0005e20000100800 */
[----:B------:R-:W-:-:S02]  /*38a60*/  IMAD.MOV.U32 R0, RZ, RZ, R19 ;  /* 0x000000ffff007224 */ /* 0x000fc400078e0013 */
[----:B------:R-:W-:-:S03]  /*38a70*/  IMAD.MOV.U32 R3, RZ, RZ, R18 ;  /* 0x000000ffff037224 */ /* 0x000fc600078e0012 */
[----:B------:R-:W-:Y:S04]  /*38a80*/  STL [R1+0x336c], R0 ;  /* 0x00336c0001007387 */ /* 0x000fe80000100800 */
[----:B------:R1:W-:Y:S01]  /*38a90*/  STL [R1+0x3368], R3 ;  /* 0x0033680301007387 */ /* 0x0003e20000100800 */
[----:B--2---:R-:W-:Y:S01]  /*38aa0*/  HMMA.1688.F32.TF32 R12, R8, R16, R24 ;  /* 0x00000010080c723c */ /* 0x004fe20000081018 */
[----:B-1----:R-:W-:Y:S02]  /*38ab0*/  IMAD.MOV.U32 R3, RZ, RZ, R16 ;  /* 0x000000ffff037224 */ /* 0x002fe400078e0010 */
[----:B------:R-:W-:-:S15]  /*38ac0*/  IMAD.MOV.U32 R0, RZ, RZ, R17 ;  /* 0x000000ffff007224 */ /* 0x000fde00078e0011 */
[----:B------:R-:W-:Y:S01]  /*38ad0*/  NOP ;  /* 0x0000000000007918 */ /* 0x000fe20000000000 */
[----:B------:R-:W-:Y:S04]  /*38ae0*/  STL.64 [R1+0x2a0], R12 ;  /* 0x0002a00c01007387 */ /* 0x000fe80000100a00 */
[----:B------:R-:W-:Y:S04]  /*38af0*/  STL.64 [R1+0x2a8], R14 ;  /* 0x0002a80e01007387 */ /* 0x000fe80000100a00 */
[----:B------:R-:W2:Y:S01]  /*38b00*/  LDL.LU.64 R16, [R1] ;  /* 0x0000000001107983 */ /* 0x000ea20000300a00 */
[----:B---3--:R-:W-:Y:S03]  /*38b10*/  HMMA.1688.F32.TF32 R4, R8, R20, R4 ;  /* 0x000000140804723c */ /* 0x008fe60000081004 */
[----:B--2---:R1:W-:Y:S04]  /*38b20*/  STL.64 [R1+0x3b00], R16 ;  /* 0x003b001001007387 */ /* 0x0043e80000100a00 */
[----:B-1----:R-:W2:Y:S04]  /*38b30*/  LDL.LU.64 R16, [R1+0x10] ;  /* 0x0000100001107983 */ /* 0x002ea80000300a00 */
[----:B--2---:R1:W-:Y:S04]  /*38b40*/  STL.64 [R1+0x3b18], R16 ;  /* 0x003b181001007387 */ /* 0x0043e80000100a00 */
[----:B------:R-:W-:Y:S04]  /*38b50*/  STL [R1+0x3a8c], R0 ;  /* 0x003a8c0001007387 */ /* 0x000fe80000100800 */
[----:B------:R-:W-:Y:S04]  /*38b60*/  STL [R1+0x3a88], R3 ;  /* 0x003a880301007387 */ /* 0x000fe80000100800 */
[----:B------:R-:W-:Y:S04]  /*38b70*/  STL.64 [R1+0x290], R4 ;  /* 0x0002900401007387 */ /* 0x000fe80000100a00 */
[----:B------:R-:W-:Y:S04]  /*38b80*/  STL.64 [R1+0x298], R6 ;  /* 0x0002980601007387 */ /* 0x000fe80000100a00 */
[----:B------:R-:W2:Y:S04]  /*38b90*/  LDL.LU R24, [R1+0x280] ;  /* 0x0002800001187983 */ /* 0x000ea80000300800 */
[----:B------:R-:W2:Y:S04]  /*38ba0*/  LDL.LU R25, [R1+0x284] ;  /* 0x0002840001197983 */ /* 0x000ea80000300800 */
[----:B------:R-:W2:Y:S04]  /*38bb0*/  LDL.LU R26, [R1+0x288] ;  /* 0x00028800011a7983 */ /* 0x000ea80000300800 */
[----:B------:R-:W2:Y:S04]  /*38bc0*/  LDL.LU R27, [R1+0x28c] ;  /* 0x00028c00011b7983 */ /* 0x000ea80000300800 */
[----:B-1----:R-:W3:Y:S01]  /*38bd0*/  LDL.LU.64 R16, [R1+0x20] ;  /* 0x0000200001107983 */ /* 0x002ee20000300a00 */
[----:B------:R-:W-:-:S02]  /*38be0*/  IMAD.MOV.U32 R12, RZ, RZ, R20 ;  /* 0x000000ffff0c7224 */ /* 0x000fc400078e0014 */
[----:B------:R-:W-:Y:S01]  /*38bf0*/  IMAD.MOV.U32 R13, RZ, RZ, R21 ;  /* 0x000000ffff0d7224 */ /* 0x000fe200078e0015 */
[----:B---3--:R1:W-:Y:S04]  /*38c00*/  STL.64 [R1+0x3b20], R16 ;  /* 0x003b201001007387 */ /* 0x0083e80000100a00 */
[----:B-1----:R-:W2:Y:S04]  /*38c10*/  LDL.LU.64 R16, [R1+0x30] ;  /* 0x0000300001107983 */ /* 0x002ea80000300a00 */
[----:B------:R-:W3:Y:S04]  /*38c20*/  LDL.LU R20, [R1+0x240] ;  /* 0x0002400001147983 */ /* 0x000ee80000300800 */
        /* <DEDUP_REMOVED lines=13> */
[----:B------:R-:W3:Y:S04]  /*38d00*/  LDL.LU R22, [R1+0x268] ;  /* 0x0002680001167983 */ /* 0x000ee80000300800 */
[----:B------:R-:W3:Y:S04]  /*38d10*/  LDL.LU R23, [R1+0x26c] ;  /* 0x00026c0001177983 */ /* 0x000ee80000300800 */
[----:B------:R-:W4:Y:S04]  /*38d20*/  LDL.LU R4, [R1+0x1d0] ;  /* 0x0001d00001047983 */ /* 0x000f280000300800 */
        /* <DEDUP_REMOVED lines=10> */
[----:B------:R-:W-:Y:S04]  /*38dd0*/  STL [R1+0x3a94], R13 ;  /* 0x003a940d01007387 */ /* 0x000fe80000100800 */
[----:B------:R1:W-:Y:S04]  /*38de0*/  STL [R1+0x3a90], R12 ;  /* 0x003a900c01007387 */ /* 0x0003e80000100800 */
[----:B-1----:R-:W3:Y:S04]  /*38df0*/  LDL.LU R12, [R1+0x270] ;  /* 0x00027000010c7983 */ /* 0x002ee80000300800 */
[----:B------:R-:W3:Y:S04]  /*38e00*/  LDL.LU R13, [R1+0x274] ;  /* 0x00027400010d7983 */ /* 0x000ee80000300800 */
[----:B------:R-:W3:Y:S04]  /*38e10*/  LDL.LU R14, [R1+0x278] ;  /* 0x00027800010e7983 */ /* 0x000ee80000300800 */
[----:B------:R-:W3:Y:S04]  /*38e20*/  LDL.LU R15, [R1+0x27c] ;  /* 0x00027c00010f7983 */ /* 0x000ee80000300800 */
[----:B------:R1:W-:Y:S04]  /*38e30*/  STL.64 [R1+0x280], R24 ;  /* 0x0002801801007387 */ /* 0x0003e80000100a00 */
[----:B------:R4:W-:Y:S04]  /*38e40*/  STL.64 [R1+0x288], R26 ;  /* 0x0002881a01007387 */ /* 0x0009e80000100a00 */
[----:B-1----:R-:W2:Y:S01]  /*38e50*/  LDL.LU.64 R24, [R1+0x3b28] ;  /* 0x003b280001187983 */ /* 0x002ea20000300a00 */
[----:B----4-:R-:W-:-:S02]  /*38e60*/  IMAD.MOV.U32 R26, RZ, RZ, R16 ;  /* 0x000000ffff1a7224 */ /* 0x010fc400078e0010 */
[----:B------:R-:W-:Y:S02]  /*38e70*/  IMAD.MOV.U32 R27, RZ, RZ, R17 ;  /* 0x000000ffff1b7224 */ /* 0x000fe400078e0011 */
[----:B------:R-:W3:Y:S02]  /*38e80*/  LDL.LU.64 R16, [R1+0x3b20] ;  /* 0x003b200001107983 */ /* 0x000ee40000300a00 */
        /* <DEDUP_REMOVED lines=25> */
[----:B------:R-:W3:Y:S04]  /*39020*/  LDL.LU.64 R16, [R1+0x3ae0] ;  /* 0x003ae00001107983 */ /* 0x000ee80000300a00 */
        /* <DEDUP_REMOVED lines=14> */
[----:B-1----:R-:W4:Y:S04]  /*39110*/  LDL.LU R16, [R1+0xc0] ;  /* 0x0000c00001107983 */ /* 0x002f280000300800 */
[----:B------:R-:W4:Y:S01]  /*39120*/  LDL.LU R17, [R1+0xc4] ;  /* 0x0000c40001117983 */ /* 0x000f220000300800 */
        /* <DEDUP_REMOVED lines=11> */
[----:B------:R-:W3:Y:S01]  /*391e0*/  LDL.LU R28, [R1+0x3ab8] ;  /* 0x003ab800011c7983 */ /* 0x000ee20000300800 */
[----:B--2---:R-:W-:Y:S03]  /*391f0*/  HMMA.1688.F32.TF32 R8, R8, R24, R4 ;  /* 0x000000180808723c */ /* 0x004fe60000081004 */
[----:B------:R-:W4:Y:S04]  /*39200*/  LDL.LU.64 R6, [R1+0x3ab0] ;  /* 0x003ab00001067983 */ /* 0x000f280000300a00 */
[----:B------:R-:W4:-:S12]  /*39210*/  LDL.LU.64 R4, [R1+0x3aa8] ;  /* 0x003aa80001047983 */ /* 0x000f180000300a00 */
[----:B------:R1:W-:Y:S04]  /*39220*/  STL.64 [R1+0x1d0], R8 ;  /* 0x0001d00801007387 */ /* 0x0003e80000100a00 */
[----:B------:R3:W-:Y:S04]  /*39230*/  STL.64 [R1+0x1d8], R10 ;  /* 0x0001d80a01007387 */ /* 0x0007e80000100a00 */
[----:B-1----:R-:W2:Y:S04]  /*39240*/  LDL.LU R8, [R1+0x1b0] ;  /* 0x0001b00001087983 */ /* 0x002ea80000300800 */
[----:B------:R-:W2:Y:S01]  /*39250*/  LDL.LU R9, [R1+0x1b4] ;  /* 0x0001b40001097983 */ /* 0x000ea20000300800 */
[----:B---3--:R-:W-:-:S02]  /*39260*/  IMAD.MOV.U32 R10, RZ, RZ, R29 ;  /* 0x000000ffff0a7224 */ /* 0x008fc400078e001d */
[----:B------:R-:W-:Y:S01]  /*39270*/  IMAD.MOV.U32 R11, RZ, RZ, R28 ;  /* 0x000000ffff0b7224 */ /* 0x000fe200078e001c */
[----:B------:R-:W-:Y:S01]  /*39280*/  STL.64 [R1+0x3980], R24 ;  /* 0x0039801801007387 */ /* 0x000fe20000100a00 */
[----:B----4-:R-:W-:Y:S03]  /*39290*/  HMMA.1688.F32.TF32 R16, R4, R16, R12 ;  /* 0x000000100410723c */ /* 0x010fe6000008100c */
[----:B------:R-:W3:Y:S04]  /*392a0*/  LDL.LU.64 R14, [R1+0x3aa0] ;  /* 0x003aa000010e7983 */ /* 0x000ee80000300a00 */
[----:B------:R-:W4:-:S12]  /*392b0*/  LDL.LU.64 R12, [R1+0x3a98] ;  /* 0x003a9800010c7983 */ /* 0x000f180000300a00 */
[----:B------:R-:W-:Y:S01]  /*392c0*/  IMAD.MOV.U32 R28, RZ, RZ, R19 ;  /* 0x000000ffff1c7224 */ /* 0x000fe200078e0013 */
[----:B------:R-:W-:Y:S01]  /*392d0*/  LOP3.LUT R19, R2, 0x20, RZ, 0x3c, !PT ;  /* 0x0000002002137812 */ /* 0x000fe200078e3cff */
[----:B--2---:R-:W-:Y:S01]  /*392e0*/  HMMA.1688.F32.TF32 R20, R4, R20, R8 ;  /* 0x000000140414723c */ /* 0x004fe20000081008 */
[----:B------:R-:W-:Y:S04]  /*392f0*/  LDS R10, [R2+UR6+0x16000] ;  /* 0x01600006020a7984 */ /* 0x000fe80008000800 */
[----:B------:R-:W1:Y:S04]  /*39300*/  LDS R11, [R19+UR6+0x16000] ;  /* 0x01600006130b7984 */ /* 0x000e680008000800 */
[----:B------:R-:W-:Y:S04]  /*39310*/  LDS R8, [R2+UR6+0x14000] ;  /* 0x0140000602087984 */ /* 0x000fe80008000800 */
[----:B------:R-:W2:Y:S01]  /*39320*/  LDS R9, [R19+UR6+0x14000] ;  /* 0x0140000613097984 */ /* 0x000ea20008000800 */
[----:B------:R-:W-:-:S03]  /*39330*/  IMAD.MOV.U32 R29, RZ, RZ, R18 ;  /* 0x000000ffff1d7224 */ /* 0x000fc600078e0012 */
[----:B------:R-:W-:Y:S04]  /*39340*/  STL.64 [R1+0x1c0], R16 ;  /* 0x0001c01001007387 */ /* 0x000fe80000100a00 */
[----:B------:R-:W-:Y:S04]  /*39350*/  STL [R1+0x30f4], R28 ;  /* 0x0030f41c01007387 */ /* 0x000fe80000100800 */
[----:B------:R-:W-:Y:S04]  /*39360*/  STL [R1+0x30f0], R29 ;  /* 0x0030f01d01007387 */ /* 0x000fe80000100800 */
[----:B------:R1:W-:Y:S04]  /*39370*/  STL.64 [R1+0x1b0], R20 ;  /* 0x0001b01401007387 */ /* 0x0003e80000100a00 */
[----:B------:R1:W-:Y:S04]  /*39380*/  STL.64 [R1+0x1b8], R22 ;  /* 0x0001b81601007387 */ /* 0x0003e80000100a00 */
[----:B-1----:R-:W-:Y:S04]  /*39390*/  STL.64 [R1+0x3990], R10 ;  /* 0x0039900a01007387 */ /* 0x002fe80000100a00 */
[----:B--2---:R1:W-:Y:S04]  /*393a0*/  STL.64 [R1+0x3988], R8 ;  /* 0x0039880801007387 */ /* 0x0043e80000100a00 */
[----:B------:R-:W2:Y:S04]  /*393b0*/  LDL.LU R20, [R1+0xf0] ;  /* 0x0000f00001147983 */ /* 0x000ea80000300800 */
[----:B------:R-:W2:Y:S04]  /*393c0*/  LDL.LU R21, [R1+0xf4] ;  /* 0x0000f40001157983 */ /* 0x000ea80000300800 */
[----:B------:R-:W2:Y:S04]  /*393d0*/  LDL.LU R22, [R1+0xf8] ;  /* 0x0000f80001167983 */ /* 0x000ea80000300800 */
[----:B------:R-:W2:Y:S01]  /*393e0*/  LDL.LU R23, [R1+0xfc] ;  /* 0x0000fc0001177983 */ /* 0x000ea20000300800 */
[----:B-1----:R-:W-:-:S02]  /*393f0*/  IMAD.MOV.U32 R8, RZ, RZ, R0 ;  /* 0x000000ffff087224 */ /* 0x002fc400078e0000 */
[----:B------:R-:W-:Y:S02]  /*39400*/  IMAD.MOV.U32 R9, RZ, RZ, R3 ;  /* 0x000000ffff097224 */ /* 0x000fe400078e0003 */
[----:B----4-:R-:W-:Y:S02]  /*39410*/  IMAD.MOV.U32 R16, RZ, RZ, R13 ;  /* 0x000000ffff107224 */ /* 0x010fe400078e000d */
[----:B------:R-:W-:Y:S01]  /*39420*/  IMAD.MOV.U32 R17, RZ, RZ, R12 ;  /* 0x000000ffff117224 */ /* 0x000fe200078e000c */
[----:B--2---:R-:W-:Y:S04]  /*39430*/  STL.64 [R1+0x39a0], R22 ;  /* 0x0039a01601007387 */ /* 0x004fe80000100a00 */
[----:B------:R1:W-:Y:S04]  /*39440*/  STL.64 [R1+0x3998], R20 ;  /* 0x0039981401007387 */ /* 0x0003e80000100a00 */
[----:B------:R-:W2:Y:S04]  /*39450*/  LDL.LU R13, [R1+0x3a94] ;  /* 0x003a9400010d7983 */ /* 0x000ea80000300800 */
[----:B------:R-:W4:Y:S04]  /*39460*/  LDL.LU R12, [R1+0x3a90] ;  /* 0x003a9000010c7983 */ /* 0x000f280000300800 */
        /* <DEDUP_REMOVED lines=14> */
[----:B------:R-:W-:Y:S04]  /*39550*/  STL.64 [R1+0x39c8], R16 ;  /* 0x0039c81001007387 */ /* 0x000fe80000100a00 */
[----:B------:R-:W2:Y:S04]  /*39560*/  LDL.LU R8, [R1+0x120] ;  /* 0x0001200001087983 */ /* 0x000ea80000300800 */
        /* <DEDUP_REMOVED lines=9> */
[----:B------:R-:W-:Y:S01]  /*39600*/  STL.64 [R1+0x39e0], R20 ;  /* 0x0039e01401007387 */ /* 0x000fe20000100a00 */
[----:B----4-:R-:W-:-:S02]  /*39610*/  IMAD.MOV.U32 R8, RZ, RZ, R12 ;  /* 0x000000ffff087224 */ /* 0x010fc400078e000c */
[----:B------:R-:W-:Y:S01]  /*39620*/  IMAD.MOV.U32 R9, RZ, RZ, R13 ;  /* 0x000000ffff097224 */ /* 0x000fe200078e000d */
[----:B------:R-:W4:Y:S04]  /*39630*/  LDL.LU R12, [R1+0x3a74] ;  /* 0x003a7400010c7983 */ /* 0x000f280000300800 */
[----:B------:R-:W4:Y:S04]  /*39640*/  LDL.LU R13, [R1+0x3a70] ;  /* 0x003a7000010d7983 */ /* 0x000f280000300800 */
[----:B------:R1:W-:Y:S02]  /*39650*/  STL.64 [R1+0x39e8], R8 ;  /* 0x0039e80801007387 */ /* 0x0003e40000100a00 */
[----:B-1----:R-:W-:-:S02]  /*39660*/  IMAD.MOV.U32 R8, RZ, RZ, R3 ;  /* 0x000000ffff087224 */ /* 0x002fc400078e0003 */
[----:B------:R-:W-:-:S05]  /*39670*/  IMAD.MOV.U32 R9, RZ, RZ, R0 ;  /* 0x000000ffff097224 */ /* 0x000fca00078e0000 */
[----:B------:R3:W-:Y:S04]  /*39680*/  STL.64 [R1+0x3a00], R8 ;  /* 0x003a000801007387 */ /* 0x0007e80000100a00 */
[----:B------:R-:W4:Y:S04]  /*39690*/  LDL.LU R20, [R1+0x140] ;  /* 0x0001400001147983 */ /* 0x000f280000300800 */
[----:B------:R-:W4:Y:S04]  /*396a0*/  LDL.LU R21, [R1+0x144] ;  /* 0x0001440001157983 */ /* 0x000f280000300800 */
[----:B------:R-:W4:Y:S04]  /*396b0*/  LDL.LU R22, [R1+0x148] ;  /* 0x0001480001167983 */ /* 0x000f280000300800 */
[----:B------:R-:W4:Y:S01]  /*396c0*/  LDL.LU R23, [R1+0x14c] ;  /* 0x00014c0001177983 */ /* 0x000f220000300800 */
[----:B---3--:R-:W-:-:S02]  /*396d0*/  IMAD.MOV.U32 R8, RZ, RZ, R14 ;  /* 0x000000ffff087224 */ /* 0x008fc400078e000e */
[----:B------:R-:W-:Y:S01]  /*396e0*/  IMAD.MOV.U32 R9, RZ, RZ, R15 ;  /* 0x000000ffff097224 */ /* 0x000fe200078e000f */
[----:B------:R-:W3:Y:S04]  /*396f0*/  LDL.LU R14, [R1+0x3a6c] ;  /* 0x003a6c00010e7983 */ /* 0x000ee80000300800 */
[----:B------:R-:W3:Y:S04]  /*39700*/  LDL.LU R15, [R1+0x3a68] ;  /* 0x003a6800010f7983 */ /* 0x000ee80000300800 */
[----:B------:R2:W-:Y:S02]  /*39710*/  STL.64 [R1+0x3a18], R8 ;  /* 0x003a180801007387 */ /* 0x0005e40000100a00 */
[----:B--2---:R-:W-:-:S02]  /*39720*/  IMAD.MOV.U32 R9, RZ, RZ, R26 ;  /* 0x000000ffff097224 */ /* 0x004fc400078e001a */
[----:B------:R-:W-:-:S05]  /*39730*/  IMAD.MOV.U32 R8, RZ, RZ, R27 ;  /* 0x000000ffff087224 */ /* 0x000fca00078e001b */
[----:B------:R4:W-:Y:S02]  /*39740*/  STL.64 [R1+0x3a30], R8 ;  /* 0x003a300801007387 */ /* 0x0009e40000100a00 */
[----:B----4-:R-:W-:Y:S02]  /*39750*/  IMAD.MOV.U32 R8, RZ, RZ, R13 ;  /* 0x000000ffff087224 */ /* 0x010fe400078e000d */
[----:B------:R-:W-:Y:S01]  /*39760*/  IMAD.MOV.U32 R9, RZ, RZ, R12 ;  /* 0x000000ffff097224 */ /* 0x000fe200078e000c */
[----:B------:R-:W-:Y:S04]  /*39770*/  STL.64 [R1+0x39f8], R22 ;  /* 0x0039f81601007387 */ /* 0x000fe80000100a00 */
[----:B------:R1:W-:Y:S04]  /*39780*/  STL.64 [R1+0x39f0], R20 ;  /* 0x0039f01401007387 */ /* 0x0003e80000100a00 */
[----:B-1----:R-:W2:Y:S04]  /*39790*/  LDL.LU R20, [R1+0x150] ;  /* 0x0001500001147983 */ /* 0x002ea80000300800 */
[----:B------:R-:W2:Y:S04]  /*397a0*/  LDL.LU R21, [R1+0x154] ;  /* 0x0001540001157983 */ /* 0x000ea80000300800 */
[----:B------:R-:W4:Y:S04]  /*397b0*/  LDL.LU R22, [R1+0x158] ;  /* 0x0001580001167983 */ /* 0x000f280000300800 */
        /* <DEDUP_REMOVED lines=12> */
[----:B----4-:R-:W-:Y:S04]  /*39880*/  STL.64 [R1+0x3a10], R22 ;  /* 0x003a101601007387 */ /* 0x010fe80000100a00 */
[----:B------:R1:W-:Y:S04]  /*39890*/  STL.64 [R1+0x3a08], R20 ;  /* 0x003a081401007387 */ /* 0x0003e80000100a00 */
[----:B-1----:R-:W4:Y:S04]  /*398a0*/  LDL.LU R20, [R1+0x160] ;  /* 0x0001600001147983 */ /* 0x002f280000300800 */
[----:B------:R-:W4:Y:S04]  /*398b0*/  LDL.LU R21, [R1+0x164] ;  /* 0x0001640001157983 */ /* 0x000f280000300800 */
[----:B------:R-:W2:Y:S04]  /*398c0*/  LDL.LU R22, [R1+0x168] ;  /* 0x0001680001167983 */ /* 0x000ea80000300800 */
[----:B------:R-:W2:Y:S01]  /*398d0*/  LDL.LU R23, [R1+0x16c] ;  /* 0x00016c0001177983 */ /* 0x000ea20000300800 */
[----:B---3--:R-:W-:-:S02]  /*398e0*/  IMAD.MOV.U32 R12, RZ, RZ, R15 ;  /* 0x000000ffff0c7224 */ /* 0x008fc400078e000f */
[----:B------:R-:W-:Y:S01]  /*398f0*/  IMAD.MOV.U32 R13, RZ, RZ, R14 ;  /* 0x000000ffff0d7224 */ /* 0x000fe200078e000e */
[----:B--2---:R-:W-:Y:S04]  /*39900*/  STL.64 [R1+0x3a28], R22 ;  /* 0x003a281601007387 */ /* 0x004fe80000100a00 */
[----:B----4-:R1:W-:Y:S04]  /*39910*/  STL.64 [R1+0x3a20], R20 ;  /* 0x003a201401007387 */ /* 0x0103e80000100a00 */
        /* <DEDUP_REMOVED lines=19> */
[----:B------:R-:W2:Y:S04]  /*39a50*/  LDL.LU.64 R10, [R1+0x3a60] ;  /* 0x003a6000010a7983 */ /* 0x000ea80000300a00 */
[----:B------:R-:W2:Y:S04]  /*39a60*/  LDL.LU.64 R8, [R1+0x3a58] ;  /* 0x003a580001087983 */ /* 0x000ea80000300a00 */
[----:B------:R1:W-:Y:S04]  /*39a70*/  STL.64 [R1+0x1a0], R12 ;  /* 0x0001a00c01007387 */ /* 0x0003e80000100a00 */
[----:B-1----:R-:W2:Y:S01]  /*39a80*/  LDL.LU.64 R12, [R1+0x3a50] ;  /* 0x003a5000010c7983 */ /* 0x002ea20000300a00 */
[----:B------:R-:W-:-:S02]  /*39a90*/  IMAD.MOV.U32 R29, RZ, RZ, R15 ;  /* 0x000000ffff1d7224 */ /* 0x000fc400078e000f */
[----:B------:R-:W-:-:S03]  /*39aa0*/  IMAD.MOV.U32 R28, RZ, RZ, R14 ;  /* 0x000000ffff1c7224 */ /* 0x000fc600078e000e */
[----:B------:R-:W-:Y:S04]  /*39ab0*/  STL [R1+0x30fc], R29 ;  /* 0x0030fc1d01007387 */ /* 0x000fe80000100800 */
[----:B------:R-:W-:Y:S01]  /*39ac0*/  STL [R1+0x30f8], R28 ;  /* 0x0030f81c01007387 */ /* 0x000fe20000100800 */
[----:B--2---:R-:W-:Y:S03]  /*39ad0*/  HMMA.1688.F32.TF32 R12, R4, R12, R8 ;  /* 0x0000000c040c723c */ /* 0x004fe60000081008 */
[----:B------:R-:W2:-:S15]  /*39ae0*/  LDL.LU.64 R8, [R1+0x3a48] ;  /* 0x003a480001087983 */ /* 0x000e9e0000300a00 */
[----:B------:R-:W-:Y:S01]  /*39af0*/  NOP ;  /* 0x0000000000007918 */ /* 0x000fe20000000000 */
[----:B------:R1:W-:Y:S04]  /*39b00*/  STL.64 [R1+0x190], R12 ;  /* 0x0001900c01007387 */ /* 0x0003e80000100a00 */
[----:B------:R3:W-:Y:S04]  /*39b10*/  STL.64 [R1+0x198], R14 ;  /* 0x0001980e01007387 */ /* 0x0007e80000100a00 */
[----:B-1----:R-:W4:Y:S04]  /*39b20*/  LDL.LU R12, [R1+0xe0] ;  /* 0x0000e000010c7983 */ /* 0x002f280000300800 */
[----:B------:R-:W4:Y:S04]  /*39b30*/  LDL.LU R13, [R1+0xe4] ;  /* 0x0000e400010d7983 */ /* 0x000f280000300800 */
[----:B---3--:R-:W3:Y:S04]  /*39b40*/  LDL.LU R14, [R1+0xe8] ;  /* 0x0000e800010e7983 */ /* 0x008ee80000300800 */
        /* <DEDUP_REMOVED lines=32> */
[----:B------:R-:W2:-:S15]  /*39d50*/  LDL.LU.64 R20, [R1+0x39e0] ;  /* 0x0039e00001147983 */ /* 0x000e9e0000300a00 */
[----:B------:R-:W-:Y:S02]  /*39d60*/  NOP ;  /* 0x0000000000007918 */ /* 0x000fe40000000000 */
[----:B------:R-:W-:Y:S02]  /*39d70*/  IMAD.MOV.U32 R29, RZ, RZ, R10 ;  /* 0x000000ffff1d7224 */ /* 0x000fe400078e000a */
[----:B------:R-:W-:Y:S01]  /*39d80*/  IMAD.MOV.U32 R28, RZ, RZ, R11 ;  /* 0x000000ffff1c7224 */ /* 0x000fe200078e000b */
[----:B------:R1:W-:Y:S04]  /*39d90*/  STL.64 [R1+0x140], R8 ;  /* 0x0001400801007387 */ /* 0x0003e80000100a00 */
[----:B------:R-:W3:Y:S04]  /*39da0*/  LDL.LU.64 R10, [R1+0x39d8] ;  /* 0x0039d800010a7983 */ /* 0x000ee80000300a00 */
[----:B-1----:R-:W3:Y:S04]  /*39db0*/  LDL.LU.64 R8, [R1+0x39d0] ;  /* 0x0039d00001087983 */ /* 0x002ee80000300a00 */
[----:B------:R-:W-:Y:S04]  /*39dc0*/  STL [R1+0x3118], R29 ;  /* 0x0031181d01007387 */ /* 0x000fe80000100800 */
[----:B------:R-:W-:Y:S01]  /*39dd0*/  STL [R1+0x3114], R28 ;  /* 0x0031141c01007387 */ /* 0x000fe20000100800 */
[----:B--2---:R-:W-:Y:S03]  /*39de0*/  HMMA.1688.F32.TF32 R20, R4, R20, R16 ;  /* 0x000000140414723c */ /* 0x004fe60000081010 */
[----:B------:R-:W3:-:S15]  /*39df0*/  LDL.LU.64 R16, [R1+0x39c8] ;  /* 0x0039c80001107983 */ /* 0x000ede0000300a00 */
[----:B------:R-:W-:Y:S01]  /*39e00*/  NOP ;  /* 0x0000000000007918 */ /* 0x000fe20000000000 */
[----:B------:R-:W-:Y:S04]  /*39e10*/  STL.64 [R1+0x130], R20 ;  /* 0x0001301401007387 */ /* 0x000fe80000100a00 */
[----:B------:R1:W-:Y:S04]  /*39e20*/  STL.64 [R1+0x138], R22 ;  /* 0x0001381601007387 */ /* 0x0003e80000100a00 */
[----:B-1----:R-:W2:Y:S04]  /*39e30*/  LDL.LU.64 R22, [R1+0x39c0] ;  /* 0x0039c00001167983 */ /* 0x002ea80000300a00 */
[----:B------:R-:W2:Y:S01]  /*39e40*/  LDL.LU.64 R20, [R1+0x39b8] ;  /* 0x0039b80001147983 */ /* 0x000ea20000300a00 */
[----:B---3--:R-:W-:Y:S03]  /*39e50*/  HMMA.1688.F32.TF32 R16, R4, R16, R8 ;  /* 0x000000100410723c */ /* 0x008fe60000081008 */
[----:B------:R-:W2:-:S15]  /*39e60*/  LDL.LU.64 R8, [R1+0x39b0] ;  /* 0x0039b00001087983 */ /* 0x000e9e0000300a00 */
[----:B------:R-:W-:Y:S01]  /*39e70*/  NOP ;  /* 0x0000000000007918 */ /* 0x000fe20000000000 */
[----:B------:R1:W-:Y:S04]  /*39e80*/  STL.64 [R1+0x120], R16 ;  /* 0x0001201001007387 */ /* 0x0003e80000100a00 */
[----:B------:R4:W-:Y:S04]  /*39e90*/  STL.64 [R1+0x128], R18 ;  /* 0x0001281201007387 */ /* 0x0009e80000100a00 */
[----:B-1----:R-:W4:Y:S01]  /*39ea0*/  LDL.LU.64 R16, [R1+0x39a8] ;  /* 0x0039a80001107983 */ /* 0x002f220000300a00 */
[C---:B--2---:R-:W-:Y:S03]  /*39eb0*/  HMMA.1688.F32.TF32 R8, R4.reuse, R8, R20 ;  /* 0x000000080408723c */ /* 0x044fe60000081014 */
        /* <DEDUP_REMOVED lines=19> */
[----:B-1----:R-:W2:Y:S04]  /*39ff0*/  LDL.64 R18, [R1+0xa8] ;  /* 0x0000a80001127983 */ /* 0x002ea80000100a00 */
[----:B--2---:R1:W-:Y:S04]  /*3a000*/  STL.64 [R1+0x3940], R18 ;  /* 0x0039401201007387 */ /* 0x0043e80000100a00 */
[----:B-1----:R-:W2:Y:S01]  /*3a010*/  LDL.64 R18, [R1+0xb8] ;  /* 0x0000b80001127983 */ /* 0x002ea20000100a00 */
[C---:B------:R-:W-:Y:S03]  /*3a020*/  HMMA.1688.F32.TF32 R12, R4.reuse, R20, R12 ;  /* 0x00000014040c723c */ /* 0x040fe6000008100c */
[----:B--2---:R1:W-:Y:S04]  /*3a030*/  STL.64 [R1+0x3948], R18 ;  /* 0x0039481201007387 */ /* 0x0043e80000100a00 */
[----:B------:R-:W3:Y:S04]  /*3a040*/  LDL.LU R16, [R1+0x7e0] ;  /* 0x0007e00001107983 */ /* 0x000ee80000300800 */
[----:B------:R-:W3:Y:S04]  /*3a050*/  LDL.LU R17, [R1+0x7e4] ;  /* 0x0007e40001117983 */ /* 0x000ee80000300800 */
[----:B-1----:R-:W3:Y:S04]  /*3a060*/  LDL.LU R18, [R1+0x7e8] ;  /* 0x0007e80001127983 */ /* 0x002ee80000300800 */
[----:B------:R-:W3:Y:S04]  /*3a070*/  LDL.LU R19, [R1+0x7ec] ;  /* 0x0007ec0001137983 */ /* 0x000ee80000300800 */
[----:B------:R-:W-:Y:S04]  /*3a080*/  STL.64 [R1+0xe0], R12 ;  /* 0x0000e00c01007387 */ /* 0x000fe80000100a00 */
[----:B------:R1:W-:Y:S04]  /*3a090*/  STL.64 [R1+0xe8], R14 ;  /* 0x0000e80e01007387 */ /* 0x0003e80000100a00 */
[----:B-1----:R-:W4:Y:S04]  /*3a0a0*/  LDL.LU.64 R14, [R1+0x3958] ;  /* 0x00395800010e7983 */ /* 0x002f280000300a00 */
[----:B------:R-:W4:Y:S01]  /*3a0b0*/  LDL.LU.64 R12, [R1+0x3950] ;  /* 0x00395000010c7983 */ /* 0x000f220000300a00 */
[----:B------:R-:W-:Y:S01]  /*3a0c0*/  LOP3.LUT R29, R2, 0x20, RZ, 0x3c, !PT ;  /* 0x00000020021d7812 */ /* 0x000fe200078e3cff */
[----:B----4-:R-:W-:Y:S02]  /*3a0d0*/  HMMA.1688.F32.TF32 R4, R4, R24, R12 ;  /* 0x000000180404723c */ /* 0x010fe4000008100c */
[----:B------:R-:W3:-:S15]  /*3a0e0*/  LDL R14, [R1+0xc8] ;  /* 0x0000c800010e7983 */ /* 0x000ede0000100800 */
[----:B------:R-:W-:Y:S02]  /*3a0f0*/  NOP ;  /* 0x0000000000007918 */ /* 0x000fe40000000000 */
[----:B------:R-:W-:Y:S04]  /*3a100*/  STL.64 [R1+0xd0], R4 ;  /* 0x0000d00401007387 */ /* 0x000fe80000100a00 */
[----:B------:R-:W-:Y:S04]  /*3a110*/  STL.64 [R1+0xd8], R6 ;  /* 0x0000d80601007387 */ /* 0x000fe80000100a00 */
[----:B------:R-:W3:Y:S04]  /*3a120*/  LDL R15, [R1+0xcc] ;  /* 0x0000cc00010f7983 */ /* 0x000ee80000100800 */
[----:B------:R-:W-:Y:S04]  /*3a130*/  LDS R6, [R2+UR6+0x16100] ;  /* 0x0161000602067984 */ /* 0x000fe80008000800 */
[----:B------:R-:W1:Y:S04]  /*3a140*/  LDS R7, [R29+UR6+0x16100] ;  /* 0x016100061d077984 */ /* 0x000e680008000800 */
[----:B------:R-:W-:Y:S04]  /*3a150*/  LDS R4, [R2+UR6+0x14100] ;  /* 0x0141000602047984 */ /* 0x000fe80008000800 */
[----:B------:R-:W2:Y:S04]  /*3a160*/  LDS R5, [R29+UR6+0x14100] ;  /* 0x014100061d057984 */ /* 0x000ea80008000800 */
[----:B------:R-:W4:Y:S04]  /*3a170*/  LDL.64 R26, [R1+0x98] ;  /* 0x00009800011a7983 */ /* 0x000f280000100a00 */
[----:B------:R-:W-:Y:S04]  /*3a180*/  STL [R1+0x3848], R2 ;  /* 0x0038480201007387 */ /* 0x000fe80000100800 */
[----:B------:R-:W-:Y:S04]  /*3a190*/  STL [R1+0x384c], R29 ;  /* 0x00384c1d01007387 */ /* 0x000fe80000100800 */
[----:B-1----:R-:W-:Y:S04]  /*3a1a0*/  STL.64 [R1+0x3818], R6 ;  /* 0x0038180601007387 */ /* 0x002fe80000100a00 */
[----:B--2---:R1:W-:Y:S04]  /*3a1b0*/  STL.64 [R1+0x3810], R4 ;  /* 0x0038100401007387 */ /* 0x0043e80000100a00 */
[----:B-1----:R-:W4:Y:S04]  /*3a1c0*/  LDL.LU R4, [R1+0x7b0] ;  /* 0x0007b00001047983 */ /* 0x002f280000300800 */
[----:B------:R-:W4:Y:S04]  /*3a1d0*/  LDL.LU R5, [R1+0x7b4] ;  /* 0x0007b40001057983 */ /* 0x000f280000300800 */
[----:B------:R-:W4:Y:S04]  /*3a1e0*/  LDL.LU R6, [R1+0x7b8] ;  /* 0x0007b80001067983 */ /* 0x000f280000300800 */
[----:B------:R-:W4:Y:S01]  /*3a1f0*/  LDL.LU R7, [R1+0x7bc] ;  /* 0x0007bc0001077983 */ /* 0x000f220000300800 */
[----:B---3--:R-:W-:-:S15]  /*3a200*/  HMMA.1688.F32.TF32 R16, R8, R14, R16 ;  /* 0x0000000e0810723c */ /* 0x008fde0000081010 */
[----:B------:R-:W-:-:S04]  /*3a210*/  NOP ;  /* 0x0000000000007918 */ /* 0x000fc80000000000 */
[----:B------:R-:W-:Y:S04]  /*3a220*/  STL.64 [R1+0xed0], R16 ;  /* 0x000ed01001007387 */ /* 0x000fe80000100a00 */
[----:B------:R1:W-:Y:S04]  /*3a230*/  STL.64 [R1+0xed8], R18 ;  /* 0x000ed81201007387 */ /* 0x0003e80000100a00 */
[----:B-1----:R-:W2:Y:S04]  /*3a240*/  LDL.LU.64 R18, [R1+0x3948] ;  /* 0x0039480001127983 */ /* 0x002ea80000300a00 */
[----:B------:R1:W-:Y:S04]  /*3a250*/  STL [R1+0x3854], R14 ;  /* 0x0038540e01007387 */ /* 0x0003e80000100800 */
[----:B------:R3:W-:Y:S04]  /*3a260*/  STL [R1+0x3850], R15 ;  /* 0x0038500f01007387 */ /* 0x0007e80000100800 */
[----:B------:R-:W2:Y:S04]  /*3a270*/  LDL.LU R12, [R1+0x7d0] ;  /* 0x0007d000010c7983 */ /* 0x000ea80000300800 */
[----:B------:R-:W2:Y:S04]  /*3a280*/  LDL.LU R13, [R1+0x7d4] ;  /* 0x0007d400010d7983 */ /* 0x000ea80000300800 */
[----:B-1----:R-:W2:Y:S04]  /*3a290*/  LDL.LU R14, [R1+0x7d8] ;  /* 0x0007d800010e7983 */ /* 0x002ea80000300800 */
[----:B---3--:R-:W2:Y:S02]  /*3a2a0*/  LDL.LU R15, [R1+0x7dc] ;  /* 0x0007dc00010f7983 */ /* 0x008ea40000300800 */
[----:B--2---:R-:W-:-:S15]  /*3a2b0*/  HMMA.1688.F32.TF32 R12, R8, R18, R12 ;  /* 0x00000012080c723c */ /* 0x004fde000008100c */
[----:B------:R-:W-:-:S04]  /*3a2c0*/  NOP ;  /* 0x0000000000007918 */ /* 0x000fc80000000000 */
[----:B------:R1:W-:Y:S04]  /*3a2d0*/  STL.64 [R1+0xec0], R12 ;  /* 0x000ec00c01007387 */ /* 0x0003e80000100a00 */
[----:B------:R2:W-:Y:S01]  /*3a2e0*/  STL.64 [R1+0xec8], R14 ;  /* 0x000ec80e01007387 */ /* 0x0005e20000100a00 */
[----:B-1----:R-:W-:Y:S02]  /*3a2f0*/  IMAD.MOV.U32 R12, RZ, RZ, R19 ;  /* 0x000000ffff0c7224 */ /* 0x002fe400078e0013 */
[----:B------:R-:W-:Y:S02]  /*3a300*/  IMAD.MOV.U32 R13, RZ, RZ, R18 ;  /* 0x000000ffff0d7224 */ /* 0x000fe400078e0012 */
[----:B------:R-:W3:Y:S04]  /*3a310*/  LDL.LU.64 R18, [R1+0x3940] ;  /* 0x0039400001127983 */ /* 0x000ee80000300a00 */
[----:B------:R1:W-:Y:S04]  /*3a320*/  STL [R1+0x385c], R12 ;  /* 0x00385c0c01007387 */ /* 0x0003e80000100800 */
[----:B------:R1:W-:Y:S04]  /*3a330*/  STL [R1+0x3858], R13 ;  /* 0x0038580d01007387 */ /* 0x0003e80000100800 */
[----:B--2---:R-:W2:Y:S04]  /*3a340*/  LDL.64 R14, [R1+0x88] ;  /* 0x00008800010e7983 */ /* 0x004ea80000100a00 */
[----:B--2---:R2:W-:Y:S04]  /*3a350*/  STL.64 [R1+0x3928], R14 ;  /* 0x0039280e01007387 */ /* 0x0045e80000100a00 */
[----:B-1----:R-:W4:Y:S04]  /*3a360*/  LDL.LU R12, [R1+0x7c0] ;  /* 0x0007c000010c7983 */ /* 0x002f280000300800 */
[----:B------:R-:W4:Y:S04]  /*3a370*/  LDL.LU R13, [R1+0x7c4] ;  /* 0x0007c400010d7983 */ /* 0x000f280000300800 */
[----:B--2---:R-:W4:Y:S04]  /*3a380*/  LDL.LU R14, [R1+0x7c8] ;  /* 0x0007c800010e7983 */ /* 0x004f280000300800 */
[----:B------:R-:W4:Y:S01]  /*3a390*/  LDL.LU R15, [R1+0x7cc] ;  /* 0x0007cc00010f7983 */ /* 0x000f220000300800 */
[----:B---3--:R-:W-:-:S02]  /*3a3a0*/  IMAD.MOV.U32 R3, RZ, RZ, R18 ;  /* 0x000000ffff037224 */ /* 0x008fc400078e0012 */
[----:B------:R-:W-:Y:S01]  /*3a3b0*/  IMAD.MOV.U32 R0, RZ, RZ, R19 ;  /* 0x000000ffff007224 */ /* 0x000fe200078e0013 */
[----:B----4-:R-:W-:Y:S01]  /*3a3c0*/  HMMA.1688.F32.TF32 R12, R8, R18, R12 ;  /* 0x00000012080c723c */ /* 0x010fe2000008100c */
[----:B------:R-:W2:-:S15]  /*3a3d0*/  LDL.LU.64 R18, [R1+0x3938] ;  /* 0x0039380001127983 */ /* 0x000e9e0000300a00 */
[----:B------:R-:W-:-:S03]  /*3a3e0*/  NOP ;  /* 0x0000000000007918 */ /* 0x000fc60000000000 */
[----:B------:R-:W-:Y:S01]  /*3a3f0*/  IMAD.MOV.U32 R17, RZ, RZ, R14 ;  /* 0x000000ffff117224 */ /* 0x000fe200078e000e */
[----:B------:R1:W-:Y:S01]  /*3a400*/  STL.64 [R1+0xeb0], R12 ;  /* 0x000eb00c01007387 */ /* 0x0003e20000100a00 */
[----:B------:R-:W-:Y:S02]  /*3a410*/  IMAD.MOV.U32 R16, RZ, RZ, R15 ;  /* 0x000000ffff107224 */ /* 0x000fe400078e000f */
[----:B-1----:R-:W-:Y:S01]  /*3a420*/  HMMA.1688.F32.TF32 R12, R8, R26, R4 ;  /* 0x0000001a080c723c */ /* 0x002fe20000081004 */
[----:B------:R-:W-:Y:S04]  /*3a430*/  STL [R1+0x3860], R3 ;  /* 0x0038600301007387 */ /* 0x000fe80000100800 */
[----:B------:R1:W-:Y:S04]  /*3a440*/  STL [R1+0x314c], R16 ;  /* 0x00314c1001007387 */ /* 0x0003e80000100800 */
[----:B------:R3:W-:Y:S10]  /*3a450*/  STL [R1+0x3148], R17 ;  /* 0x0031481101007387 */ /* 0x0007f40000100800 */
[----:B------:R-:W-:-:S02]  /*3a460*/  IMAD.MOV.U32 R21, RZ, RZ, R14 ;  /* 0x000000ffff157224 */ /* 0x000fc400078e000e */
[----:B------:R-:W-:Y:S01]  /*3a470*/  IMAD.MOV.U32 R20, RZ, RZ, R15 ;  /* 0x000000ffff147224 */ /* 0x000fe200078e000f */
[----:B--2---:R2:W-:Y:S04]  /*3a480*/  STL.64 [R1+0x3920], R18 ;  /* 0x0039201201007387 */ /* 0x0045e80000100a00 */
[----:B-1----:R-:W4:Y:S04]  /*3a490*/  LDL.LU R16, [R1+0x7a0] ;  /* 0x0007a00001107983 */ /* 0x002f280000300800 */
[----:B---3--:R-:W4:Y:S01]  /*3a4a0*/  LDL.LU R17, [R1+0x7a4] ;  /* 0x0007a40001117983 */ /* 0x008f220000300800 */
[----:B--2---:R-:W-:-:S02]  /*3a4b0*/  IMAD.MOV.U32 R18, RZ, RZ, R22 ;  /* 0x000000ffff127224 */ /* 0x004fc400078e0016 */
[----:B------:R-:W-:Y:S01]  /*3a4c0*/  IMAD.MOV.U32 R19, RZ, RZ, R23 ;  /* 0x000000ffff137224 */ /* 0x000fe200078e0017 */
[----:B------:R-:W2:Y:S04]  /*3a4d0*/  LDL.LU R22, [R1+0x3934] ;  /* 0x0039340001167983 */ /* 0x000ea80000300800 */
[----:B------:R-:W2:Y:S04]  /*3a4e0*/  LDL.LU R23, [R1+0x3930] ;  /* 0x0039300001177983 */ /* 0x000ea80000300800 */
[----:B------:R-:W-:Y:S04]  /*3a4f0*/  STL [R1+0xea0], R12 ;  /* 0x000ea00c01007387 */ /* 0x000fe80000100800 */
[----:B------:R-:W4:Y:S01]  /*3a500*/  LDL.LU.64 R14, [R1+0x3928] ;  /* 0x00392800010e7983 */ /* 0x000f220000300a00 */
[----:B------:R-:W-:-:S02]  /*3a510*/  IMAD.MOV.U32 R24, RZ, RZ, R13 ;  /* 0x000000ffff187224 */ /* 0x000fc400078e000d */
[----:B------:R-:W-:Y:S02]  /*3a520*/  IMAD.MOV.U32 R5, RZ, RZ, R26 ;  /* 0x000000ffff057224 */ /* 0x000fe400078e001a */
[----:B------:R-:W-:Y:S01]  /*3a530*/  IMAD.MOV.U32 R4, RZ, RZ, R27 ;  /* 0x000000ffff047224 */ /* 0x000fe200078e001b */
[----:B------:R-:W-:Y:S04]  /*3a540*/  STL [R1+0x3370], R24 ;  /* 0x0033701801007387 */ /* 0x000fe80000100800 */
[----:B------:R-:W-:Y:S04]  /*3a550*/  STL [R1+0x311c], R20 ;  /* 0x00311c1401007387 */ /* 0x000fe80000100800 */
[----:B------:R-:W-:Y:S01]  /*3a560*/  STL [R1+0x3110], R21 ;  /* 0x0031101501007387 */ /* 0x000fe20000100800 */
[----:B----4-:R-:W-:Y:S01]  /*3a570*/  HMMA.1688.F32.TF32 R16, R8, R14, R16 ;  /* 0x0000000e0810723c */ /* 0x010fe20000081010 */
[----:B------:R-:W-:-:S02]  /*3a580*/  IMAD.MOV.U32 R7, RZ, RZ, R14 ;  /* 0x000000ffff077224 */ /* 0x000fc400078e000e */
[----:B------:R-:W-:Y:S01]  /*3a590*/  IMAD.MOV.U32 R6, RZ, RZ, R15 ;  /* 0x000000ffff067224 */ /* 0x000fe200078e000f */
[----:B--2---:R-:W-:-:S15]  /*3a5a0*/  STL.64 [R1+0x3898], R22 ;  /* 0x0038981601007387 */ /* 0x004fde0000100a00 */
[----:B------:R-:W-:Y:S04]  /*3a5b0*/  STL.64 [R1+0xe90], R16 ;  /* 0x000e901001007387 */ /* 0x000fe80000100a00 */
[----:B------:R-:W-:Y:S04]  /*3a5c0*/  STL.64 [R1+0xe98], R18 ;  /* 0x000e981201007387 */ /* 0x000fe80000100a00 */
[----:B------:R-:W-:Y:S04]  /*3a5d0*/  STL.64 [R1+0x3870], R6 ;  /* 0x0038700601007387 */ /* 0x000fe80000100a00 */
        /* <DEDUP_REMOVED lines=17> */
[----:B------:R-:W3:Y:S04]  /*3a6f0*/  LDL.LU R16, [R1+0x790] ;  /* 0x0007900001107983 */ /* 0x000ee80000300800 */
[----:B------:R-:W3:Y:S04]  /*3a700*/  LDL.LU R17, [R1+0x794] ;  /* 0x0007940001117983 */ /* 0x000ee80000300800 */
[----:B------:R-:W3:Y:S04]  /*3a710*/  LDL.LU R18, [R1+0x798] ;  /* 0x0007980001127983 */ /* 0x000ee80000300800 */
[----:B------:R-:W3:Y:S04]  /*3a720*/  LDL.LU R19, [R1+0x79c] ;  /* 0x00079c0001137983 */ /* 0x000ee80000300800 */
        /* <DEDUP_REMOVED lines=10> */
[----:B------:R1:W-:Y:S04]  /*3a7d0*/  STL.64 [R1+0x38a8], R22 ;  /* 0x0038a81601007387 */ /* 0x0003e80000100a00 */
[----:B----4-:R-:W-:Y:S04]  /*3a7e0*/  STL.64 [R1+0x38a0], R20 ;  /* 0x0038a01401007387 */ /* 0x010fe80000100a00 */
[----:B-1----:R-:W4:Y:S04]  /*3a7f0*/  LDL.64 R22, [R1+0x18] ;  /* 0x0000180001167983 */ /* 0x002f280000100a00 */
[----:B----4-:R1:W-:Y:S04]  /*3a800*/  STL.64 [R1+0x38b8], R22 ;  /* 0x0038b81601007387 */ /* 0x0103e80000100a00 */
[----:B-1----:R-:W4:Y:S04]  /*3a810*/  LDL.64 R22, [R1+0x28] ;  /* 0x0000280001167983 */ /* 0x002f280000100a00 */
[----:B----4-:R1:W-:Y:S04]  /*3a820*/  STL.64 [R1+0x38d0], R22 ;  /* 0x0038d01601007387 */ /* 0x0103e80000100a00 */
[----:B-1----:R-:W4:Y:S04]  /*3a830*/  LDL.64 R22, [R1+0x38] ;  /* 0x0000380001167983 */ /* 0x002f280000100a00 */
[----:B----4-:R1:W-:Y:S04]  /*3a840*/  STL.64 [R1+0x38e8], R22 ;  /* 0x0038e81601007387 */ /* 0x0103e80000100a00 */
[----:B------:R-:W4:Y:S04]  /*3a850*/  LDL.LU R20, [R1+0x760] ;  /* 0x0007600001147983 */ /* 0x000f280000300800 */
[----:B------:R-:W4:Y:S04]  /*3a860*/  LDL.LU R21, [R1+0x764] ;  /* 0x0007640001157983 */ /* 0x000f280000300800 */
[----:B-1----:R-:W2:Y:S04]  /*3a870*/  LDL.LU R22, [R1+0x768] ;  /* 0x0007680001167983 */ /* 0x002ea80000300800 */
[----:B------:R-:W2:Y:S04]  /*3a880*/  LDL.LU R23, [R1+0x76c] ;  /* 0x00076c0001177983 */ /* 0x000ea80000300800 */
[----:B--2---:R-:W-:Y:S04]  /*3a890*/  STL.64 [R1+0x3900], R22 ;  /* 0x0039001601007387 */ /* 0x004fe80000100a00 */
[----:B----4-:R1:W-:Y:S04]  /*3a8a0*/  STL.64 [R1+0x38f8], R20 ;  /* 0x0038f81401007387 */ /* 0x0103e80000100a00 */
[----:B-1----:R-:W2:Y:S04]  /*3a8b0*/  LDL.LU R20, [R1+0x770] ;  /* 0x0007700001147983 */ /* 0x002ea80000300800 */
[----:B------:R-:W2:Y:S04]  /*3a8c0*/  LDL.LU R21, [R1+0x774] ;  /* 0x0007740001157983 */ /* 0x000ea80000300800 */
[----:B------:R-:W2:Y:S04]  /*3a8d0*/  LDL.LU R22, [R1+0x778] ;  /* 0x0007780001167983 */ /* 0x000ea80000300800 */
[----:B------:R-:W2:Y:S04]  /*3a8e0*/  LDL.LU R23, [R1+0x77c] ;  /* 0x00077c0001177983 */ /* 0x000ea80000300800 */
[----:B---3--:R-:W-:Y:S04]  /*3a8f0*/  STL.64 [R1+0x3880], R6 ;  /* 0x0038800601007387 */ /* 0x008fe80000100a00 */
[----:B------:R1:W-:Y:S04]  /*3a900*/  STL.64 [R1+0x3878], R4 ;  /* 0x0038780401007387 */ /* 0x0003e80000100a00 */
[----:B-1----:R-:W3:Y:S04]  /*3a910*/  LDL.LU R4, [R1+0x710] ;  /* 0x0007100001047983 */ /* 0x002ee80000300800 */
[----:B------:R-:W3:Y:S04]  /*3a920*/  LDL.LU R5, [R1+0x714] ;  /* 0x0007140001057983 */ /* 0x000ee80000300800 */
[----:B------:R-:W4:Y:S04]  /*3a930*/  LDL.LU R6, [R1+0x718] ;  /* 0x0007180001067983 */ /* 0x000f280000300800 */
[----:B------:R-:W4:Y:S04]  /*3a940*/  LDL.LU R7, [R1+0x71c] ;  /* 0x00071c0001077983 */ /* 0x000f280000300800 */
[----:B----4-:R1:W-:Y:S04]  /*3a950*/  STL.64 [R1+0x3890], R6 ;  /* 0x0038900601007387 */ /* 0x0103e80000100a00 */
[----:B---3--:R3:W-:Y:S04]  /*3a960*/  STL.64 [R1+0x3888], R4 ;  /* 0x0038880401007387 */ /* 0x0087e80000100a00 */
[----:B-1----:R-:W4:Y:S01]  /*3a970*/  LDL.64 R6, [R1+0x8] ;  /* 0x0000080001067983 */ /* 0x002f220000100a00 */
[----:B------:R-:W-:Y:S03]  /*3a980*/  HMMA.1688.F32.TF32 R16, R8, R26, R16 ;  /* 0x0000001a0810723c */ /* 0x000fe60000081010 */
[----:B----4-:R1:W-:Y:S04]  /*3a990*/  STL.64 [R1+0x38b0], R6 ;  /* 0x0038b00601007387 */ /* 0x0103e80000100a00 */
[----:B---3--:R-:W3:Y:S04]  /*3a9a0*/  LDL.LU R4, [R1+0x730] ;  /* 0x0007300001047983 */ /* 0x008ee80000300800 */
[----:B------:R-:W3:Y:S04]  /*3a9b0*/  LDL.LU R5, [R1+0x734] ;  /* 0x0007340001057983 */ /* 0x000ee80000300800 */
[----:B-1----:R-:W4:Y:S04]  /*3a9c0*/  LDL.LU R6, [R1+0x738] ;  /* 0x0007380001067983 */ /* 0x002f280000300800 */
[----:B------:R-:W4:Y:S04]  /*3a9d0*/  LDL.LU R7, [R1+0x73c] ;  /* 0x00073c0001077983 */ /* 0x000f280000300800 */
[----:B----4-:R-:W-:Y:S04]  /*3a9e0*/  STL.64 [R1+0x38c8], R6 ;  /* 0x0038c80601007387 */ /* 0x010fe80000100a00 */
[----:B---3--:R1:W-:Y:S04]  /*3a9f0*/  STL.64 [R1+0x38c0], R4 ;  /* 0x0038c00401007387 */ /* 0x0083e80000100a00 */
[----:B-1----:R-:W3:Y:S04]  /*3aa00*/  LDL.LU R4, [R1+0x740] ;  /* 0x0007400001047983 */ /* 0x002ee80000300800 */
[----:B------:R-:W3:Y:S04]  /*3aa10*/  LDL.LU R5, [R1+0x744] ;  /* 0x0007440001057983 */ /* 0x000ee80000300800 */
[----:B------:R-:W3:Y:S04]  /*3aa20*/  LDL.LU R6, [R1+0x748] ;  /* 0x0007480001067983 */ /* 0x000ee80000300800 */
[----:B------:R-:W3:Y:S04]  /*3aa30*/  LDL.LU R7, [R1+0x74c] ;  /* 0x00074c0001077983 */ /* 0x000ee80000300800 */
[----:B------:R1:W-:Y:S04]  /*3aa40*/  STL.64 [R1+0xe80], R16 ;  /* 0x000e801001007387 */ /* 0x0003e80000100a00 */
[----:B------:R4:W-:Y:S01]  /*3aa50*/  STL.64 [R1+0xe88], R18 ;  /* 0x000e881201007387 */ /* 0x0009e20000100a00 */
[----:B-1----:R-:W-:-:S03]  /*3aa60*/  IMAD.MOV.U32 R17, RZ, RZ, R26 ;  /* 0x000000ffff117224 */ /* 0x002fc600078e001a */
[----:B----4-:R-:W4:Y:S01]  /*3aa70*/  LDL.LU.64 R18, [R1+0x3920] ;  /* 0x0039200001127983 */ /* 0x010f220000300a00 */
[----:B------:R-:W-:-:S03]  /*3aa80*/  IMAD.MOV.U32 R16, RZ, RZ, R27 ;  /* 0x000000ffff107224 */ /* 0x000fc600078e001b */
[----:B------:R-:W2:Y:S04]  /*3aa90*/  LDL.LU.64 R26, [R1+0x3918] ;  /* 0x00391800011a7983 */ /* 0x000ea80000300a00 */
[----:B------:R-:W2:Y:S02]  /*3aaa0*/  LDL.LU.64 R24, [R1+0x3910] ;  /* 0x0039100001187983 */ /* 0x000ea40000300a00 */
[----:B--2---:R-:W-:-:S15]  /*3aab0*/  HMMA.1688.F32.TF32 R24, R8, R14, R24 ;  /* 0x0000000e0818723c */ /* 0x004fde0000081018 */
[----:B------:R-:W-:-:S04]  /*3aac0*/  NOP ;  /* 0x0000000000007918 */ /* 0x000fc80000000000 */
[----:B------:R1:W-:Y:S04]  /*3aad0*/  STL.64 [R1+0xe70], R24 ;  /* 0x000e701801007387 */ /* 0x0003e80000100a00 */
[----:B------:R2:W-:Y:S01]  /*3aae0*/  STL.64 [R1+0xe78], R26 ;  /* 0x000e781a01007387 */ /* 0x0005e20000100a00 */
[----:B-1----:R-:W-:Y:S02]  /*3aaf0*/  IMAD.MOV.U32 R25, RZ, RZ, R14 ;  /* 0x000000ffff197224 */ /* 0x002fe400078e000e */
[----:B------:R-:W-:Y:S02]  /*3ab00*/  IMAD.MOV.U32 R24, RZ, RZ, R15 ;  /* 0x000000ffff187224 */ /* 0x000fe400078e000f */
        /* <DEDUP_REMOVED lines=22> */
[----:B------:R-:W-:Y:S04]  /*3ac70*/  STL.64 [R1+0xe40], R12 ;  /* 0x000e400c01007387 */ /* 0x000fe80000100a00 */
[----:B------:R1:W-:Y:S02]  /*3ac80*/  STL.64 [R1+0xe48], R14 ;  /* 0x000e480e01007387 */ /* 0x0003e40000100a00 */
[----:B-1----:R-:W-:Y:S02]  /*3ac90*/  IMAD.MOV.U32 R15, RZ, RZ, R22 ;  /* 0x000000ffff0f7224 */ /* 0x002fe400078e0016 */
[----:B------:R-:W3:Y:S02]  /*3aca0*/  LDL.LU.64 R22, [R1+0x38d0] ;  /* 0x0038d00001167983 */ /* 0x000ee40000300a00 */
[----:B---3--:R-:W-:Y:S01]  /*3acb0*/  HMMA.1688.F32.TF32 R4, R8, R22, R4 ;  /* 0x000000160804723c */ /* 0x008fe20000081004 */
        /* <DEDUP_REMOVED lines=41> */
[----:B------:R-:W-:Y:S04]  /*3af50*/  STL.64 [R1+0x3710], R18 ;  /* 0x0037101201007387 */ /* 0x000fe80000100a00 */
[----:B------:R1:W-:Y:S04]  /*3af60*/  STL.64 [R1+0x36f0], R22 ;  /* 0x0036f01601007387 */ /* 0x0003e80000100a00 */
[----:B------:R-:W4:Y:S04]  /*3af70*/  LDL.LU R20, [R1+0x620] ;  /* 0x0006200001147983 */ /* 0x000f280000300800 */
[----:B------:R-:W4:Y:S04]  /*3af80*/  LDL.LU R21, [R1+0x624] ;  /* 0x0006240001157983 */ /* 0x000f280000300800 */
        /* <DEDUP_REMOVED lines=39> */
[----:B------:R1:W-:Y:S02]  /*3b200*/  STL.64 [R1+0x3770], R18 ;  /* 0x0037701201007387 */ /* 0x0003e40000100a00 */
[----:B-1----:R-:W-:-:S02]  /*3b210*/  IMAD.MOV.U32 R18, RZ, RZ, R26 ;  /* 0x000000ffff127224 */ /* 0x002fc400078e001a */
[----:B------:R-:W-:Y:S01]  /*3b220*/  IMAD.MOV.U32 R19, RZ, RZ, R28 ;  /* 0x000000ffff137224 */ /* 0x000fe200078e001c */
[----:B------:R-:W3:Y:S04]  /*3b230*/  LDL.LU R26, [R1+0x3840] ;  /* 0x00384000011a7983 */ /* 0x000ee80000300800 */
[----:B------:R-:W-:Y:S04]  /*3b240*/  STL.64 [R1+0x3788], R18 ;  /* 0x0037881201007387 */ /* 0x000fe80000100a00 */
[----:B----4-:R-:W-:Y:S04]  /*3b250*/  STL.64 [R1+0x3750], R22 ;  /* 0x0037501601007387 */ /* 0x010fe80000100a00 */
[----:B--2---:R1:W-:Y:S04]  /*3b260*/  STL.64 [R1+0x3748], R20 ;  /* 0x0037481401007387 */ /* 0x0043e80000100a00 */
[----:B-1----:R-:W2:Y:S04]  /*3b270*/  LDL.LU R20, [R1+0x660] ;  /* 0x0006600001147983 */ /* 0x002ea80000300800 */
[----:B------:R-:W2:Y:S01]  /*3b280*/  LDL.LU R21, [R1+0x664] ;  /* 0x0006640001157983 */ /* 0x000ea20000300800 */
[----:B------:R-:W-:-:S02]  /*3b290*/  IMAD.MOV.U32 R18, RZ, RZ, R25 ;  /* 0x000000ffff127224 */ /* 0x000fc400078e0019 */
[----:B------:R-:W-:Y:S02]  /*3b2a0*/  IMAD.MOV.U32 R19, RZ, RZ, R24 ;  /* 0x000000ffff137224 */ /* 0x000fe400078e0018 */
[----:B---3--:R-:W-:Y:S02]  /*3b2b0*/  IMAD.MOV.U32 R22, RZ, RZ, R27 ;  /* 0x000000ffff167224 */ /* 0x008fe400078e001b */
[----:B------:R-:W3:Y:S01]  /*3b2c0*/  LDL.LU R27, [R1+0x383c] ;  /* 0x00383c00011b7983 */ /* 0x000ee20000300800 */
[----:B------:R-:W-:-:S03]  /*3b2d0*/  IMAD.MOV.U32 R23, RZ, RZ, R26 ;  /* 0x000000ffff177224 */ /* 0x000fc600078e001a */
        /* <DEDUP_REMOVED lines=15> */
[----:B------:R-:W-:-:S02]  /*3b3d0*/  IMAD.MOV.U32 R18, RZ, RZ, R7 ;  /* 0x000000ffff127224 */ /* 0x000fc400078e0007 */
[----:B------:R-:W-:Y:S02]  /*3b3e0*/  IMAD.MOV.U32 R19, RZ, RZ, R6 ;  /* 0x000000ffff137224 */ /* 0x000fe400078e0006 */
[----:B----4-:R-:W-:Y:S02]  /*3b3f0*/  IMAD.MOV.U32 R22, RZ, RZ, R26 ;  /* 0x000000ffff167224 */ /* 0x010fe400078e001a */
[----:B---3--:R-:W-:Y:S01]  /*3b400*/  IMAD.MOV.U32 R23, RZ, RZ, R27 ;  /* 0x000000ffff177224 */ /* 0x008fe200078e001b */
        /* <DEDUP_REMOVED lines=15> */
[----:B------:R1:W-:Y:S04]  /*3b500*/  STL.64 [R1+0x37e8], R18 ;  /* 0x0037e81201007387 */ /* 0x0003e80000100a00 */
[----:B------:R-:W2:Y:S04]  /*3b510*/  LDL.LU R16, [R1+0x6d0] ;  /* 0x0006d00001107983 */ /* 0x000ea80000300800 */
[----:B------:R-:W2:Y:S04]  /*3b520*/  LDL.LU R17, [R1+0x6d4] ;  /* 0x0006d40001117983 */ /* 0x000ea80000300800 */
[----:B-1----:R-:W2:Y:S04]  /*3b530*/  LDL.LU R18, [R1+0x6d8] ;  /* 0x0006d80001127983 */ /* 0x002ea80000300800 */
        /* <DEDUP_REMOVED lines=16> */
[----:B------:R-:W2:Y:S04]  /*3b640*/  LDL.LU R23, [R1+0x6bc] ;  /* 0x0006bc0001177983 */ /* 0x000ea80000300800 */
[----:B--2---:R4:W-:Y:S04]  /*3b650*/  STL.64 [R1+0x37e0], R22 ;  /* 0x0037e01601007387 */ /* 0x0049e80000100a00 */
[----:B------:R1:W-:Y:S01]  /*3b660*/  STL.64 [R1+0x37d8], R20 ;  /* 0x0037d81401007387 */ /* 0x0003e20000100a00 */
[----:B----4-:R-:W-:-:S03]  /*3b670*/  IMAD.MOV.U32 R22, RZ, RZ, R26 ;  /* 0x000000ffff167224 */ /* 0x010fc600078e001a */
[----:B-1----:R-:W2:Y:S04]  /*3b680*/  LDL.LU R20, [R1+0x6c0] ;  /* 0x0006c00001147983 */ /* 0x002ea80000300800 */
[----:B------:R-:W2:Y:S04]  /*3b690*/  LDL.LU R21, [R1+0x6c4] ;  /* 0x0006c40001157983 */ /* 0x000ea80000300800 */
[----:B------:R-:W4:Y:S01]  /*3b6a0*/  LDL.LU R26, [R1+0x3824] ;  /* 0x00382400011a7983 */ /* 0x000f220000300800 */
[----:B---3--:R-:W-:-:S03]  /*3b6b0*/  IMAD.MOV.U32 R23, RZ, RZ, R27 ;  /* 0x000000ffff177224 */ /* 0x008fc600078e001b */
[----:B------:R-:W4:Y:S04]  /*3b6c0*/  LDL.LU R27, [R1+0x3820] ;  /* 0x00382000011b7983 */ /* 0x000f280000300800 */
[----:B------:R-:W-:Y:S01]  /*3b6d0*/  STL.64 [R1+0x3808], R22 ;  /* 0x0038081601007387 */ /* 0x000fe20000100a00 */
[----:B----4-:R-:W-:Y:S03]  /*3b6e0*/  HMMA.1688.F32.TF32 R8, R8, R26, R4 ;  /* 0x0000001a0808723c */ /* 0x010fe60000081004 */
[----:B--2---:R1:W-:Y:S04]  /*3b6f0*/  STL.64 [R1+0x3800], R20 ;  /* 0x0038001401007387 */ /* 0x0043e80000100a00 */
[----:B-1----:R-:W2:Y:S04]  /*3b700*/  LDL.LU R20, [R1+0x6e0] ;  /* 0x0006e00001147983 */ /* 0x002ea80000300800 */
[----:B------:R-:W2:Y:S04]  /*3b710*/  LDL.LU R21, [R1+0x6e4] ;  /* 0x0006e40001157983 */ /* 0x000ea80000300800 */
[----:B------:R-:W2:Y:S04]  /*3b720*/  LDL.LU R22, [R1+0x6e8] ;  /* 0x0006e80001167983 */ /* 0x000ea80000300800 */
[----:B------:R-:W2:Y:S04]  /*3b730*/  LDL.LU R23, [R1+0x6ec] ;  /* 0x0006ec0001177983 */ /* 0x000ea80000300800 */
[----:B------:R-:W2:Y:S04]  /*3b740*/  LDL.LU.64 R6, [R1+0x3818] ;  /* 0x0038180001067983 */ /* 0x000ea80000300a00 */
[----:B------:R-:W2:Y:S04]  /*3b750*/  LDL.LU.64 R4, [R1+0x3810] ;  /* 0x0038100001047983 */ /* 0x000ea80000300a00 */
[----:B------:R1:W-:Y:S04]  /*3b760*/  STL.64 [R1+0x36e8], R26 ;  /* 0x0036e81a01007387 */ /* 0x0003e80000100a00 */
[----:B------:R-:W3:Y:S04]  /*3b770*/  LDL.LU R24, [R1+0x6f0] ;  /* 0x0006f00001187983 */ /* 0x000ee80000300800 */
[----:B------:R-:W-:Y:S04]  /*3b780*/  STL.64 [R1+0xa80], R8 ;  /* 0x000a800801007387 */ /* 0x000fe80000100a00 */
[----:B------:R-:W-:Y:S04]  /*3b790*/  STL.64 [R1+0xa88], R10 ;  /* 0x000a880a01007387 */ /* 0x000fe80000100a00 */
[----:B------:R-:W3:Y:S04]  /*3b7a0*/  LDL.LU R25, [R1+0x6f4] ;  /* 0x0006f40001197983 */ /* 0x000ee80000300800 */
[----:B------:R-:W-:Y:S04]  /*3b7b0*/  LDS R10, [R2+UR6+0x16200] ;  /* 0x01620006020a7984 */ /* 0x000fe80008000800 */
[----:B------:R-:W4:Y:S04]  /*3b7c0*/  LDS R11, [R29+UR6+0x16200] ;  /* 0x016200061d0b7984 */ /* 0x000f280008000800 */
[----:B------:R-:W-:Y:S04]  /*3b7d0*/  LDS R8, [R2+UR6+0x14200] ;  /* 0x0142000602087984 */ /* 0x000fe80008000800 */
[----:B------:R-:W4:Y:S04]  /*3b7e0*/  LDS R9, [R29+UR6+0x14200] ;  /* 0x014200061d097984 */ /* 0x000f280008000800 */
[----:B-1----:R-:W3:Y:S04]  /*3b7f0*/  LDL.LU R26, [R1+0x6f8] ;  /* 0x0006f800011a7983 */ /* 0x002ee80000300800 */
[----:B------:R-:W3:Y:S01]  /*3b800*/  LDL.LU R27, [R1+0x6fc] ;  /* 0x0006fc00011b7983 */ /* 0x000ee20000300800 */
[----:B------:R-:W-:-:S02]  /*3b810*/  IMAD.MOV.U32 R18, RZ, RZ, R13 ;  /* 0x000000ffff127224 */ /* 0x000fc400078e000d */
[----:B------:R-:W-:Y:S01]  /*3b820*/  IMAD.MOV.U32 R19, RZ, RZ, R12 ;  /* 0x000000ffff137224 */ /* 0x000fe200078e000c */
[----:B----4-:R-:W-:Y:S04]  /*3b830*/  STL.64 [R1+0x36e0], R10 ;  /* 0x0036e00a01007387 */ /* 0x010fe80000100a00 */
[----:B------:R-:W-:Y:S02]  /*3b840*/  STL.64 [R1+0x36d8], R8 ;  /* 0x0036d80801007387 */ /* 0x000fe40000100a00 */
[C---:B--2---:R-:W-:Y:S08]  /*3b850*/  HMMA.1688.F32.TF32 R16, R4.reuse, R18, R20 ;  /* 0x000000120410723c */ /* 0x044ff00000081014 */
[----:B---3--:R-:W-:-:S15]  /*3b860*/  HMMA.1688.F32.TF32 R24, R4, R14, R24 ;  /* 0x0000000e0418723c */ /* 0x008fde0000081018 */
[----:B------:R-:W-:-:S04]  /*3b870*/  NOP ;  /* 0x0000000000007918 */ /* 0x000fc80000000000 */
[----:B------:R1:W-:Y:S04]  /*3b880*/  STL.64 [R1+0xa70], R24 ;  /* 0x000a701801007387 */ /* 0x0003e80000100a00 */
[----:B------:R2:W-:Y:S04]  /*3b890*/  STL.64 [R1+0xa78], R26 ;  /* 0x000a781a01007387 */ /* 0x0005e80000100a00 */
[----:B-1----:R-:W3:Y:S04]  /*3b8a0*/  LDL.LU R24, [R1+0x610] ;  /* 0x0006100001187983 */ /* 0x002ee80000300800 */
[----:B------:R-:W3:Y:S04]  /*3b8b0*/  LDL.LU R25, [R1+0x614] ;  /* 0x0006140001197983 */ /* 0x000ee80000300800 */
[----:B--2---:R-:W3:Y:S04]  /*3b8c0*/  LDL.LU R26, [R1+0x618] ;  /* 0x00061800011a7983 */ /* 0x004ee80000300800 */
[----:B------:R-:W3:Y:S04]  /*3b8d0*/  LDL.LU R27, [R1+0x61c] ;  /* 0x00061c00011b7983 */ /* 0x000ee80000300800 */
[----:B------:R-:W2:Y:S04]  /*3b8e0*/  LDL.LU.64 R22, [R1+0x3808] ;  /* 0x0038080001167983 */ /* 0x000ea80000300a00 */
[----:B------:R-:W2:Y:S04]  /*3b8f0*/  LDL.LU.64 R20, [R1+0x3800] ;  /* 0x0038000001147983 */ /* 0x000ea80000300a00 */
[----:B------:R-:W-:Y:S04]  /*3b900*/  STL.64 [R1+0xa60], R16 ;  /* 0x000a601001007387 */ /* 0x000fe80000100a00 */
[----:B------:R1:W-:Y:S04]  /*3b910*/  STL.64 [R1+0xa68], R18 ;  /* 0x000a681201007387 */ /* 0x0003e80000100a00 */
[----:B-1----:R-:W4:Y:S04]  /*3b920*/  LDL.LU.64 R18, [R1+0x37f8] ;  /* 0x0037f80001127983 */ /* 0x002f280000300a00 */
[----:B------:R-:W4:Y:S01]  /*3b930*/  LDL.LU.64 R16, [R1+0x37f0] ;  /* 0x0037f00001107983 */ /* 0x000f220000300a00 */
[----:B------:R-:W-:-:S02]  /*3b940*/  IMAD.MOV.U32 R10, RZ, RZ, R3 ;  /* 0x000000ffff0a7224 */ /* 0x000fc400078e0003 */
[----:B------:R-:W-:-:S07]  /*3b950*/  IMAD.MOV.U32 R11, RZ, RZ, R0 ;  /* 0x000000ffff0b7224 */ /* 0x000fce00078e0000 */
[----:B----4-:R-:W-:Y:S01]  /*3b960*/  HMMA.1688.F32.TF32 R8, R4, R10, R16 ;  /* 0x0000000a0408723c */ /* 0x010fe20000081010 */
[----:B------:R-:W2:-:S15]  /*3b970*/  LDL.LU.64 R18, [R1+0x37e8] ;  /* 0x0037e80001127983 */ /* 0x000e9e0000300a00 */
[----:B------:R-:W-:-:S03]  /*3b980*/  NOP ;  /* 0x0000000000007918 */ /* 0x000fc60000000000 */
[----:B------:R1:W-:Y:S04]  /*3b990*/  STL.64 [R1+0xa50], R8 ;  /* 0x000a500801007387 */ /* 0x0003e80000100a00 */
[----:B------:R4:W-:Y:S04]  /*3b9a0*/  STL.64 [R1+0xa58], R10 ;  /* 0x000a580a01007387 */ /* 0x0009e80000100a00 */
[----:B-1----:R-:W3:Y:S04]  /*3b9b0*/  LDL.LU R8, [R1+0x210] ;  /* 0x0002100001087983 */ /* 0x002ee80000300800 */
[----:B------:R-:W3:Y:S04]  /*3b9c0*/  LDL.LU R9, [R1+0x214] ;  /* 0x0002140001097983 */ /* 0x000ee80000300800 */
[----:B----4-:R-:W4:Y:S04]  /*3b9d0*/  LDL.LU R10, [R1+0x218] ;  /* 0x00021800010a7983 */ /* 0x010f280000300800 */
[----:B------:R-:W4:Y:S01]  /*3b9e0*/  LDL.LU R11, [R1+0x21c] ;  /* 0x00021c00010b7983 */ /* 0x000f220000300800 */
        /* <DEDUP_REMOVED lines=64> */
[----:B-1----:R-:W3:Y:S04]  /*3bdf0*/  LDL.LU.64 R22, [R1+0x36f0] ;  /* 0x0036f00001167983 */ /* 0x002ee80000300a00 */
[----:B------:R1:W-:Y:S04]  /*3be00*/  STL.64 [R1+0x36a8], R18 ;  /* 0x0036a81201007387 */ /* 0x0003e80000100a00 */
[----:B-1----:R-:W2:Y:S04]  /*3be10*/  LDL.64 R18, [R1+0x98] ;  /* 0x0000980001127983 */ /* 0x002ea80000100a00 */
[----:B--2---:R1:W-:Y:S04]  /*3be20*/  STL.64 [R1+0x36c0], R18 ;  /* 0x0036c01201007387 */ /* 0x0043e80000100a00 */
[----:B------:R-:W2:Y:S04]  /*3be30*/  LDL.LU R16, [R1+0x5f0] ;  /* 0x0005f00001107983 */ /* 0x000ea80000300800 */
[----:B------:R-:W2:Y:S04]  /*3be40*/  LDL.LU R17, [R1+0x5f4] ;  /* 0x0005f40001117983 */ /* 0x000ea80000300800 */
[----:B-1----:R-:W2:Y:S04]  /*3be50*/  LDL.LU R18, [R1+0x5f8] ;  /* 0x0005f80001127983 */ /* 0x002ea80000300800 */
[----:B------:R-:W2:Y:S01]  /*3be60*/  LDL.LU R19, [R1+0x5fc] ;  /* 0x0005fc0001137983 */ /* 0x000ea20000300800 */
[C---:B---3--:R-:W-:Y:S03]  /*3be70*/  HMMA.1688.F32.TF32 R24, R4.reuse, R22, R24 ;  /* 0x000000160418723c */ /* 0x048fe60000081018 */
        /* <DEDUP_REMOVED lines=38> */
[----:B-1----:R-:W2:Y:S04]  /*3c0e0*/  LDL.LU.64 R18, [R1+0x36d0] ;  /* 0x0036d00001127983 */ /* 0x002ea80000300a00 */
[----:B------:R-:W2:Y:S04]  /*3c0f0*/  LDL.LU.64 R16, [R1+0x36c8] ;  /* 0x0036c80001107983 */ /* 0x000ea80000300a00 */
[----:B------:R-:W-:Y:S04]  /*3c100*/  STL [R1+0x35e0], R14 ;  /* 0x0035e00e01007387 */ /* 0x000fe80000100800 */
[----:B------:R1:W-:Y:S04]  /*3c110*/  STL [R1+0x35c8], R15 ;  /* 0x0035c80f01007387 */ /* 0x0003e80000100800 */
[----:B-1----:R-:W2:Y:S02]  /*3c120*/  LDL.64 R14, [R1+0xb8] ;  /* 0x0000b800010e7983 */ /* 0x002ea40000100a00 */
[----:B--2---:R-:W-:-:S15]  /*3c130*/  HMMA.1688.F32.TF32 R16, R8, R14, R16 ;  /* 0x0000000e0810723c */ /* 0x004fde0000081010 */
[----:B------:R-:W-:-:S04]  /*3c140*/  NOP ;  /* 0x0000000000007918 */ /* 0x000fc80000000000 */
[----:B------:R-:W-:Y:S04]  /*3c150*/  STL.64 [R1+0xda0], R16 ;  /* 0x000da01001007387 */ /* 0x000fe80000100a00 */
[----:B------:R1:W-:Y:S04]  /*3c160*/  STL.64 [R1+0xda8], R18 ;  /* 0x000da81201007387 */ /* 0x0003e80000100a00 */
[----:B-1----:R-:W2:Y:S01]  /*3c170*/  LDL.LU.64 R18, [R1+0x36c0] ;  /* 0x0036c00001127983 */ /* 0x002ea20000300a00 */
[----:B------:R-:W-:Y:S02]  /*3c180*/  IMAD.MOV.U32 R3, RZ, RZ, R14 ;  /* 0x000000ffff037224 */ /* 0x000fe400078e000e */
[----:B------:R-:W-:-:S02]  /*3c190*/  IMAD.MOV.U32 R0, RZ, RZ, R15 ;  /* 0x000000ffff007224 */ /* 0x000fc400078e000f */
[----:B---3--:R-:W-:Y:S03]  /*3c1a0*/  HMMA.1688.F32.TF32 R12, R8, R26, R4 ;  /* 0x0000001a080c723c */ /* 0x008fe60000081004 */
[----:B------:R-:W-:Y:S04]  /*3c1b0*/  STL [R1+0x35e8], R0 ;  /* 0x0035e80001007387 */ /* 0x000fe80000100800 */
[----:B------:R-:W-:-:S12]  /*3c1c0*/  STL [R1+0x35e4], R3 ;  /* 0x0035e40301007387 */ /* 0x000fd80000100800 */
[----:B------:R-:W-:Y:S04]  /*3c1d0*/  STL.64 [R1+0xd90], R12 ;  /* 0x000d900c01007387 */ /* 0x000fe80000100a00 */
[----:B------:R2:W-:Y:S01]  /*3c1e0*/  STL.64 [R1+0xd98], R14 ;  /* 0x000d980e01007387 */ /* 0x0005e20000100a00 */
[----:B------:R-:W-:Y:S02]  /*3c1f0*/  IMAD.MOV.U32 R5, RZ, RZ, R26 ;  /* 0x000000ffff057224 */ /* 0x000fe400078e001a */
[----:B------:R-:W-:Y:S01]  /*3c200*/  IMAD.MOV.U32 R4, RZ, RZ, R27 ;  /* 0x000000ffff047224 */ /* 0x000fe200078e001b */
[----:B--2---:R-:W-:Y:S01]  /*3c210*/  HMMA.1688.F32.TF32 R12, R8, R18, R20 ;  /* 0x00000012080c723c */ /* 0x004fe20000081014 */
[----:B------:R-:W-:Y:S02]  /*3c220*/  IMAD.MOV.U32 R7, RZ, RZ, R18 ;  /* 0x000000ffff077224 */ /* 0x000fe400078e0012 */
[----:B------:R-:W-:-:S15]  /*3c230*/  IMAD.MOV.U32 R6, RZ, RZ, R19 ;  /* 0x000000ffff067224 */ /* 0x000fde00078e0013 */
[----:B------:R-:W-:Y:S01]  /*3c240*/  NOP ;  /* 0x0000000000007918 */ /* 0x000fe20000000000 */
        /* <DEDUP_REMOVED lines=36> */
[----:B----4-:R-:W-:Y:S04]  /*3c490*/  STL.64 [R1+0x3690], R22 ;  /* 0x0036901601007387 */ /* 0x010fe80000100a00 */
[----:B---3--:R1:W-:Y:S04]  /*3c4a0*/  STL.64 [R1+0x3608], R6 ;  /* 0x0036080601007387 */ /* 0x0083e80000100a00 */
[----:B------:R-:W-:Y:S04]  /*3c4b0*/  STL.64 [R1+0x3600], R4 ;  /* 0x0036000401007387 */ /* 0x000fe80000100a00 */
[----:B-1----:R-:W3:Y:S04]  /*3c4c0*/  LDL.64 R6, [R1+0x8] ;  /* 0x0000080001067983 */ /* 0x002ee80000100a00 */
[----:B---3--:R1:W-:Y:S04]  /*3c4d0*/  STL.64 [R1+0x3620], R6 ;  /* 0x0036200601007387 */ /* 0x0083e80000100a00 */
[----:B-1----:R-:W3:Y:S04]  /*3c4e0*/  LDL.64 R6, [R1+0x18] ;  /* 0x0000180001067983 */ /* 0x002ee80000100a00 */
[----:B---3--:R1:W-:Y:S04]  /*3c4f0*/  STL.64 [R1+0x3638], R6 ;  /* 0x0036380601007387 */ /* 0x0083e80000100a00 */
[----:B-1----:R-:W3:Y:S04]  /*3c500*/  LDL.64 R6, [R1+0x28] ;  /* 0x0000280001067983 */ /* 0x002ee80000100a00 */
[----:B---3--:R1:W-:Y:S04]  /*3c510*/  STL.64 [R1+0x3658], R6 ;  /* 0x0036580601007387 */ /* 0x0083e80000100a00 */
[----:B------:R-:W3:Y:S04]  /*3c520*/  LDL.LU R4, [R1+0x570] ;  /* 0x0005700001047983 */ /* 0x000ee80000300800 */
[----:B------:R-:W3:Y:S04]  /*3c530*/  LDL.LU R5, [R1+0x574] ;  /* 0x0005740001057983 */ /* 0x000ee80000300800 */
[----:B-1----:R-:W4:Y:S04]  /*3c540*/  LDL.LU R6, [R1+0x578] ;  /* 0x0005780001067983 */ /* 0x002f280000300800 */
[----:B------:R-:W4:Y:S04]  /*3c550*/  LDL.LU R7, [R1+0x57c] ;  /* 0x00057c0001077983 */ /* 0x000f280000300800 */
[----:B------:R-:W3:Y:S04]  /*3c560*/  LDL.LU R24, [R1+0x5a0] ;  /* 0x0005a00001187983 */ /* 0x000ee80000300800 */
[----:B------:R-:W3:Y:S04]  /*3c570*/  LDL.LU R25, [R1+0x5a4] ;  /* 0x0005a40001197983 */ /* 0x000ee80000300800 */
[----:B------:R-:W3:Y:S04]  /*3c580*/  LDL.LU R26, [R1+0x5a8] ;  /* 0x0005a800011a7983 */ /* 0x000ee80000300800 */
[----:B------:R-:W3:Y:S01]  /*3c590*/  LDL.LU R27, [R1+0x5ac] ;  /* 0x0005ac00011b7983 */ /* 0x000ee20000300800 */
[----:B--2---:R-:W-:Y:S03]  /*3c5a0*/  HMMA.1688.F32.TF32 R12, R8, R18, R12 ;  /* 0x00000012080c723c */ /* 0x004fe6000008100c */
[----:B---3--:R1:W-:Y:S04]  /*3c5b0*/  STL.64 [R1+0x36a0], R26 ;  /* 0x0036a01a01007387 */ /* 0x0083e80000100a00 */
[----:B------:R-:W-:Y:S04]  /*3c5c0*/  STL.64 [R1+0x3698], R24 ;  /* 0x0036981801007387 */ /* 0x000fe80000100a00 */
[----:B------:R-:W2:Y:S04]  /*3c5d0*/  LDL.64 R22, [R1+0x68] ;  /* 0x0000680001167983 */ /* 0x000ea80000100a00 */
[----:B-1----:R-:W3:Y:S04]  /*3c5e0*/  LDL.64 R26, [R1+0x78] ;  /* 0x00007800011a7983 */ /* 0x002ee80000100a00 */
[----:B----4-:R-:W-:Y:S04]  /*3c5f0*/  STL.64 [R1+0x3670], R6 ;  /* 0x0036700601007387 */ /* 0x010fe80000100a00 */
[----:B------:R1:W-:Y:S04]  /*3c600*/  STL.64 [R1+0x3668], R4 ;  /* 0x0036680401007387 */ /* 0x0003e80000100a00 */
        /* <DEDUP_REMOVED lines=10> */
[----:B------:R1:W-:Y:S04]  /*3c6b0*/  STL.64 [R1+0xd70], R12 ;  /* 0x000d700c01007387 */ /* 0x0003e80000100a00 */
[----:B------:R-:W-:Y:S01]  /*3c6c0*/  STL.64 [R1+0xd78], R14 ;  /* 0x000d780e01007387 */ /* 0x000fe20000100a00 */
[----:B-1----:R-:W-:-:S02]  /*3c6d0*/  IMAD.MOV.U32 R13, RZ, RZ, R18 ;  /* 0x000000ffff0d7224 */ /* 0x002fc400078e0012 */
[----:B------:R-:W-:Y:S02]  /*3c6e0*/  IMAD.MOV.U32 R12, RZ, RZ, R19 ;  /* 0x000000ffff0c7224 */ /* 0x000fe400078e0013 */
[----:B------:R-:W3:Y:S04]  /*3c6f0*/  LDL.LU.64 R18, [R1+0x36b8] ;  /* 0x0036b80001127983 */ /* 0x000ee80000300a00 */
[----:B------:R-:W3:Y:S04]  /*3c700*/  LDL.LU.64 R16, [R1+0x36b0] ;  /* 0x0036b00001107983 */ /* 0x000ee80000300a00 */
[----:B------:R-:W-:Y:S01]  /*3c710*/  STL [R1+0x35ec], R13 ;  /* 0x0035ec0d01007387 */ /* 0x000fe20000100800 */
[----:B---3--:R-:W-:-:S15]  /*3c720*/  HMMA.1688.F32.TF32 R16, R8, R26, R16 ;  /* 0x0000001a0810723c */ /* 0x008fde0000081010 */
[----:B------:R-:W-:-:S04]  /*3c730*/  NOP ;  /* 0x0000000000007918 */ /* 0x000fc80000000000 */
[----:B------:R-:W-:Y:S04]  /*3c740*/  STL.64 [R1+0xd60], R16 ;  /* 0x000d601001007387 */ /* 0x000fe80000100a00 */
[----:B------:R1:W-:Y:S04]  /*3c750*/  STL.64 [R1+0xd68], R18 ;  /* 0x000d681201007387 */ /* 0x0003e80000100a00 */
[----:B-1----:R-:W3:Y:S01]  /*3c760*/  LDL.LU.64 R18, [R1+0x36a8] ;  /* 0x0036a80001127983 */ /* 0x002ee20000300a00 */
[----:B------:R-:W-:Y:S02]  /*3c770*/  IMAD.MOV.U32 R17, RZ, RZ, R26 ;  /* 0x000000ffff117224 */ /* 0x000fe400078e001a */
[----:B------:R-:W-:-:S02]  /*3c780*/  IMAD.MOV.U32 R16, RZ, RZ, R27 ;  /* 0x000000ffff107224 */ /* 0x000fc400078e001b */
[----:B------:R-:W4:Y:S04]  /*3c790*/  LDL.LU.64 R26, [R1+0x36a0] ;  /* 0x0036a000011a7983 */ /* 0x000f280000300a00 */
[----:B------:R-:W4:Y:S04]  /*3c7a0*/  LDL.LU.64 R24, [R1+0x3698] ;  /* 0x0036980001187983 */ /* 0x000f280000300a00 */
[----:B---3--:R-:W-:Y:S04]  /*3c7b0*/  STL.64 [R1+0x3618], R18 ;  /* 0x0036181201007387 */ /* 0x008fe80000100a00 */
[----:B------:R1:W-:Y:S04]  /*3c7c0*/  STL.64 [R1+0x3610], R16 ;  /* 0x0036101001007387 */ /* 0x0003e80000100a00 */
[----:B-1----:R-:W3:Y:S04]  /*3c7d0*/  LDL.LU R16, [R1+0x540] ;  /* 0x0005400001107983 */ /* 0x002ee80000300800 */
[----:B------:R-:W3:Y:S04]  /*3c7e0*/  LDL.LU R17, [R1+0x544] ;  /* 0x0005440001117983 */ /* 0x000ee80000300800 */
[----:B------:R-:W2:Y:S04]  /*3c7f0*/  LDL.LU R18, [R1+0x548] ;  /* 0x0005480001127983 */ /* 0x000ea80000300800 */
[----:B------:R-:W2:Y:S01]  /*3c800*/  LDL.LU R19, [R1+0x54c] ;  /* 0x00054c0001137983 */ /* 0x000ea20000300800 */
[----:B----4-:R-:W-:Y:S03]  /*3c810*/  HMMA.1688.F32.TF32 R24, R8, R22, R24 ;  /* 0x000000160818723c */ /* 0x010fe60000081018 */
[----:B--2---:R-:W-:Y:S04]  /*3c820*/  STL.64 [R1+0x3630], R18 ;  /* 0x0036301201007387 */ /* 0x004fe80000100a00 */
[----:B---3--:R1:W-:Y:S04]  /*3c830*/  STL.64 [R1+0x3628], R16 ;  /* 0x0036281001007387 */ /* 0x0083e80000100a00 */
[----:B-1----:R-:W2:Y:S04]  /*3c840*/  LDL.LU R16, [R1+0x550] ;  /* 0x0005500001107983 */ /* 0x002ea80000300800 */
[----:B------:R-:W2:Y:S04]  /*3c850*/  LDL.LU R17, [R1+0x554] ;  /* 0x0005540001117983 */ /* 0x000ea80000300800 */
[----:B------:R-:W2:Y:S04]  /*3c860*/  LDL.LU R18, [R1+0x558] ;  /* 0x0005580001127983 */ /* 0x000ea80000300800 */
[----:B------:R-:W2:Y:S04]  /*3c870*/  LDL.LU R19, [R1+0x55c] ;  /* 0x00055c0001137983 */ /* 0x000ea80000300800 */
[----:B------:R1:W-:Y:S04]  /*3c880*/  STL.64 [R1+0xd50], R24 ;  /* 0x000d501801007387 */ /* 0x0003e80000100a00 */
[----:B------:R3:W-:Y:S01]  /*3c890*/  STL.64 [R1+0xd58], R26 ;  /* 0x000d581a01007387 */ /* 0x0007e20000100a00 */
[----:B-1----:R-:W-:-:S02]  /*3c8a0*/  IMAD.MOV.U32 R25, RZ, RZ, R22 ;  /* 0x000000ffff197224 */ /* 0x002fc400078e0016 */
[----:B------:R-:W-:Y:S02]  /*3c8b0*/  IMAD.MOV.U32 R24, RZ, RZ, R23 ;  /* 0x000000ffff187224 */ /* 0x000fe400078e0017 */
[----:B------:R-:W4:Y:S02]  /*3c8c0*/  LDL.LU.64 R22, [R1+0x3690] ;  /* 0x0036900001167983 */ /* 0x000f240000300a00 */
[----:B----4-:R-:W-:Y:S01]  /*3c8d0*/  HMMA.1688.F32.TF32 R4, R8, R22, R4 ;  /* 0x000000160804723c */ /* 0x010fe20000081004 */
[----:B---3--:R-:W-:Y:S02]  /*3c8e0*/  IMAD.MOV.U32 R27, RZ, RZ, R22 ;  /* 0x000000ffff1b7224 */ /* 0x008fe400078e0016 */
        /* <DEDUP_REMOVED lines=49> */
[----:B------:R-:W4:Y:S04]  /*3cc00*/  LDL.LU.64 R16, [R1+0x3610] ;  /* 0x0036100001107983 */ /* 0x000f280000300a00 */
        /* <DEDUP_REMOVED lines=69> */
[----:B------:R-:W-:-:S05]  /*3d060*/  IMAD.MOV.U32 R19, RZ, RZ, R16 ;  /* 0x000000ffff137224 */ /* 0x000fca00078e0010 */
        /* <DEDUP_REMOVED lines=16> */
[----:B---3--:R-:W-:-:S02]  /*3d170*/  IMAD.MOV.U32 R18, RZ, RZ, R7 ;  /* 0x000000ffff127224 */ /* 0x008fc400078e0007 */
[----:B------:R-:W-:-:S05]  /*3d180*/  IMAD.MOV.U32 R19, RZ, RZ, R6 ;  /* 0x000000ffff137224 */ /* 0x000fca00078e0006 */
        /* <DEDUP_REMOVED lines=434> */
[----:B----4-:R-:W-:Y:S01]  /*3ecb0*/  IMAD.MOV.U32 R19, RZ, RZ, R24 ;  /* 0x000000ffff137224 */ /* 0x010fe200078e0018 */
[----:B------:R-:W4:Y:S04]  /*3ecc0*/  LDL.LU R27, [R1+0x3374] ;  /* 0x00337400011b7983 */ /* 0x000f280000300800 */
        /* <DEDUP_REMOVED lines=190> */
[----:B------:R-:W2:Y:S01]  /*3f8b0*/  LDL.LU R19, [R1+0x7fc] ;  /* 0x0007fc0001137983 */ /* 0x000ea20000300800 */
[C---:B---3--:R-:W-:Y:S08]  /*3f8c0*/  HMMA.1688.F32.TF32 R12, R4.reuse, R26, R12 ;  /* 0x0000001a040c723c */ /* 0x048ff0000008100c */
[----:B--2---:R-:W-:Y:S01]  /*3f8d0*/  HMMA.1688.F32.TF32 R16, R4, R22, R16 ;  /* 0x000000160410723c */ /* 0x004fe20000081010 */
[----:B------:R-:W-:Y:S04]  /*3f8e0*/  STL [R1+0x3128], R22 ;  /* 0x0031281601007387 */ /* 0x000fe80000100800 */
[----:B------:R-:W-:-:S14]  /*3f8f0*/  STL [R1+0x3124], R23 ;  /* 0x0031241701007387 */ /* 0x000fdc0000100800 */
[----:B------:R-:W-:Y:S04]  /*3f900*/  STL.64 [R1+0xb80], R16 ;  /* 0x000b801001007387 */ /* 0x000fe80000100a00 */
[----:B------:R-:W-:Y:S04]  /*3f910*/  STL.64 [R1+0xb88], R18 ;  /* 0x000b881201007387 */ /* 0x000fe80000100a00 */
[----:B------:R-:W2:Y:S04]  /*3f920*/  LDL.LU R4, [R1+0x2b0] ;  /* 0x0002b00001047983 */ /* 0x000ea80000300800 */
[----:B------:R1:W-:Y:S04]  /*3f930*/  STL.64 [R1+0x8e0], R12 ;  /* 0x0008e00c01007387 */ /* 0x0003e80000100a00 */
[----:B------:R3:W-:Y:S04]  /*3f940*/  STL.64 [R1+0x8e8], R14 ;  /* 0x0008e80e01007387 */ /* 0x0007e80000100a00 */
[----:B------:R-:W2:Y:S01]  /*3f950*/  LDL.LU R5, [R1+0x2b4] ;  /* 0x0002b40001057983 */ /* 0x000ea20000300800 */
[----:B------:R-:W-:-:S02]  /*3f960*/  IMAD.MOV.U32 R6, RZ, RZ, R3 ;  /* 0x000000ffff067224 */ /* 0x000fc400078e0003 */
[----:B------:R-:W-:Y:S01]  /*3f970*/  IMAD.MOV.U32 R7, RZ, RZ, R0 ;  /* 0x000000ffff077224 */ /* 0x000fe200078e0000 */
[----:B------:R-:W4:Y:S04]  /*3f980*/  LDL.LU R3, [R1+0x3224] ;  /* 0x0032240001037983 */ /* 0x000f280000300800 */
[----:B------:R-:W4:Y:S04]  /*3f990*/  LDL.LU R0, [R1+0x3220] ;  /* 0x0032200001007983 */ /* 0x000f280000300800 */
[----:B-1----:R-:W4:Y:S04]  /*3f9a0*/  LDL.LU R12, [R1+0x310] ;  /* 0x00031000010c7983 */ /* 0x002f280000300800 */
[----:B------:R-:W4:Y:S04]  /*3f9b0*/  LDL.LU R13, [R1+0x314] ;  /* 0x00031400010d7983 */ /* 0x000f280000300800 */
[----:B---3--:R-:W3:Y:S04]  /*3f9c0*/  LDL.LU R14, [R1+0x318] ;  /* 0x00031800010e7983 */ /* 0x008ee80000300800 */
[----:B------:R-:W3:Y:S04]  /*3f9d0*/  LDL.LU R15, [R1+0x31c] ;  /* 0x00031c00010f7983 */ /* 0x000ee80000300800 */
[----:B------:R-:W-:Y:S04]  /*3f9e0*/  STL.64 [R1+0x31c8], R6 ;  /* 0x0031c80601007387 */ /* 0x000fe80000100a00 */
[----:B--2---:R1:W-:Y:S04]  /*3f9f0*/  STL.64 [R1+0x31c0], R4 ;  /* 0x0031c00401007387 */ /* 0x0043e80000100a00 */
[----:B-1----:R-:W2:Y:S04]  /*3fa00*/  LDL.LU R4, [R1+0x2d0] ;  /* 0x0002d00001047983 */ /* 0x002ea80000300800 */
[----:B------:R-:W2:Y:S01]  /*3fa10*/  LDL.LU R5, [R1+0x2d4] ;  /* 0x0002d40001057983 */ /* 0x000ea20000300800 */
[----:B----4-:R-:W-:-:S02]  /*3fa20*/  IMAD.MOV.U32 R6, RZ, RZ, R0 ;  /* 0x000000ffff067224 */ /* 0x010fc400078e0000 */
        /* <DEDUP_REMOVED lines=9> */
[----:B--2---:R1:W-:Y:S04]  /*3fac0*/  STL.64 [R1+0x31f0], R6 ;  /* 0x0031f00601007387 */ /* 0x0043e80000100a00 */
[----:B------:R2:W-:Y:S04]  /*3fad0*/  STL.64 [R1+0x31e8], R4 ;  /* 0x0031e80401007387 */ /* 0x0005e80000100a00 */
[----:B-1----:R-:W2:Y:S04]  /*3fae0*/  LDL.LU.64 R6, [R1+0xa8] ;  /* 0x0000a80001067983 */ /* 0x002ea80000300a00 */
[----:B--2---:R1:W-:Y:S04]  /*3faf0*/  STL.64 [R1+0x31f8], R6 ;  /* 0x0031f80601007387 */ /* 0x0043e80000100a00 */
[----:B------:R-:W2:Y:S04]  /*3fb00*/  LDL.LU R4, [R1+0x300] ;  /* 0x0003000001047983 */ /* 0x000ea80000300800 */
[----:B------:R-:W2:Y:S04]  /*3fb10*/  LDL.LU R5, [R1+0x304] ;  /* 0x0003040001057983 */ /* 0x000ea80000300800 */
[----:B-1----:R-:W2:Y:S04]  /*3fb20*/  LDL.LU R6, [R1+0x308] ;  /* 0x0003080001067983 */ /* 0x002ea80000300800 */
[----:B------:R-:W2:Y:S04]  /*3fb30*/  LDL.LU R7, [R1+0x30c] ;  /* 0x00030c0001077983 */ /* 0x000ea80000300800 */
[----:B--2---:R1:W-:Y:S04]  /*3fb40*/  STL.64 [R1+0x3210], R6 ;  /* 0x0032100601007387 */ /* 0x0043e80000100a00 */
[----:B------:R-:W-:Y:S04]  /*3fb50*/  STL.64 [R1+0x3208], R4 ;  /* 0x0032080401007387 */ /* 0x000fe80000100a00 */
[----:B-1----:R-:W3:Y:S04]  /*3fb60*/  LDL.LU.64 R6, [R1+0xc8] ;  /* 0x0000c80001067983 */ /* 0x002ee80000300a00 */
[----:B------:R-:W2:Y:S04]  /*3fb70*/  LDL.LU.64 R22, [R1+0x78] ;  /* 0x0000780001167983 */ /* 0x000ea80000300a00 */
[----:B--2---:R1:W-:Y:S04]  /*3fb80*/  STL.64 [R1+0x31e0], R22 ;  /* 0x0031e01601007387 */ /* 0x0043e80000100a00 */
[----:B-1----:R-:W2:Y:S01]  /*3fb90*/  LDL.LU.64 R22, [R1+0x98] ;  /* 0x0000980001167983 */ /* 0x002ea20000300a00 */
[----:B---3--:R-:W-:Y:S03]  /*3fba0*/  HMMA.1688.F32.TF32 R12, R8, R6, R12 ;  /* 0x00000006080c723c */ /* 0x008fe6000008100c */
[----:B--2---:R1:W-:Y:S04]  /*3fbb0*/  STL.64 [R1+0x3200], R22 ;  /* 0x0032001601007387 */ /* 0x0043e80000100a00 */
[----:B-1----:R-:W2:Y:S04]  /*3fbc0*/  LDL.LU.64 R22, [R1+0xb8] ;  /* 0x0000b80001167983 */ /* 0x002ea80000300a00 */
[----:B------:R-:W3:Y:S04]  /*3fbd0*/  LDL.LU.64 R18, [R1+0x68] ;  /* 0x0000680001127983 */ /* 0x000ee80000300a00 */
[----:B------:R-:W-:Y:S04]  /*3fbe0*/  STL.64 [R1+0x30e8], R26 ;  /* 0x0030e81a01007387 */ /* 0x000fe80000100a00 */
[----:B------:R1:W-:Y:S04]  /*3fbf0*/  STL [R1+0x30e0], R24 ;  /* 0x0030e01801007387 */ /* 0x0003e80000100800 */
[----:B-1----:R-:W3:Y:S04]  /*3fc00*/  LDL.LU R24, [R1+0x2f0] ;  /* 0x0002f00001187983 */ /* 0x002ee80000300800 */
[----:B------:R-:W3:Y:S04]  /*3fc10*/  LDL.LU R25, [R1+0x2f4] ;  /* 0x0002f40001197983 */ /* 0x000ee80000300800 */
[----:B------:R1:W-:Y:S04]  /*3fc20*/  STL.64 [R1+0xb70], R12 ;  /* 0x000b700c01007387 */ /* 0x0003e80000100a00 */
[----:B------:R2:W-:Y:S01]  /*3fc30*/  STL.64 [R1+0xb78], R14 ;  /* 0x000b780e01007387 */ /* 0x0005e20000100a00 */
[----:B-1----:R-:W-:-:S02]  /*3fc40*/  IMAD.MOV.U32 R13, RZ, RZ, R6 ;  /* 0x000000ffff0d7224 */ /* 0x002fc400078e0006 */
[----:B------:R-:W-:Y:S02]  /*3fc50*/  IMAD.MOV.U32 R12, RZ, RZ, R7 ;  /* 0x000000ffff0c7224 */ /* 0x000fe400078e0007 */
[----:B------:R-:W3:Y:S04]  /*3fc60*/  LDL.LU.64 R6, [R1+0x3210] ;  /* 0x0032100001067983 */ /* 0x000ee80000300a00 */
[----:B------:R-:W3:Y:S04]  /*3fc70*/  LDL.LU.64 R4, [R1+0x3208] ;  /* 0x0032080001047983 */ /* 0x000ee80000300a00 */
[----:B------:R1:W-:Y:S04]  /*3fc80*/  STL [R1+0x3130], R12 ;  /* 0x0031300c01007387 */ /* 0x0003e80000100800 */
[----:B------:R1:W-:Y:S01]  /*3fc90*/  STL [R1+0x312c], R13 ;  /* 0x00312c0d01007387 */ /* 0x0003e20000100800 */
[----:B------:R-:W-:-:S02]  /*3fca0*/  IMAD.MOV.U32 R26, RZ, RZ, R3 ;  /* 0x000000ffff1a7224 */ /* 0x000fc400078e0003 */
[----:B----4-:R-:W-:Y:S02]  /*3fcb0*/  IMAD.MOV.U32 R27, RZ, RZ, R0 ;  /* 0x000000ffff1b7224 */ /* 0x010fe400078e0000 */
[----:B--2---:R-:W-:Y:S02]  /*3fcc0*/  IMAD.MOV.U32 R15, RZ, RZ, R22 ;  /* 0x000000ffff0f7224 */ /* 0x004fe400078e0016 */
[----:B------:R-:W-:Y:S01]  /*3fcd0*/  IMAD.MOV.U32 R14, RZ, RZ, R23 ;  /* 0x000000ffff0e7224 */ /* 0x000fe200078e0017 */
[----:B---3--:R-:W-:Y:S01]  /*3fce0*/  HMMA.1688.F32.TF32 R4, R8, R22, R4 ;  /* 0x000000160804723c */ /* 0x008fe20000081004 */
[----:B------:R-:W2:-:S15]  /*3fcf0*/  LDL.LU.64 R22, [R1+0x3200] ;  /* 0x0032000001167983 */ /* 0x000e9e0000300a00 */
[----:B------:R-:W-:-:S03]  /*3fd00*/  NOP ;  /* 0x0000000000007918 */ /* 0x000fc60000000000 */
[----:B------:R-:W-:Y:S01]  /*3fd10*/  IMAD.MOV.U32 R3, RZ, RZ, R6 ;  /* 0x000000ffff037224 */ /* 0x000fe200078e0006 */
[----:B------:R-:W-:Y:S01]  /*3fd20*/  STL.64 [R1+0xb60], R4 ;  /* 0x000b600401007387 */ /* 0x000fe20000100a00 */
[----:B------:R-:W-:-:S03]  /*3fd30*/  IMAD.MOV.U32 R0, RZ, RZ, R7 ;  /* 0x000000ffff007224 */ /* 0x000fc600078e0007 */
[----:B------:R-:W3:Y:S04]  /*3fd40*/  LDL.LU.64 R6, [R1+0x31f8] ;  /* 0x0031f80001067983 */ /* 0x000ee80000300a00 */
[----:B------:R-:W-:Y:S04]  /*3fd50*/  STL [R1+0x3134], R15 ;  /* 0x0031340f01007387 */ /* 0x000fe80000100800 */
[----:B------:R4:W-:Y:S04]  /*3fd60*/  STL [R1+0x3198], R14 ;  /* 0x0031980e01007387 */ /* 0x0009e80000100800 */
[----:B-1----:R-:W2:Y:S04]  /*3fd70*/  LDL.LU R12, [R1+0x2c0] ;  /* 0x0002c000010c7983 */ /* 0x002ea80000300800 */
[----:B------:R-:W2:Y:S04]  /*3fd80*/  LDL.LU R13, [R1+0x2c4] ;  /* 0x0002c400010d7983 */ /* 0x000ea80000300800 */
[----:B----4-:R-:W4:Y:S04]  /*3fd90*/  LDL.LU R14, [R1+0x2c8] ;  /* 0x0002c800010e7983 */ /* 0x010f280000300800 */
[----:B------:R-:W4:Y:S04]  /*3fda0*/  LDL.LU R15, [R1+0x2cc] ;  /* 0x0002cc00010f7983 */ /* 0x000f280000300800 */
[----:B------:R-:W-:Y:S04]  /*3fdb0*/  STL [R1+0x2884], R0 ;  /* 0x0028840001007387 */ /* 0x000fe80000100800 */
[----:B------:R-:W-:Y:S01]  /*3fdc0*/  STL [R1+0x2880], R3 ;  /* 0x0028800301007387 */ /* 0x000fe20000100800 */
[----:B---3--:R-:W-:-:S15]  /*3fdd0*/  HMMA.1688.F32.TF32 R24, R8, R6, R24 ;  /* 0x000000060818723c */ /* 0x008fde0000081018 */
[----:B------:R-:W-:-:S04]  /*3fde0*/  NOP ;  /* 0x0000000000007918 */ /* 0x000fc80000000000 */
[----:B------:R1:W-:Y:S04]  /*3fdf0*/  STL.64 [R1+0xb50], R24 ;  /* 0x000b501801007387 */ /* 0x0003e80000100a00 */
[----:B------:R2:W-:Y:S01]  /*3fe00*/  STL.64 [R1+0xb58], R26 ;  /* 0x000b581a01007387 */ /* 0x0005e20000100a00 */
[----:B-1----:R-:W-:Y:S02]  /*3fe10*/  IMAD.MOV.U32 R25, RZ, RZ, R6 ;  /* 0x000000ffff197224 */ /* 0x002fe400078e0006 */
[----:B------:R-:W-:Y:S02]  /*3fe20*/  IMAD.MOV.U32 R24, RZ, RZ, R7 ;  /* 0x000000ffff187224 */ /* 0x000fe400078e0007 */
[----:B------:R-:W3:Y:S04]  /*3fe30*/  LDL.LU.64 R6, [R1+0x31f0] ;  /* 0x0031f00001067983 */ /* 0x000ee80000300a00 */
[----:B------:R-:W3:Y:S01]  /*3fe40*/  LDL.LU.64 R4, [R1+0x31e8] ;  /* 0x0031e80001047983 */ /* 0x000ee20000300a00 */
[----:B--2---:R-:W-:-:S02]  /*3fe50*/  IMAD.MOV.U32 R27, RZ, RZ, R22 ;  /* 0x000000ffff1b7224 */ /* 0x004fc400078e0016 */
[----:B------:R-:W-:Y:S01]  /*3fe60*/  IMAD.MOV.U32 R26, RZ, RZ, R23 ;  /* 0x000000ffff1a7224 */ /* 0x000fe200078e0017 */
[----:B---3--:R-:W-:Y:S01]  /*3fe70*/  HMMA.1688.F32.TF32 R4, R8, R22, R4 ;  /* 0x000000160804723c */ /* 0x008fe20000081004 */
[----:B------:R-:W4:-:S15]  /*3fe80*/  LDL.LU.64 R22, [R1+0x31e0] ;  /* 0x0031e00001167983 */ /* 0x000f1e0000300a00 */
[----:B------:R-:W-:-:S03]  /*3fe90*/  NOP ;  /* 0x0000000000007918 */ /* 0x000fc60000000000 */
[----:B------:R-:W-:Y:S01]  /*3fea0*/  IMAD.MOV.U32 R0, RZ, RZ, R6 ;  /* 0x000000ffff007224 */ /* 0x000fe200078e0006 */
[----:B------:R1:W-:Y:S01]  /*3feb0*/  STL.64 [R1+0xb40], R4 ;  /* 0x000b400401007387 */ /* 0x0003e20000100a00 */
[----:B------:R-:W-:-:S03]  /*3fec0*/  IMAD.MOV.U32 R3, RZ, RZ, R7 ;  /* 0x000000ffff037224 */ /* 0x000fc600078e0007 */
[----:B------:R-:W2:Y:S04]  /*3fed0*/  LDL.LU.64 R6, [R1+0x31d8] ;  /* 0x0031d80001067983 */ /* 0x000ea80000300a00 */
[----:B-1----:R-:W2:Y:S04]  /*3fee0*/  LDL.LU.64 R4, [R1+0x31d0] ;  /* 0x0031d00001047983 */ /* 0x002ea80000300a00 */
[----:B------:R1:W-:Y:S04]  /*3fef0*/  STL.64 [R1+0x3140], R26 ;  /* 0x0031401a01007387 */ /* 0x0003e80000100a00 */
[----:B------:R-:W-:Y:S04]  /*3ff00*/  STL.64 [R1+0x3138], R24 ;  /* 0x0031381801007387 */ /* 0x000fe80000100a00 */
[----:B-1----:R-:W2:Y:S04]  /*3ff10*/  LDL.LU.64 R26, [R1+0x88] ;  /* 0x00008800011a7983 */ /* 0x002ea80000300a00 */
[----:B------:R-:W-:Y:S04]  /*3ff20*/  STL [R1+0x29dc], R3 ;  /* 0x0029dc0301007387 */ /* 0x000fe80000100800 */
[----:B------:R-:W-:Y:S01]  /*3ff30*/  STL [R1+0x29d8], R0 ;  /* 0x0029d80001007387 */ /* 0x000fe20000100800 */
        /* <DEDUP_REMOVED lines=8> */
[----:B------:R-:W-:Y:S02]  /*3ffc0*/  IMAD.MOV.U32 R20, RZ, RZ, R18 ;  /* 0x000000ffff147224 */ /* 0x000fe400078e0012 */
[----:B------:R-:W-:Y:S02]  /*3ffd0*/  IMAD.MOV.U32 R3, RZ, RZ, R26 ;  /* 0x000000ffff037224 */ /* 0x000fe400078e001a */
[----:B------:R-:W-:Y:S02]  /*3ffe0*/  IMAD.MOV.U32 R0, RZ, RZ, R27 ;  /* 0x000000ffff007224 */ /* 0x000fe400078e001b */
[----:B------:R-:W-:-:S10]  /*3fff0*/  IMAD.MOV.U32 R29, RZ, RZ, R19 ;  /* 0x000000ffff1d7224 */ /* 0x000fd400078e0013 */
[----:B------:R1:W-:Y:S04]  /*40000*/  STL.64 [R1+0xb20], R12 ;  /* 0x000b200c01007387 */ /* 0x0003e80000100a00 */
[----:B------:R3:W-:Y:S01]  /*40010*/  STL.64 [R1+0xb28], R14 ;  /* 0x000b280e01007387 */ /* 0x0007e20000100a00 */
[----:B--2---:R-:W-:-:S15]  /*40020*/  HMMA.1688.F32.TF32 R4, R8, R18, R4 ;  /* 0x000000120804723c */ /* 0x004fde0000081004 */
[----:B------:R-:W-:-:S04]  /*40030*/  NOP ;  /* 0x0000000000007918 */ /* 0x000fc80000000000 */
[----:B------:R-:W-:Y:S04]  /*40040*/  STL.64 [R1+0xb10], R4 ;  /* 0x000b100401007387 */ /* 0x000fe80000100a00 */
[----:B------:R-:W-:Y:S04]  /*40050*/  STL.64 [R1+0xb18], R6 ;  /* 0x000b180601007387 */ /* 0x000fe80000100a00 */
[----:B------:R2:W-:Y:S04]  /*40060*/  STL.64 [R1+0x31b8], R20 ;  /* 0x0031b81401007387 */ /* 0x0005e80000100a00 */
[----:B------:R-:W4:Y:S04]  /*40070*/  LDL.LU R24, [R1+0x240] ;  /* 0x0002400001187983 */ /* 0x000f280000300800 */
[----:B------:R-:W4:Y:S04]  /*40080*/  LDL.LU R25, [R1+0x244] ;  /* 0x0002440001197983 */ /* 0x000f280000300800 */
[----:B------:R-:W4:Y:S04]  /*40090*/  LDL.LU R26, [R1+0x248] ;  /* 0x00024800011a7983 */ /* 0x000f280000300800 */
[----:B------:R-:W4:Y:S04]  /*400a0*/  LDL.LU R27, [R1+0x24c] ;  /* 0x00024c00011b7983 */ /* 0x000f280000300800 */
[----:B------:R-:W4:Y:S04]  /*400b0*/  LDL.LU R16, [R1+0x260] ;  /* 0x0002600001107983 */ /* 0x000f280000300800 */
[----:B------:R-:W4:Y:S04]  /*400c0*/  LDL.LU R17, [R1+0x264] ;  /* 0x0002640001117983 */ /* 0x000f280000300800 */
[----:B------:R-:W4:Y:S04]  /*400d0*/  LDL.LU R18, [R1+0x268] ;  /* 0x0002680001127983 */ /* 0x000f280000300800 */
[----:B------:R-:W4:Y:S04]  /*400e0*/  LDL.LU R19, [R1+0x26c] ;  /* 0x00026c0001137983 */ /* 0x000f280000300800 */
[----:B-1----:R-:W4:Y:S04]  /*400f0*/  LDL.LU R12, [R1+0x280] ;  /* 0x00028000010c7983 */ /* 0x002f280000300800 */
[----:B------:R-:W4:Y:S04]  /*40100*/  LDL.LU R13, [R1+0x284] ;  /* 0x00028400010d7983 */ /* 0x000f280000300800 */
[----:B---3--:R-:W3:Y:S04]  /*40110*/  LDL.LU R14, [R1+0x288] ;  /* 0x00028800010e7983 */ /* 0x008ee80000300800 */
[----:B------:R-:W3:Y:S04]  /*40120*/  LDL.LU R15, [R1+0x28c] ;  /* 0x00028c00010f7983 */ /* 0x000ee80000300800 */
[----:B--2---:R-:W2:Y:S01]  /*40130*/  LDL.LU R20, [R1+0x2a0] ;  /* 0x0002a00001147983 */ /* 0x004ea20000300800 */
[----:B------:R-:W-:-:S03]  /*40140*/  IMAD.MOV.U32 R28, RZ, RZ, R22 ;  /* 0x000000ffff1c7224 */ /* 0x000fc600078e0016 */
[----:B------:R-:W2:Y:S04]  /*40150*/  LDL.LU R21, [R1+0x2a4] ;  /* 0x0002a40001157983 */ /* 0x000ea80000300800 */
[----:B------:R-:W2:Y:S04]  /*40160*/  LDL.LU R22, [R1+0x2a8] ;  /* 0x0002a80001167983 */ /* 0x000ea80000300800 */
[----:B------:R-:W2:Y:S04]  /*40170*/  LDL.LU R23, [R1+0x2ac] ;  /* 0x0002ac0001177983 */ /* 0x000ea80000300800 */
[----:B---3--:R1:W-:Y:S04]  /*40180*/  STL.64 [R1+0x31a8], R14 ;  /* 0x0031a80e01007387 */ /* 0x0083e80000100a00 */
[----:B----4-:R-:W-:Y:S04]  /*40190*/  STL.64 [R1+0x31a0], R12 ;  /* 0x0031a00c01007387 */ /* 0x010fe80000100a00 */
[----:B-1----:R-:W3:Y:S04]  /*401a0*/  LDL.LU.64 R14, [R1+0x48] ;  /* 0x00004800010e7983 */ /* 0x002ee80000300a00 */
[----:B------:R1:W-:Y:S04]  /*401b0*/  STL.64 [R1+0x3180], R18 ;  /* 0x0031801201007387 */ /* 0x0003e80000100a00 */
[----:B------:R-:W-:Y:S04]  /*401c0*/  STL.64 [R1+0x3178], R16 ;  /* 0x0031781001007387 */ /* 0x000fe80000100a00 */
[----:B-1----:R-:W4:Y:S04]  /*401d0*/  LDL.LU.64 R18, [R1+0x28] ;  /* 0x0000280001127983 */ /* 0x002f280000300a00 */
[----:B----4-:R1:W-:Y:S04]  /*401e0*/  STL.64 [R1+0x3190], R18 ;  /* 0x0031901201007387 */ /* 0x0103e80000100a00 */
[----:B-1----:R-:W4:Y:S04]  /*401f0*/  LDL.LU.64 R18, [R1+0x38] ;  /* 0x0000380001127983 */ /* 0x002f280000300a00 */
[----:B----4-:R1:W-:Y:S04]  /*40200*/  STL.64 [R1+0x31b0], R18 ;  /* 0x0031b01201007387 */ /* 0x0103e80000100a00 */
[----:B------:R-:W3:Y:S04]  /*40210*/  LDL.LU R16, [R1+0x290] ;  /* 0x0002900001107983 */ /* 0x000ee80000300800 */
[----:B------:R-:W3:Y:S04]  /*40220*/  LDL.LU R17, [R1+0x294] ;  /* 0x0002940001117983 */ /* 0x000ee80000300800 */
[----:B-1----:R-:W3:Y:S04]  /*40230*/  LDL.LU R18, [R1+0x298] ;  /* 0x0002980001127983 */ /* 0x002ee80000300800 */
[----:B------:R-:W3:Y:S04]  /*40240*/  LDL.LU R19, [R1+0x29c] ;  /* 0x00029c0001137983 */ /* 0x000ee80000300800 */
[----:B------:R-:W-:Y:S04]  /*40250*/  STL.64 [R1+0x3158], R26 ;  /* 0x0031581a01007387 */ /* 0x000fe80000100a00 */
[----:B------:R1:W-:Y:S04]  /*40260*/  STL.64 [R1+0x3150], R24 ;  /* 0x0031501801007387 */ /* 0x0003e80000100a00 */
        /* <DEDUP_REMOVED lines=18> */
[----:B-1----:R-:W2:Y:S02]  /*40390*/  LDL.LU.64 R6, [R1+0x58] ;  /* 0x0000580001067983 */ /* 0x002ea40000300a00 */
[----:B--2---:R-:W-:Y:S01]  /*403a0*/  HMMA.1688.F32.TF32 R20, R8, R6, R20 ;  /* 0x000000060814723c */ /* 0x004fe20000081014 */
[----:B------:R-:W-:-:S15]  /*403b0*/  IMAD.MOV.U32 R2, RZ, RZ, R7 ;  /* 0x000000ffff027224 */ /* 0x000fde00078e0007 */
[----:B------:R-:W-:-:S03]  /*403c0*/  NOP ;  /* 0x0000000000007918 */ /* 0x000fc60000000000 */
[----:B------:R1:W-:Y:S04]  /*403d0*/  STL.64 [R1+0xb00], R20 ;  /* 0x000b001401007387 */ /* 0x0003e80000100a00 */
[----:B------:R2:W-:Y:S04]  /*403e0*/  STL.64 [R1+0xb08], R22 ;  /* 0x000b081601007387 */ /* 0x0005e80000100a00 */
[----:B-1----:R-:W4:Y:S04]  /*403f0*/  LDL.LU.64 R20, [R1+0x31b8] ;  /* 0x0031b80001147983 */ /* 0x002f280000300a00 */
[----:B------:R-:W4:Y:S01]  /*40400*/  LDL.LU R4, [R1+0xf0] ;  /* 0x0000f00001047983 */ /* 0x000f220000300800 */
[----:B--2---:R-:W-:-:S03]  /*40410*/  IMAD.MOV.U32 R23, RZ, RZ, R6 ;  /* 0x000000ffff177224 */ /* 0x004fc600078e0006 */
[----:B------:R-:W4:Y:S04]  /*40420*/  LDL.LU R5, [R1+0xf4] ;  /* 0x0000f40001057983 */ /* 0x000f280000300800 */
[----:B------:R-:W2:Y:S04]  /*40430*/  LDL.LU R6, [R1+0xf8] ;  /* 0x0000f80001067983 */ /* 0x000ea80000300800 */
[----:B------:R-:W2:Y:S01]  /*40440*/  LDL.LU R7, [R1+0xfc] ;  /* 0x0000fc0001077983 */ /* 0x000ea20000300800 */
[----:B---3--:R-:W-:Y:S03]  /*40450*/  HMMA.1688.F32.TF32 R16, R8, R14, R16 ;  /* 0x0000000e0810723c */ /* 0x008fe60000081010 */
[----:B--2---:R1:W-:Y:S04]  /*40460*/  STL.64 [R1+0x2f98], R6 ;  /* 0x002f980601007387 */ /* 0x0043e80000100a00 */
[----:B----4-:R2:W-:Y:S04]  /*40470*/  STL.64 [R1+0x2f90], R4 ;  /* 0x002f900401007387 */ /* 0x0105e80000100a00 */
[----:B-1----:R-:W3:Y:S04]  /*40480*/  LDL.LU R6, [R1+0x8] ;  /* 0x0000080001067983 */ /* 0x002ee80000300800 */
[----:B------:R-:W3:Y:S04]  /*40490*/  LDL.LU R7, [R1+0xc] ;  /* 0x00000c0001077983 */ /* 0x000ee80000300800 */
        /* <DEDUP_REMOVED lines=31> */
[----:B------:R-:W3:Y:S04]  /*40690*/  LDL.LU.64 R26, [R1+0x3168] ;  /* 0x00316800011a7983 */ /* 0x000ee80000300a00 */
[----:B------:R-:W3:Y:S02]  /*406a0*/  LDL.LU.64 R24, [R1+0x3160] ;  /* 0x0031600001187983 */ /* 0x000ee40000300a00 */
[----:B---3--:R-:W-:-:S15]  /*406b0*/  HMMA.1688.F32.TF32 R24, R8, R6, R24 ;  /* 0x000000060818723c */ /* 0x008fde0000081018 */
        /* <DEDUP_REMOVED lines=13> */
[----:B----4-:R-:W-:-:S15]  /*40790*/  HMMA.1688.F32.TF32 R24, R8, R18, R24 ;  /* 0x000000120818723c */ /* 0x010fde0000081018 */
[----:B------:R-:W-:-:S04]  /*407a0*/  NOP ;  /* 0x0000000000007918 */ /* 0x000fc80000000000 */
[----:B------:R-:W-:Y:S04]  /*407b0*/  STL.64 [R1+0xaa0], R24 ;  /* 0x000aa01801007387 */ /* 0x000fe80000100a00 */
[----:B------:R1:W-:Y:S04]  /*407c0*/  STL.64 [R1+0xaa8], R26 ;  /* 0x000aa81a01007387 */ /* 0x0003e80000100a00 */
[----:B-1----:R-:W4:Y:S04]  /*407d0*/  LDL.LU.64 R26, [R1+0x3140] ;  /* 0x00314000011a7983 */ /* 0x002f280000300a00 */
[----:B------:R-:W2:Y:S04]  /*407e0*/  LDL.LU.64 R24, [R1+0x3138] ;  /* 0x0031380001187983 */ /* 0x000ea80000300a00 */
[----:B------:R-:W2:Y:S04]  /*407f0*/  LDL.LU R15, [R1+0x3134] ;  /* 0x00313400010f7983 */ /* 0x000ea80000300800 */
[----:B------:R-:W2:Y:S04]  /*40800*/  LDL.LU R12, [R1+0x3130] ;  /* 0x00313000010c7983 */ /* 0x000ea80000300800 */
[----:B------:R-:W-:Y:S04]  /*40810*/  STL.64 [R1+0x2fe0], R6 ;  /* 0x002fe00601007387 */ /* 0x000fe80000100a00 */
[----:B------:R-:W-:Y:S04]  /*40820*/  STL.64 [R1+0x2fa8], R18 ;  /* 0x002fa81201007387 */ /* 0x000fe80000100a00 */
[----:B---3--:R1:W-:Y:S04]  /*40830*/  STL.64 [R1+0x2fa0], R16 ;  /* 0x002fa01001007387 */ /* 0x0083e80000100a00 */
        /* <DEDUP_REMOVED lines=28> */
[----:B------:R1:W-:Y:S02]  /*40a00*/  STL.64 [R1+0x3028], R6 ;  /* 0x0030280601007387 */ /* 0x0003e40000100a00 */
[----:B-1----:R-:W-:-:S02]  /*40a10*/  IMAD.MOV.U32 R6, RZ, RZ, R20 ;  /* 0x000000ffff067224 */ /* 0x002fc400078e0014 */
        /* <DEDUP_REMOVED lines=14> */
[----:B------:R-:W-:Y:S04]  /*40b00*/  STL.64 [R1+0x3058], R6 ;  /* 0x0030580601007387 */ /* 0x000fe80000100a00 */
[----:B---3--:R-:W-:Y:S04]  /*40b10*/  STL.64 [R1+0x3008], R18 ;  /* 0x0030081201007387 */ /* 0x008fe80000100a00 */
[----:B--2---:R1:W-:Y:S04]  /*40b20*/  STL.64 [R1+0x3000], R16 ;  /* 0x0030001001007387 */ /* 0x0043e80000100a00 */
[----:B-1----:R-:W2:Y:S04]  /*40b30*/  LDL.LU R16, [R1+0x140] ;  /* 0x0001400001107983 */ /* 0x002ea80000300800 */
[----:B------:R-:W2:Y:S01]  /*40b40*/  LDL.LU R17, [R1+0x144] ;  /* 0x0001440001117983 */ /* 0x000ea20000300800 */
[----:B------:R-:W-:-:S02]  /*40b50*/  IMAD.MOV.U32 R6, RZ, RZ, R3 ;  /* 0x000000ffff067224 */ /* 0x000fc400078e0003 */
[----:B------:R-:W-:Y:S02]  /*40b60*/  IMAD.MOV.U32 R7, RZ, RZ, R0 ;  /* 0x000000ffff077224 */ /* 0x000fe400078e0000 */
[----:B----4-:R-:W-:Y:S02]  /*40b70*/  IMAD.MOV.U32 R18, RZ, RZ, R29 ;  /* 0x000000ffff127224 */ /* 0x010fe400078e001d */
        /* <DEDUP_REMOVED lines=33> */
[----:B------:R-:W3:Y:S04]  /*40d90*/  LDL.LU R24, [R1+0x230] ;  /* 0x0002300001187983 */ /* 0x000ee80000300800 */
[----:B------:R-:W3:Y:S04]  /*40da0*/  LDL.LU R25, [R1+0x234] ;  /* 0x0002340001197983 */ /* 0x000ee80000300800 */
[----:B------:R-:W3:Y:S04]  /*40db0*/  LDL.LU R26, [R1+0x238] ;  /* 0x00023800011a7983 */ /* 0x000ee80000300800 */
[----:B------:R-:W3:Y:S04]  /*40dc0*/  LDL.LU R27, [R1+0x23c] ;  /* 0x00023c00011b7983 */ /* 0x000ee80000300800 */
[----:B--2---:R-:W-:Y:S04]  /*40dd0*/  STL.64 [R1+0x3068], R18 ;  /* 0x0030681201007387 */ /* 0x004fe80000100a00 */
        /* <DEDUP_REMOVED lines=27> */
[----:B------:R-:W-:Y:S01]  /*40f90*/  STL.64 [R1+0x30b0], R18 ;  /* 0x0030b01201007387 */ /* 0x000fe20000100a00 */
[----:B------:R-:W-:Y:S03]  /*40fa0*/  HMMA.1688.F32.TF32 R24, R8, R22, R24 ;  /* 0x000000160818723c */ /* 0x000fe60000081018 */
        /* <DEDUP_REMOVED lines=9> */
[----:B------:R-:W2:Y:S01]  /*41040*/  LDL.LU R17, [R1+0x1c4] ;  /* 0x0001c40001117983 */ /* 0x000ea20000300800 */
[----:B---3--:R-:W-:Y:S02]  /*41050*/  IMAD.MOV.U32 R19, RZ, RZ, R28 ;  /* 0x000000ffff137224 */ /* 0x008fe400078e001c */
[----:B------:R-:W-:Y:S01]  /*41060*/  IMAD.MOV.U32 R29, RZ, RZ, R26 ;  /* 0x000000ffff1d7224 */ /* 0x000fe200078e001a */
[----:B------:R1:W-:Y:S01]  /*41070*/  STL.64 [R1+0xa90], R24 ;  /* 0x000a901801007387 */ /* 0x0003e20000100a00 */
[----:B------:R-:W-:-:S03]  /*41080*/  IMAD.MOV.U32 R28, RZ, RZ, R27 ;  /* 0x000000ffff1c7224 */ /* 0x000fc600078e001b */
[----:B------:R-:W3:Y:S04]  /*41090*/  LDL.LU.64 R26, [R1+0x30e8] ;  /* 0x0030e800011a7983 */ /* 0x000ee80000300a00 */
[----:B-1----:R-:W4:Y:S04]  /*410a0*/  LDL.LU R24, [R1+0x30e0] ;  /* 0x0030e00001187983 */ /* 0x002f280000300800 */
[----:B------:R-:W2:Y:S04]  /*410b0*/  LDL R25, [R1+0xee8] ;  /* 0x000ee80001197983 */ /* 0x000ea80000100800 */
[----:B------:R-:W-:Y:S04]  /*410c0*/  STL [R1+0x29e4], R28 ;  /* 0x0029e41c01007387 */ /* 0x000fe80000100800 */
[----:B------:R-:W-:Y:S01]  /*410d0*/  STL [R1+0x29e0], R29 ;  /* 0x0029e01d01007387 */ /* 0x000fe20000100800 */
[----:B---3--:R-:W-:Y:S03]  /*410e0*/  HMMA.1688.F32.TF32 R8, R8, R26, R12 ;  /* 0x0000001a0808723c */ /* 0x008fe6000008100c */
[----:B------:R-:W2:Y:S04]  /*410f0*/  LDL.LU.64 R14, [R1+0x30d8] ;  /* 0x0030d800010e7983 */ /* 0x000ea80000300a00 */
[----:B------:R-:W2:-:S12]  /*41100*/  LDL.LU.64 R12, [R1+0x30d0] ;  /* 0x0030d000010c7983 */ /* 0x000e980000300a00 */
[----:B------:R1:W-:Y:S04]  /*41110*/  STL.64 [R1+0x8c0], R8 ;  /* 0x0008c00801007387 */ /* 0x0003e80000100a00 */
[----:B------:R3:W-:Y:S04]  /*41120*/  STL.64 [R1+0x8c8], R10 ;  /* 0x0008c80a01007387 */ /* 0x0007e80000100a00 */
[----:B-1----:R-:W4:Y:S04]  /*41130*/  LDL.LU R8, [R1+0xe0] ;  /* 0x0000e00001087983 */ /* 0x002f280000300800 */
[----:B------:R-:W4:Y:S04]  /*41140*/  LDL.LU R9, [R1+0xe4] ;  /* 0x0000e40001097983 */ /* 0x000f280000300800 */
[----:B---3--:R-:W4:Y:S04]  /*41150*/  LDL.LU R10, [R1+0xe8] ;  /* 0x0000e800010a7983 */ /* 0x008f280000300800 */
        /* <DEDUP_REMOVED lines=86> */
[----:B----4-:R-:W-:Y:S01]  /*416c0*/  HMMA.1688.F32.TF32 R8, R12, R22, R8 ;  /* 0x000000160c08723c */ /* 0x010fe20000081008 */
[----:B------:R-:W-:-:S15]  /*416d0*/  LOP3.LUT R3, R2, 0x20, RZ, 0x3c, !PT ;  /* 0x0000002002037812 */ /* 0x000fde00078e3cff */
[----:B------:R-:W-:-:S03]  /*416e0*/  NOP ;  /* 0x0000000000007918 */ /* 0x000fc60000000000 */
[----:B------:R-:W-:Y:S04]  /*416f0*/  STL.64 [R1+0x7d0], R8 ;  /* 0x0007d00801007387 */ /* 0x000fe80000100a00 */
[----:B------:R2:W-:Y:S02]  /*41700*/  STL.64 [R1+0x7d8], R10 ;  /* 0x0007d80a01007387 */ /* 0x0005e40000100a00 */
[----:B--2---:R-:W-:Y:S02]  /*41710*/  HMMA.1688.F32.TF32 R8, R12, R26, R4 ;  /* 0x0000001a0c08723c */ /* 0x004fe40000081004 */
[----:B------:R-:W-:Y:S04]  /*41720*/  LDSM.16.M88.4 R12, [R25+UR6+0x42080] ;  /* 0x04208006190c783b */ /* 0x000fe80008000200 */
[----:B------:R-:W-:Y:S04]  /*41730*/  LDS R4, [R2+UR6+0x18000] ;  /* 0x0180000602047984 */ /* 0x000fe80008000800 */
[----:B------:R-:W-:Y:S04]  /*41740*/  LDS R6, [R2+UR6+0x1a000] ;  /* 0x01a0000602067984 */ /* 0x000fe80008000800 */
[----:B------:R-:W-:Y:S04]  /*41750*/  LDS R5, [R3+UR6+0x18000] ;  /* 0x0180000603057984 */ /* 0x000fe80008000800 */
[----:B------:R-:W-:Y:S04]  /*41760*/  LDS R7, [R3+UR6+0x1a000] ;  /* 0x01a0000603077984 */ /* 0x000fe80008000800 */
[----:B------:R-:W-:Y:S04]  /*41770*/  STL.64 [R1+0x210], R8 ;  /* 0x0002100801007387 */ /* 0x000fe80000100a00 */
[----:B------:R-:W-:Y:S04]  /*41780*/  STL.64 [R1+0x218], R10 ;  /* 0x0002180a01007387 */ /* 0x000fe80000100a00 */
[----:B------:R-:W-:Y:S04]  /*41790*/  LDS R10, [R2+UR6+0x1a100] ;  /* 0x01a10006020a7984 */ /* 0x000fe80008000800 */
[----:B------:R-:W1:Y:S04]  /*417a0*/  LDS R11, [R3+UR6+0x1a100] ;  /* 0x01a10006030b7984 */ /* 0x000e680008000800 */
[----:B------:R-:W-:Y:S04]  /*417b0*/  LDS R8, [R2+UR6+0x18100] ;  /* 0x0181000602087984 */ /* 0x000fe80008000800 */
[----:B------:R-:W2:Y:S04]  /*417c0*/  LDS R9, [R3+UR6+0x18100] ;  /* 0x0181000603097984 */ /* 0x000ea80008000800 */
[----:B------:R-:W-:Y:S04]  /*417d0*/  STL [R1+0x2e88], R2 ;  /* 0x002e880201007387 */ /* 0x000fe80000100800 */
[----:B-1----:R-:W-:Y:S04]  /*417e0*/  STL.64 [R1+0x2e80], R10 ;  /* 0x002e800a01007387 */ /* 0x002fe80000100a00 */
[----:B--2---:R-:W-:Y:S04]  /*417f0*/  STL.64 [R1+0x2e78], R8 ;  /* 0x002e780801007387 */ /* 0x004fe80000100a00 */
[----:B------:R-:W1:Y:S04]  /*41800*/  LDSM.16.M88.4 R8, [R25+UR6+0x40080] ;  /* 0x040080061908783b */ /* 0x000e680008000200 */
[----:B-1----:R-:W-:Y:S04]  /*41810*/  STL.64 [R1+0xc0], R8 ;  /* 0x0000c00801007387 */ /* 0x002fe80000100a00 */
[----:B------:R-:W-:Y:S04]  /*41820*/  STL.64 [R1+0xc8], R10 ;  /* 0x0000c80a01007387 */ /* 0x000fe80000100a00 */
[----:B------:R-:W1:Y:S04]  /*41830*/  LDSM.16.M88.4 R8, [R25+UR6+0x44080] ;  /* 0x044080061908783b */ /* 0x000e680008000200 */
[----:B------:R-:W-:Y:S04]  /*41840*/  STL.64 [R1+0xb0], R12 ;  /* 0x0000b00c01007387 */ /* 0x000fe80000100a00 */
[----:B------:R-:W-:Y:S04]  /*41850*/  STL.64 [R1+0xb8], R14 ;  /* 0x0000b80e01007387 */ /* 0x000fe80000100a00 */
[----:B------:R-:W-:Y:S04]  /*41860*/  LDSM.16.M88.4 R12, [R25+UR6+0x46080] ;  /* 0x04608006190c783b */ /* 0x000fe80008000200 */
        /* <DEDUP_REMOVED lines=11> */
[----:B-1----:R-:W-:Y:S04]  /*41920*/  STL.64 [R1+0x60], R8 ;  /* 0x0000600801007387 */ /* 0x002fe80000100a00 */
[----:B------:R-:W-:Y:S04]  /*41930*/  STL.64 [R1+0x68], R10 ;  /* 0x0000680a01007387 */ /* 0x000fe80000100a00 */
[----:B------:R-:W1:Y:S04]  /*41940*/  LDSM.16.M88.4 R8, [R25+UR6+0x4e080] ;  /* 0x04e080061908783b */ /* 0x000e680008000200 */
        /* <DEDUP_REMOVED lines=14> */
[----:B-1----:R1:W-:Y:S04]  /*41a30*/  STL.64 [R1+0x10], R8 ;  /* 0x0000100801007387 */ /* 0x0023e80000100a00 */
[----:B------:R4:W-:Y:S04]  /*41a40*/  STL.64 [R1+0x18], R10 ;  /* 0x0000180a01007387 */ /* 0x0009e80000100a00 */
[----:B-1----:R-:W3:Y:S04]  /*41a50*/  LDL.LU R8, [R1+0xed0] ;  /* 0x000ed00001087983 */ /* 0x002ee80000300800 */
[----:B--2---:R1:W-:Y:S04]  /*41a60*/  STL.64 [R1], R12 ;  /* 0x0000000c01007387 */ /* 0x0043e80000100a00 */
[----:B------:R3:W-:Y:S04]  /*41a70*/  STL.64 [R1+0x8], R14 ;  /* 0x0000080e01007387 */ /* 0x0007e80000100a00 */
[----:B------:R-:W2:Y:S04]  /*41a80*/  LDL.LU R9, [R1+0xed4] ;  /* 0x000ed40001097983 */ /* 0x000ea80000300800 */
[----:B----4-:R-:W2:Y:S04]  /*41a90*/  LDL.LU R10, [R1+0xed8] ;  /* 0x000ed800010a7983 */ /* 0x010ea80000300800 */
[----:B------:R-:W2:Y:S04]  /*41aa0*/  LDL.LU R11, [R1+0xedc] ;  /* 0x000edc00010b7983 */ /* 0x000ea80000300800 */
[----:B-1----:R-:W4:Y:S04]  /*41ab0*/  LDL.LU R12, [R1+0xeb0] ;  /* 0x000eb000010c7983 */ /* 0x002f280000300800 */
[----:B------:R-:W4:Y:S01]  /*41ac0*/  LDL.LU R13, [R1+0xeb4] ;  /* 0x000eb400010d7983 */ /* 0x000f220000300800 */
[----:B---3--:R-:W-:-:S02]  /*41ad0*/  IMAD.MOV.U32 R14, RZ, RZ, R17 ;  /* 0x000000ffff0e7224 */ /* 0x008fc400078e0011 */
[----:B------:R-:W-:Y:S02]  /*41ae0*/  IMAD.MOV.U32 R15, RZ, RZ, R16 ;  /* 0x000000ffff0f7224 */ /* 0x000fe400078e0010 */
[----:B------:R-:W1:Y:S04]  /*41af0*/  LDSM.16.M88.4 R16, [R25+UR6+0x5a080] ;  /* 0x05a080061910783b */ /* 0x000e680008000200 */
[----:B------:R-:W-:Y:S04]  /*41b00*/  STL.64 [R1+0x2f70], R14 ;  /* 0x002f700e01007387 */ /* 0x000fe80000100a00 */
[----:B----4-:R3:W-:Y:S04]  /*41b10*/  STL.64 [R1+0x2f68], R12 ;  /* 0x002f680c01007387 */ /* 0x0107e80000100a00 */
[----:B---3--:R-:W3:Y:S04]  /*41b20*/  LDL.64 R12, [R1+0xb0] ;  /* 0x0000b000010c7983 */ /* 0x008ee80000100a00 */
[----:B---3--:R3:W-:Y:S04]  /*41b30*/  STL.64 [R1+0x2f78], R12 ;  /* 0x002f780c01007387 */ /* 0x0087e80000100a00 */
[----:B---3--:R-:W2:Y:S04]  /*41b40*/  LDL.64 R12, [R1+0xc0] ;  /* 0x0000c000010c7983 */ /* 0x008ea80000100a00 */
[----:B-1----:R1:W-:Y:S04]  /*41b50*/  STL.64 [R1+0x2ec0], R18 ;  /* 0x002ec01201007387 */ /* 0x0023e80000100a00 */
[----:B------:R3:W-:Y:S01]  /*41b60*/  STL.64 [R1+0x2eb8], R16 ;  /* 0x002eb81001007387 */ /* 0x0007e20000100a00 */
[----:B-1----:R-:W-:-:S02]  /*41b70*/  IMAD.MOV.U32 R18, RZ, RZ, R21 ;  /* 0x000000ffff127224 */ /* 0x002fc400078e0015 */
[----:B------:R-:W-:Y:S02]  /*41b80*/  IMAD.MOV.U32 R19, RZ, RZ, R20 ;  /* 0x000000ffff137224 */ /* 0x000fe400078e0014 */
[----:B---3--:R-:W-:Y:S01]  /*41b90*/  IMAD.MOV.U32 R17, RZ, RZ, R24 ;  /* 0x000000ffff117224 */ /* 0x008fe200078e0018 */
[----:B------:R-:W1:Y:S04]  /*41ba0*/  LDSM.16.M88.4 R20, [R25+UR6+0x5c080] ;  /* 0x05c080061914783b */ /* 0x000e680008000200 */
[----:B------:R-:W3:Y:S04]  /*41bb0*/  LDSM.16.M88.4 R24, [R25+UR6+0x5e080] ;  /* 0x05e080061918783b */ /* 0x000ee80008000200 */
[----:B------:R-:W4:Y:S04]  /*41bc0*/  LDL.LU R16, [R1+0xea0] ;  /* 0x000ea00001107983 */ /* 0x000f280000300800 */
[----:B-1----:R-:W-:Y:S04]  /*41bd0*/  STL [R1+0x2a18], R22 ;  /* 0x002a181601007387 */ /* 0x002fe80000100800 */
[----:B------:R-:W-:Y:S04]  /*41be0*/  STL [R1+0x2a14], R23 ;  /* 0x002a141701007387 */ /* 0x000fe80000100800 */
[----:B------:R1:W-:Y:S04]  /*41bf0*/  STL.64 [R1+0x2f10], R20 ;  /* 0x002f101401007387 */ /* 0x0003e80000100a00 */
[----:B-1----:R-:W4:Y:S04]  /*41c00*/  LDL.64 R20, [R1+0x80] ;  /* 0x0000800001147983 */ /* 0x002f280000100a00 */
[----:B---3--:R1:W-:Y:S04]  /*41c10*/  STL [R1+0x2e90], R24 ;  /* 0x002e901801007387 */ /* 0x0083e80000100800 */
[----:B------:R3:W-:Y:S04]  /*41c20*/  STL [R1+0x2e8c], R25 ;  /* 0x002e8c1901007387 */ /* 0x0007e80000100800 */
[----:B------:R3:W-:Y:S04]  /*41c30*/  STL [R1+0x275c], R26 ;  /* 0x00275c1a01007387 */ /* 0x0007e80000100800 */
[----:B------:R3:W-:Y:S04]  /*41c40*/  STL [R1+0x2758], R27 ;  /* 0x0027581b01007387 */ /* 0x0007e80000100800 */
[----:B-1----:R-:W4:Y:S04]  /*41c50*/  LDL.LU R24, [R1+0xe90] ;  /* 0x000e900001187983 */ /* 0x002f280000300800 */
[----:B---3--:R-:W3:Y:S04]  /*41c60*/  LDL.LU R25, [R1+0xe94] ;  /* 0x000e940001197983 */ /* 0x008ee80000300800 */
[----:B------:R-:W3:Y:S04]  /*41c70*/  LDL.LU R26, [R1+0xe98] ;  /* 0x000e9800011a7983 */ /* 0x000ee80000300800 */
[----:B------:R-:W3:Y:S01]  /*41c80*/  LDL.LU R27, [R1+0xe9c] ;  /* 0x000e9c00011b7983 */ /* 0x000ee20000300800 */
        /* <DEDUP_REMOVED lines=10> */
[----:B------:R-:W2:Y:S04]  /*41d30*/  LDL.LU R9, [R1+0xec4] ;  /* 0x000ec40001097983 */ /* 0x000ea80000300800 */
[----:B------:R-:W2:Y:S04]  /*41d40*/  LDL.LU R10, [R1+0xec8] ;  /* 0x000ec800010a7983 */ /* 0x000ea80000300800 */
[----:B------:R-:W2:Y:S02]  /*41d50*/  LDL.LU R11, [R1+0xecc] ;  /* 0x000ecc00010b7983 */ /* 0x000ea40000300800 */
[----:B--2---:R-:W-:-:S15]  /*41d60*/  HMMA.1688.F32.TF32 R8, R4, R12, R8 ;  /* 0x0000000c0408723c */ /* 0x004fde0000081008 */
[----:B------:R-:W-:-:S04]  /*41d70*/  NOP ;  /* 0x0000000000007918 */ /* 0x000fc80000000000 */
[----:B------:R-:W-:Y:S04]  /*41d80*/  STL.64 [R1+0x6d0], R8 ;  /* 0x0006d00801007387 */ /* 0x000fe80000100a00 */
[----:B------:R1:W-:Y:S04]  /*41d90*/  STL.64 [R1+0x6d8], R10 ;  /* 0x0006d80a01007387 */ /* 0x0003e80000100a00 */
[----:B------:R-:W2:Y:S01]  /*41da0*/  LDL.LU.64 R14, [R1+0x2f70] ;  /* 0x002f7000010e7983 */ /* 0x000ea20000300a00 */
[----:B-1----:R-:W-:Y:S02]  /*41db0*/  IMAD.MOV.U32 R10, RZ, RZ, R13 ;  /* 0x000000ffff0a7224 */ /* 0x002fe400078e000d */
[----:B------:R-:W-:-:S02]  /*41dc0*/  IMAD.MOV.U32 R11, RZ, RZ, R12 ;  /* 0x000000ffff0b7224 */ /* 0x000fc400078e000c */
[----:B------:R-:W2:Y:S04]  /*41dd0*/  LDL.LU.64 R12, [R1+0x2f68] ;  /* 0x002f6800010c7983 */ /* 0x000ea80000300a00 */
[----:B------:R-:W-:Y:S04]  /*41de0*/  STL [R1+0x2ea0], R10 ;  /* 0x002ea00a01007387 */ /* 0x000fe80000100800 */
[----:B------:R-:W-:Y:S04]  /*41df0*/  STL [R1+0x2e9c], R11 ;  /* 0x002e9c0b01007387 */ /* 0x000fe80000100800 */
[----:B------:R-:W2:Y:S02]  /*41e00*/  LDL.64 R8, [R1+0xa0] ;  /* 0x0000a00001087983 */ /* 0x000ea40000100a00 */
[----:B--2---:R-:W-:-:S15]  /*41e10*/  HMMA.1688.F32.TF32 R12, R4, R8, R12 ;  /* 0x00000008040c723c */ /* 0x004fde000008100c */
[----:B------:R-:W-:-:S04]  /*41e20*/  NOP ;  /* 0x0000000000007918 */ /* 0x000fc80000000000 */
[----:B------:R1:W-:Y:S04]  /*41e30*/  STL.64 [R1+0x6c0], R12 ;  /* 0x0006c00c01007387 */ /* 0x0003e80000100a00 */
[----:B------:R2:W-:Y:S04]  /*41e40*/  STL.64 [R1+0x6c8], R14 ;  /* 0x0006c80e01007387 */ /* 0x0005e80000100a00 */
[----:B-1----:R-:W4:Y:S01]  /*41e50*/  LDL.LU.64 R12, [R1+0x2f60] ;  /* 0x002f6000010c7983 */ /* 0x002f220000300a00 */
[----:B--2---:R-:W-:Y:S02]  /*41e60*/  IMAD.MOV.U32 R15, RZ, RZ, R8 ;  /* 0x000000ffff0f7224 */ /* 0x004fe400078e0008 */
[----:B------:R-:W-:-:S03]  /*41e70*/  IMAD.MOV.U32 R14, RZ, RZ, R9 ;  /* 0x000000ffff0e7224 */ /* 0x000fc600078e0009 */
[----:B------:R-:W-:Y:S01]  /*41e80*/  STL [R1+0x2ea4], R15 ;  /* 0x002ea40f01007387 */ /* 0x000fe20000100800 */
[----:B----4-:R-:W-:Y:S03]  /*41e90*/  HMMA.1688.F32.TF32 R8, R4, R12, R16 ;  /* 0x0000000c0408723c */ /* 0x010fe60000081010 */
[----:B------:R-:W2:Y:S04]  /*41ea0*/  LDL.64 R16, [R1] ;  /* 0x0000000001107983 */ /* 0x000ea80000100a00 */
[----:B--2---:R-:W-:-:S12]  /*41eb0*/  STL.64 [R1+0x2ed8], R16 ;  /* 0x002ed81001007387 */ /* 0x004fd80000100a00 */
[----:B------:R-:W-:Y:S04]  /*41ec0*/  STL.64 [R1+0x6b0], R8 ;  /* 0x0006b00801007387 */ /* 0x000fe80000100a00 */
[----:B------:R3:W-:Y:S02]  /*41ed0*/  STL.64 [R1+0x6b8], R10 ;  /* 0x0006b80a01007387 */ /* 0x0007e40000100a00 */
[----:B---3--:R-:W-:Y:S02]  /*41ee0*/  HMMA.1688.F32.TF32 R8, R4, R20, R24 ;  /* 0x000000140408723c */ /* 0x008fe40000081018 */
[----:B------:R-:W-:-:S15]  /*41ef0*/  STL.64 [R1+0x2e30], R12 ;  /* 0x002e300c01007387 */ /* 0x000fde0000100a00 */
[----:B------:R-:W-:Y:S02]  /*41f00*/  NOP ;  /* 0x0000000000007918 */ /* 0x000fe40000000000 */
[----:B------:R1:W-:Y:S04]  /*41f10*/  STL.64 [R1+0x6a0], R8 ;  /* 0x0006a00801007387 */ /* 0x0003e80000100a00 */
[----:B------:R2:W-:Y:S04]  /*41f20*/  STL.64 [R1+0x6a8], R10 ;  /* 0x0006a80a01007387 */ /* 0x0005e80000100a00 */
[----:B-1----:R-:W3:Y:S04]  /*41f30*/  LDL.LU R8, [R1+0xe50] ;  /* 0x000e500001087983 */ /* 0x002ee80000300800 */
[----:B------:R-:W3:Y:S04]  /*41f40*/  LDL.LU R9, [R1+0xe54] ;  /* 0x000e540001097983 */ /* 0x000ee80000300800 */
[----:B--2---:R-:W2:Y:S04]  /*41f50*/  LDL.LU R10, [R1+0xe58] ;  /* 0x000e5800010a7983 */ /* 0x004ea80000300800 */
[----:B------:R-:W2:Y:S04]  /*41f60*/  LDL.LU R11, [R1+0xe5c] ;  /* 0x000e5c00010b7983 */ /* 0x000ea80000300800 */
[----:B--2---:R-:W-:Y:S04]  /*41f70*/  STL.64 [R1+0x2f30], R10 ;  /* 0x002f300a01007387 */ /* 0x004fe80000100a00 */
[----:B---3--:R1:W-:Y:S04]  /*41f80*/  STL.64 [R1+0x2f28], R8 ;  /* 0x002f280801007387 */ /* 0x0083e80000100a00 */
[----:B-1----:R-:W2:Y:S04]  /*41f90*/  LDL.64 R8, [R1+0x50] ;  /* 0x0000500001087983 */ /* 0x002ea80000100a00 */
[----:B--2---:R1:W-:Y:S04]  /*41fa0*/  STL.64 [R1+0x2f40], R8 ;  /* 0x002f400801007387 */ /* 0x0043e80000100a00 */
[----:B-1----:R-:W2:Y:S04]  /*41fb0*/  LDL.64 R8, [R1+0x60] ;  /* 0x0000600001087983 */ /* 0x002ea80000100a00 */
[----:B--2---:R-:W-:Y:S04]  /*41fc0*/  STL.64 [R1+0x2f58], R8 ;  /* 0x002f580801007387 */ /* 0x004fe80000100a00 */
[----:B------:R-:W2:Y:S01]  /*41fd0*/  LDL.64 R16, [R1+0x10] ;  /* 0x0000100001107983 */ /* 0x000ea20000100a00 */
[----:B------:R-:W-:-:S02]  /*41fe0*/  IMAD.MOV.U32 R13, RZ, RZ, R20 ;  /* 0x000000ffff0d7224 */ /* 0x000fc400078e0014 */
[----:B------:R-:W-:Y:S01]  /*41ff0*/  IMAD.MOV.U32 R12, RZ, RZ, R21 ;  /* 0x000000ffff0c7224 */ /* 0x000fe200078e0015 */
        /* <DEDUP_REMOVED lines=13> */
[----:B------:R-:W4:Y:S04]  /*420d0*/  LDL.64 R8, [R1+0x70] ;  /* 0x0000700001087983 */ /* 0x000f280000100a00 */
        /* <DEDUP_REMOVED lines=19> */
[----:B------:R-:W4:Y:S04]  /*42210*/  LDL.64 R16, [R1+0x30] ;  /* 0x0000300001107983 */ /* 0x000f280000100a00 */
        /* <DEDUP_REMOVED lines=11> */
[----:B------:R-:W2:Y:S04]  /*422d0*/  LDL.LU R15, [R1+0xe3c] ;  /* 0x000e3c00010f7983 */ /* 0x000ea80000300800 */
[----:B------:R-:W-:Y:S04]  /*422e0*/  STL.64 [R1+0x690], R24 ;  /* 0x0006901801007387 */ /* 0x000fe80000100a00 */
[----:B------:R1:W-:Y:S02]  /*422f0*/  STL.64 [R1+0x698], R26 ;  /* 0x0006981a01007387 */ /* 0x0003e40000100a00 */
[----:B-1----:R-:W-:-:S02]  /*42300*/  IMAD.MOV.U32 R27, RZ, RZ, R8 ;  /* 0x000000ffff1b7224 */ /* 0x002fc400078e0008 */
[----:B------:R-:W-:Y:S02]  /*42310*/  IMAD.MOV.U32 R26, RZ, RZ, R9 ;  /* 0x000000ffff1a7224 */ /* 0x000fe400078e0009 */
        /* <DEDUP_REMOVED lines=14> */
[----:B------:R1:W-:Y:S04]  /*42400*/  STL.64 [R1+0x670], R20 ;  /* 0x0006701401007387 */ /* 0x0003e80000100a00 */
        /* <DEDUP_REMOVED lines=8> */
[----:B------:R-:W-:Y:S04]  /*42490*/  STL.64 [R1+0x668], R10 ;  /* 0x0006680a01007387 */ /* 0x000fe80000100a00 */
[----:B---3--:R-:W4:Y:S01]  /*424a0*/  LDL.LU.64 R22, [R1+0x2f20] ;  /* 0x002f200001167983 */ /* 0x008f220000300a00 */
[----:B-1----:R-:W-:-:S03]  /*424b0*/  IMAD.MOV.U32 R9, RZ, RZ, R20 ;  /* 0x000000ffff097224 */ /* 0x002fc600078e0014 */
[----:B------:R-:W4:Y:S04]  /*424c0*/  LDL.LU.64 R20, [R1+0x2f18] ;  /* 0x002f180001147983 */ /* 0x000f280000300a00 */
[----:B------:R-:W-:Y:S04]  /*424d0*/  STL.64 [R1+0x2eb0], R26 ;  /* 0x002eb01a01007387 */ /* 0x000fe80000100a00 */
[----:B------:R1:W-:Y:S04]  /*424e0*/  STL.64 [R1+0x2ea8], R24 ;  /* 0x002ea81801007387 */ /* 0x0003e80000100a00 */
[----:B-1----:R-:W2:Y:S04]  /*424f0*/  LDL.LU R24, [R1+0xe00] ;  /* 0x000e000001187983 */ /* 0x002ea80000300800 */
[----:B------:R-:W2:Y:S04]  /*42500*/  LDL.LU R25, [R1+0xe04] ;  /* 0x000e040001197983 */ /* 0x000ea80000300800 */
[----:B------:R-:W2:Y:S04]  /*42510*/  LDL.LU R26, [R1+0xe08] ;  /* 0x000e0800011a7983 */ /* 0x000ea80000300800 */
[----:B------:R-:W2:Y:S01]  /*42520*/  LDL.LU R27, [R1+0xe0c] ;  /* 0x000e0c00011b7983 */ /* 0x000ea20000300800 */
[----:B----4-:R-:W-:-:S15]  /*42530*/  HMMA.1688.F32.TF32 R20, R4, R16, R20 ;  /* 0x000000100414723c */ /* 0x010fde0000081014 */
[----:B------:R-:W-:-:S04]  /*42540*/  NOP ;  /* 0x0000000000007918 */ /* 0x000fc80000000000 */
[----:B------:R1:W-:Y:S04]  /*42550*/  STL.64 [R1+0x650], R20 ;  /* 0x0006501401007387 */ /* 0x0003e80000100a00 */
[----:B------:R3:W-:Y:S04]  /*42560*/  STL.64 [R1+0x658], R22 ;  /* 0x0006581601007387 */ /* 0x0007e80000100a00 */
[----:B-1----:R-:W4:Y:S01]  /*42570*/  LDL.LU.64 R20, [R1+0x2f10] ;  /* 0x002f100001147983 */ /* 0x002f220000300a00 */
[----:B---3--:R-:W-:Y:S02]  /*42580*/  IMAD.MOV.U32 R23, RZ, RZ, R16 ;  /* 0x000000ffff177224 */ /* 0x008fe400078e0010 */
[----:B------:R-:W-:-:S02]  /*42590*/  IMAD.MOV.U32 R22, RZ, RZ, R17 ;  /* 0x000000ffff167224 */ /* 0x000fc400078e0011 */
        /* <DEDUP_REMOVED lines=104> */
[----:B------:R-:W-:Y:S02]  /*42c20*/  IMAD.MOV.U32 R17, RZ, RZ, R12 ;  /* 0x000000ffff117224 */ /* 0x000fe400078e000c */
[----:B----4-:R-:W-:Y:S02]  /*42c30*/  IMAD.MOV.U32 R12, RZ, RZ, R15 ;  /* 0x000000ffff0c7224 */ /* 0x010fe400078e000f */
[----:B---3--:R-:W-:Y:S01]  /*42c40*/  IMAD.MOV.U32 R13, RZ, RZ, R14 ;  /* 0x000000ffff0d7224 */ /* 0x008fe200078e000e */
[----:B--2---:R-:W-:Y:S04]  /*42c50*/  STL.64 [R1+0x2dc0], R22 ;  /* 0x002dc01601007387 */ /* 0x004fe80000100a00 */
[----:B------:R1:W-:Y:S04]  /*42c60*/  STL.64 [R1+0x2db8], R20 ;  /* 0x002db81401007387 */ /* 0x0003e80000100a00 */
[----:B-1----:R-:W2:Y:S04]  /*42c70*/  LDL.LU R20, [R1+0x9f0] ;  /* 0x0009f00001147983 */ /* 0x002ea80000300800 */
[----:B------:R-:W2:Y:S04]  /*42c80*/  LDL.LU R21, [R1+0x9f4] ;  /* 0x0009f40001157983 */ /* 0x000ea80000300800 */
        /* <DEDUP_REMOVED lines=8> */
[----:B------:R-:W-:-:S02]  /*42d10*/  IMAD.MOV.U32 R12, RZ, RZ, R11 ;  /* 0x000000ffff0c7224 */ /* 0x000fc400078e000b */
[----:B------:R-:W-:-:S05]  /*42d20*/  IMAD.MOV.U32 R13, RZ, RZ, R10 ;  /* 0x000000ffff0d7224 */ /* 0x000fca00078e000a */
[----:B------:R-:W-:Y:S04]  /*42d30*/  STL.64 [R1+0x2e60], R12 ;  /* 0x002e600c01007387 */ /* 0x000fe80000100a00 */
[----:B--2---:R-:W-:Y:S04]  /*42d40*/  STL.64 [R1+0x2e40], R18 ;  /* 0x002e401201007387 */ /* 0x004fe80000100a00 */
[----:B----4-:R1:W-:Y:S04]  /*42d50*/  STL.64 [R1+0x2e38], R16 ;  /* 0x002e381001007387 */ /* 0x0103e80000100a00 */
        /* <DEDUP_REMOVED lines=16> */
[----:B----4-:R-:W-:Y:S04]  /*42e60*/  STL.64 [R1+0x2e70], R18 ;  /* 0x002e701201007387 */ /* 0x010fe80000100a00 */
[----:B--2---:R1:W-:Y:S04]  /*42e70*/  STL.64 [R1+0x2e68], R16 ;  /* 0x002e681001007387 */ /* 0x0043e80000100a00 */
        /* <DEDUP_REMOVED lines=29> */
[----:B------:R-:W2:Y:S04]  /*43050*/  LDL.LU.64 R10, [R1+0x2e80] ;  /* 0x002e8000010a7983 */ /* 0x000ea80000300a00 */
[----:B------:R-:W2:Y:S04]  /*43060*/  LDL.LU.64 R8, [R1+0x2e78] ;  /* 0x002e780001087983 */ /* 0x000ea80000300a00 */
[----:B------:R-:W-:Y:S04]  /*43070*/  STL.64 [R1+0x200], R4 ;  /* 0x0002000401007387 */ /* 0x000fe80000100a00 */
        /* <DEDUP_REMOVED lines=24> */
[----:B------:R1:W-:Y:S04]  /*43200*/  STL.64 [R1+0x2d18], R12 ;  /* 0x002d180c01007387 */ /* 0x0003e80000100a00 */
[----:B-1----:R-:W2:Y:S04]  /*43210*/  LDL.LU R12, [R1+0xdc0] ;  /* 0x000dc000010c7983 */ /* 0x002ea80000300800 */
[----:B------:R-:W2:Y:S04]  /*43220*/  LDL.LU R13, [R1+0xdc4] ;  /* 0x000dc400010d7983 */ /* 0x000ea80000300800 */
[----:B------:R-:W2:Y:S04]  /*43230*/  LDL.LU R14, [R1+0xdc8] ;  /* 0x000dc800010e7983 */ /* 0x000ea80000300800 */
[----:B------:R-:W2:Y:S01]  /*43240*/  LDL.LU R15, [R1+0xdcc] ;  /* 0x000dcc00010f7983 */ /* 0x000ea20000300800 */
        /* <DEDUP_REMOVED lines=41> */
[----:B-1----:R-:W4:Y:S04]  /*434e0*/  LDL.LU.64 R18, [R1+0x2d80] ;  /* 0x002d800001127983 */ /* 0x002f280000300a00 */
[----:B------:R-:W4:Y:S01]  /*434f0*/  LDL.LU.64 R16, [R1+0x2d78] ;  /* 0x002d780001107983 */ /* 0x000f220000300a00 */
[----:B------:R-:W-:-:S02]  /*43500*/  IMAD.MOV.U32 R4, RZ, RZ, R3 ;  /* 0x000000ffff047224 */ /* 0x000fc400078e0003 */
[----:B------:R-:W-:Y:S01]  /*43510*/  IMAD.MOV.U32 R5, RZ, RZ, R0 ;  /* 0x000000ffff057224 */ /* 0x000fe200078e0000 */
[----:B------:R-:W-:-:S06]  /*43520*/  LOP3.LUT R26, R2, 0x20, RZ, 0x3c, !PT ;  /* 0x00000020021a7812 */ /* 0x000fcc00078e3cff */
[----:B----4-:R-:W-:Y:S01]  /*43530*/  HMMA.1688.F32.TF32 R4, R8, R4, R16 ;  /* 0x000000040804723c */ /* 0x010fe20000081010 */
[----:B------:R-:W3:-:S15]  /*43540*/  LDL.LU.64 R16, [R1+0x2d70] ;  /* 0x002d700001107983 */ /* 0x000ede0000300a00 */
        /* <DEDUP_REMOVED lines=13> */
[----:B---3--:R-:W-:Y:S03]  /*43620*/  HMMA.1688.F32.TF32 R16, R8, R16, R20 ;  /* 0x000000100810723c */ /* 0x008fe60000081014 */
[----:B------:R-:W3:Y:S04]  /*43630*/  LDL.LU.64 R22, [R1+0x2d68] ;  /* 0x002d680001167983 */ /* 0x000ee80000300a00 */
[----:B------:R-:W3:-:S12]  /*43640*/  LDL.LU.64 R20, [R1+0x2d60] ;  /* 0x002d600001147983 */ /* 0x000ed80000300a00 */
[----:B------:R-:W-:Y:S04]  /*43650*/  STL.64 [R1+0x530], R16 ;  /* 0x0005301001007387 */ /* 0x000fe80000100a00 */
[----:B------:R1:W-:Y:S04]  /*43660*/  STL.64 [R1+0x538], R18 ;  /* 0x0005381201007387 */ /* 0x0003e80000100a00 */
[----:B-1----:R-:W2:Y:S04]  /*43670*/  LDL.LU.64 R18, [R1+0x2d58] ;  /* 0x002d580001127983 */ /* 0x002ea80000300a00 */
[----:B------:R-:W3:Y:S02]  /*43680*/  LDL.LU.64 R16, [R1+0x2d50] ;  /* 0x002d500001107983 */ /* 0x000ee40000300a00 */
[----:B---3--:R-:W-:-:S15]  /*43690*/  HMMA.1688.F32.TF32 R20, R8, R16, R20 ;  /* 0x000000100814723c */ /* 0x008fde0000081014 */
[----:B------:R-:W-:-:S04]  /*436a0*/  NOP ;  /* 0x0000000000007918 */ /* 0x000fc80000000000 */
[----:B------:R1:W-:Y:S04]  /*436b0*/  STL.64 [R1+0x520], R20 ;  /* 0x0005201401007387 */ /* 0x0003e80000100a00 */
[----:B------:R-:W-:Y:S04]  /*436c0*/  STL.64 [R1+0x528], R22 ;  /* 0x0005281601007387 */ /* 0x000fe80000100a00 */
[----:B-1----:R-:W3:Y:S04]  /*436d0*/  LDL.LU.64 R20, [R1+0x2d48] ;  /* 0x002d480001147983 */ /* 0x002ee80000300a00 */
[----:B--2---:R-:W-:Y:S04]  /*436e0*/  STL.64 [R1+0x2c78], R18 ;  /* 0x002c781201007387 */ /* 0x004fe80000100a00 */
        /* <DEDUP_REMOVED lines=14> */
[----:B-1----:R-:W2:Y:S04]  /*437d0*/  LDL.64 R12, [R1+0xc0] ;  /* 0x0000c000010c7983 */ /* 0x002ea80000100a00 */
[----:B------:R-:W3:Y:S04]  /*437e0*/  LDL.LU R16, [R1+0xd80] ;  /* 0x000d800001107983 */ /* 0x000ee80000300800 */
[----:B------:R-:W3:Y:S04]  /*437f0*/  LDL.LU R17, [R1+0xd84] ;  /* 0x000d840001117983 */ /* 0x000ee80000300800 */
[----:B------:R-:W3:Y:S04]  /*43800*/  LDL.LU R18, [R1+0xd88] ;  /* 0x000d880001127983 */ /* 0x000ee80000300800 */
[----:B------:R-:W3:Y:S04]  /*43810*/  LDL.LU R19, [R1+0xd8c] ;  /* 0x000d8c0001137983 */ /* 0x000ee80000300800 */
[----:B------:R-:W-:Y:S04]  /*43820*/  STL [R1+0x2c54], R20 ;  /* 0x002c541401007387 */ /* 0x000fe80000100800 */
[----:B------:R1:W-:Y:S04]  /*43830*/  STL [R1+0x2c50], R21 ;  /* 0x002c501501007387 */ /* 0x0003e80000100800 */
[----:B-1----:R-:W4:Y:S04]  /*43840*/  LDL.64 R20, [R1+0x80] ;  /* 0x0000800001147983 */ /* 0x002f280000100a00 */
[----:B------:R-:W2:Y:S04]  /*43850*/  LDL.LU.64 R6, [R1+0x2d40] ;  /* 0x002d400001067983 */ /* 0x000ea80000300a00 */
[----:B------:R-:W2:Y:S04]  /*43860*/  LDL.LU.64 R4, [R1+0x2d38] ;  /* 0x002d380001047983 */ /* 0x000ea80000300a00 */
        /* <DEDUP_REMOVED lines=8> */
[----:B------:R-:W-:Y:S04]  /*438f0*/  STL [R1+0x2c40], R2 ;  /* 0x002c400201007387 */ /* 0x000fe80000100800 */
[----:B------:R1:W-:Y:S04]  /*43900*/  STL [R1+0x2c44], R26 ;  /* 0x002c441a01007387 */ /* 0x0003e80000100800 */
[----:B-1----:R-:W4:Y:S04]  /*43910*/  LDL.LU R24, [R1+0xd70] ;  /* 0x000d700001187983 */ /* 0x002f280000300800 */
[----:B------:R-:W4:Y:S04]  /*43920*/  LDL.LU R25, [R1+0xd74] ;  /* 0x000d740001197983 */ /* 0x000f280000300800 */
[----:B------:R-:W4:Y:S04]  /*43930*/  LDL.LU R26, [R1+0xd78] ;  /* 0x000d7800011a7983 */ /* 0x000f280000300800 */
[----:B------:R-:W4:Y:S04]  /*43940*/  LDL.LU R27, [R1+0xd7c] ;  /* 0x000d7c00011b7983 */ /* 0x000f280000300800 */
[----:B------:R-:W-:Y:S04]  /*43950*/  STL.64 [R1+0x2c30], R10 ;  /* 0x002c300a01007387 */ /* 0x000fe80000100a00 */
        /* <DEDUP_REMOVED lines=33> */
[----:B-1----:R-:W3:Y:S01]  /*43b70*/  LDL.LU.64 R12, [R1+0x2d18] ;  /* 0x002d1800010c7983 */ /* 0x002ee20000300a00 */
[----:B--2---:R-:W-:Y:S02]  /*43b80*/  IMAD.MOV.U32 R15, RZ, RZ, R8 ;  /* 0x000000ffff0f7224 */ /* 0x004fe400078e0008 */
[----:B------:R-:W-:-:S02]  /*43b90*/  IMAD.MOV.U32 R14, RZ, RZ, R9 ;  /* 0x000000ffff0e7224 */ /* 0x000fc400078e0009 */
[----:B---3--:R-:W-:Y:S01]  /*43ba0*/  HMMA.1688.F32.TF32 R8, R4, R12, R16 ;  /* 0x0000000c0408723c */ /* 0x008fe20000081010 */
[----:B------:R-:W2:Y:S04]  /*43bb0*/  LDL.64 R16, [R1] ;  /* 0x0000000001107983 */ /* 0x000ea80000100a00 */
[----:B--2---:R-:W-:-:S14]  /*43bc0*/  STL.64 [R1+0x2c90], R16 ;  /* 0x002c901001007387 */ /* 0x004fdc0000100a00 */
[----:B------:R-:W-:Y:S04]  /*43bd0*/  STL.64 [R1+0x4d0], R8 ;  /* 0x0004d00801007387 */ /* 0x000fe80000100a00 */
[----:B------:R4:W-:Y:S02]  /*43be0*/  STL.64 [R1+0x4d8], R10 ;  /* 0x0004d80a01007387 */ /* 0x0009e40000100a00 */
[----:B----4-:R-:W-:Y:S02]  /*43bf0*/  HMMA.1688.F32.TF32 R8, R4, R20, R24 ;  /* 0x000000140408723c */ /* 0x010fe40000081018 */
[----:B------:R1:W-:-:S15]  /*43c00*/  STL.64 [R1+0x2be0], R12 ;  /* 0x002be00c01007387 */ /* 0x0003de0000100a00 */
[----:B------:R-:W-:Y:S02]  /*43c10*/  NOP ;  /* 0x0000000000007918 */ /* 0x000fe40000000000 */
[----:B------:R-:W-:Y:S04]  /*43c20*/  STL.64 [R1+0x4c0], R8 ;  /* 0x0004c00801007387 */ /* 0x000fe80000100a00 */
[----:B------:R-:W-:Y:S04]  /*43c30*/  STL.64 [R1+0x4c8], R10 ;  /* 0x0004c80a01007387 */ /* 0x000fe80000100a00 */
[----:B------:R-:W2:Y:S01]  /*43c40*/  LDL.64 R16, [R1+0x10] ;  /* 0x0000100001107983 */ /* 0x000ea20000100a00 */
[----:B-1----:R-:W-:Y:S02]  /*43c50*/  IMAD.MOV.U32 R13, RZ, RZ, R20 ;  /* 0x000000ffff0d7224 */ /* 0x002fe400078e0014 */
[----:B------:R-:W-:Y:S01]  /*43c60*/  IMAD.MOV.U32 R12, RZ, RZ, R21 ;  /* 0x000000ffff0c7224 */ /* 0x000fe200078e0015 */
[----:B--2---:R1:W-:Y:S04]  /*43c70*/  STL.64 [R1+0x2ca8], R16 ;  /* 0x002ca81001007387 */ /* 0x0043e80000100a00 */
[----:B-1----:R-:W2:Y:S04]  /*43c80*/  LDL.64 R16, [R1+0x20] ;  /* 0x0000200001107983 */ /* 0x002ea80000100a00 */
[----:B--2---:R-:W-:Y:S04]  /*43c90*/  STL.64 [R1+0x2cc0], R16 ;  /* 0x002cc01001007387 */ /* 0x004fe80000100a00 */
        /* <DEDUP_REMOVED lines=14> */
[----:B------:R-:W3:Y:S04]  /*43d80*/  LDL.64 R24, [R1+0x70] ;  /* 0x0000700001187983 */ /* 0x000ee80000100a00 */
        /* <DEDUP_REMOVED lines=10> */
[----:B------:R-:W-:Y:S04]  /*43e30*/  STL.64 [R1+0x2cd0], R22 ;  /* 0x002cd01601007387 */ /* 0x000fe80000100a00 */
        /* <DEDUP_REMOVED lines=19> */
[----:B------:R-:W2:Y:S01]  /*43f70*/  LDL.LU R15, [R1+0xcfc] ;  /* 0x000cfc00010f7983 */ /* 0x000ea20000300800 */
[C---:B------:R-:W-:Y:S03]  /*43f80*/  HMMA.1688.F32.TF32 R8, R4.reuse, R24, R8 ;  /* 0x000000180408723c */ /* 0x040fe60000081008 */
        /* <DEDUP_REMOVED lines=14> */
[----:B-1----:R-:W3:Y:S01]  /*44070*/  LDL.LU.64 R8, [R1+0x2d10] ;  /* 0x002d100001087983 */ /* 0x002ee20000300a00 */
        /* <DEDUP_REMOVED lines=31> */
[----:B------:R-:W-:Y:S04]  /*44270*/  STL.64 [R1+0x470], R20 ;  /* 0x0004701401007387 */ /* 0x000fe80000100a00 */
[----:B------:R1:W-:Y:S02]  /*44280*/  STL.64 [R1+0x478], R22 ;  /* 0x0004781601007387 */ /* 0x0003e40000100a00 */
        /* <DEDUP_REMOVED lines=30> */
[----:B------:R-:W2:Y:S02]  /*44470*/  LDL.LU.64 R16, [R1+0x2c70] ;  /* 0x002c700001107983 */ /* 0x000ea40000300a00 */
[----:B--2---:R-:W-:-:S15]  /*44480*/  HMMA.1688.F32.TF32 R12, R4, R16, R12 ;  /* 0x00000010040c723c */ /* 0x004fde000008100c */
[----:B------:R-:W-:-:S04]  /*44490*/  NOP ;  /* 0x0000000000007918 */ /* 0x000fc80000000000 */
[----:B------:R-:W-:Y:S04]  /*444a0*/  STL.64 [R1+0x430], R12 ;  /* 0x0004300c01007387 */ /* 0x000fe80000100a00 */
[----:B------:R1:W-:Y:S04]  /*444b0*/  STL.64 [R1+0x438], R14 ;  /* 0x0004380e01007387 */ /* 0x0003e80000100a00 */
[----:B-1----:R-:W2:Y:S04]  /*444c0*/  LDL.LU.64 R14, [R1+0x2c68] ;  /* 0x002c6800010e7983 */ /* 0x002ea80000300a00 */
[----:B------:R-:W2:Y:S04]  /*444d0*/  LDL.LU.64 R12, [R1+0x2c60] ;  /* 0x002c6000010c7983 */ /* 0x000ea80000300a00 */
[----:B----4-:R-:W-:Y:S04]  /*444e0*/  STL.64 [R1+0x2b08], R18 ;  /* 0x002b081201007387 */ /* 0x010fe80000100a00 */
[----:B------:R1:W-:Y:S02]  /*444f0*/  STL.64 [R1+0x2b00], R16 ;  /* 0x002b001001007387 */ /* 0x0003e40000100a00 */
[----:B-1----:R-:W-:-:S02]  /*44500*/  IMAD.MOV.U32 R16, RZ, RZ, R11 ;  /* 0x000000ffff107224 */ /* 0x002fc400078e000b */
        /* <DEDUP_REMOVED lines=68> */
[----:B------:R-:W-:Y:S02]  /*44950*/  IMAD.MOV.U32 R12, RZ, RZ, R15 ;  /* 0x000000ffff0c7224 */ /* 0x000fe400078e000f */
[----:B------:R-:W-:Y:S01]  /*44960*/  IMAD.MOV.U32 R13, RZ, RZ, R14 ;  /* 0x000000ffff0d7224 */ /* 0x000fe200078e000e */
[----:B------:R-:W-:Y:S04]  /*44970*/  STL.64 [R1+0x2bd8], R16 ;  /* 0x002bd81001007387 */ /* 0x000fe80000100a00 */
        /* <DEDUP_REMOVED lines=86> */
[----:B------:R-:W2:-:S15]  /*44ee0*/  LDL.LU.64 R16, [R1+0x2bd8] ;  /* 0x002bd80001107983 */ /* 0x000e9e0000300a00 */
[----:B------:R-:W-:Y:S02]  /*44ef0*/  NOP ;  /* 0x0000000000007918 */ /* 0x000fe40000000000 */
        /* <DEDUP_REMOVED lines=55> */
[----:B------:R-:W-:Y:S01]  /*45270*/  STL.64 [R1+0x368], R6 ;  /* 0x0003680601007387 */ /* 0x000fe20000100a00 */
[C---:B----4-:R-:W-:Y:S03]  /*45280*/  HMMA.1688.F32.TF32 R12, R8.reuse, R24, R12 ;  /* 0x00000018080c723c */ /* 0x050fe6000008100c */
[----:B------:R-:W-:Y:S04]  /*45290*/  LDS R4, [R2+UR6+0x18400] ;  /* 0x0184000602047984 */ /* 0x000fe80008000800 */
[----:B------:R-:W-:Y:S04]  /*452a0*/  LDS R6, [R2+UR6+0x1a400] ;  /* 0x01a4000602067984 */ /* 0x000fe80008000800 */
[----:B------:R-:W-:Y:S04]  /*452b0*/  LDS R5, [R26+UR6+0x18400] ;  /* 0x018400061a057984 */ /* 0x000fe80008000800 */
[----:B------:R-:W1:Y:S01]  /*452c0*/  LDS R7, [R26+UR6+0x1a400] ;  /* 0x01a400061a077984 */ /* 0x000e620008000800 */
[----:B--2---:R-:W-:Y:S03]  /*452d0*/  HMMA.1688.F32.TF32 R16, R8, R16, R20 ;  /* 0x000000100810723c */ /* 0x004fe60000081014 */
[----:B------:R-:W2:Y:S04]  /*452e0*/  LDL.LU.64 R22, [R1+0x2b18] ;  /* 0x002b180001167983 */ /* 0x000ea80000300a00 */
[----:B------:R-:W2:-:S12]  /*452f0*/  LDL.LU.64 R20, [R1+0x2b10] ;  /* 0x002b100001147983 */ /* 0x000e980000300a00 */
[----:B------:R-:W-:Y:S04]  /*45300*/  STL.64 [R1+0x350], R16 ;  /* 0x0003501001007387 */ /* 0x000fe80000100a00 */
[----:B------:R3:W-:Y:S04]  /*45310*/  STL.64 [R1+0x358], R18 ;  /* 0x0003581201007387 */ /* 0x0007e80000100a00 */
[----:B---3--:R-:W3:Y:S04]  /*45320*/  LDL.LU.64 R18, [R1+0x2b08] ;  /* 0x002b080001127983 */ /* 0x008ee80000300a00 */
[----:B------:R-:W2:Y:S02]  /*45330*/  LDL.LU.64 R16, [R1+0x2b00] ;  /* 0x002b000001107983 */ /* 0x000ea40000300a00 */
[----:B--2---:R-:W-:-:S15]  /*45340*/  HMMA.1688.F32.TF32 R20, R8, R16, R20 ;  /* 0x000000100814723c */ /* 0x004fde0000081014 */
[----:B------:R-:W-:-:S04]  /*45350*/  NOP ;  /* 0x0000000000007918 */ /* 0x000fc80000000000 */
[----:B------:R2:W-:Y:S04]  /*45360*/  STL.64 [R1+0x340], R20 ;  /* 0x0003401401007387 */ /* 0x0005e80000100a00 */
[----:B------:R-:W-:Y:S04]  /*45370*/  STL.64 [R1+0x348], R22 ;  /* 0x0003481601007387 */ /* 0x000fe80000100a00 */
[----:B--2---:R-:W2:Y:S04]  /*45380*/  LDL.LU.64 R20, [R1+0x2af8] ;  /* 0x002af80001147983 */ /* 0x004ea80000300a00 */
[----:B---3--:R-:W-:Y:S04]  /*45390*/  STL.64 [R1+0x2a38], R18 ;  /* 0x002a381201007387 */ /* 0x008fe80000100a00 */
[----:B------:R3:W-:Y:S04]  /*453a0*/  STL.64 [R1+0x2a30], R16 ;  /* 0x002a301001007387 */ /* 0x0007e80000100a00 */
[----:B---3--:R-:W2:Y:S04]  /*453b0*/  LDL.LU R16, [R1+0xca0] ;  /* 0x000ca00001107983 */ /* 0x008ea80000300800 */
[----:B------:R-:W2:Y:S04]  /*453c0*/  LDL.LU R17, [R1+0xca4] ;  /* 0x000ca40001117983 */ /* 0x000ea80000300800 */
[----:B------:R-:W2:Y:S04]  /*453d0*/  LDL.LU R18, [R1+0xca8] ;  /* 0x000ca80001127983 */ /* 0x000ea80000300800 */
[----:B------:R-:W2:Y:S02]  /*453e0*/  LDL.LU R19, [R1+0xcac] ;  /* 0x000cac0001137983 */ /* 0x000ea40000300800 */
[----:B--2---:R-:W-:Y:S02]  /*453f0*/  HMMA.1688.F32.TF32 R16, R8, R20, R16 ;  /* 0x000000140810723c */ /* 0x004fe40000081010 */
[----:B------:R-:W-:Y:S04]  /*45400*/  LDS R10, [R2+UR6+0x1a500] ;  /* 0x01a50006020a7984 */ /* 0x000fe80008000800 */
[----:B------:R-:W2:Y:S04]  /*45410*/  LDS R11, [R26+UR6+0x1a500] ;  /* 0x01a500061a0b7984 */ /* 0x000ea80008000800 */
[----:B------:R-:W-:Y:S04]  /*45420*/  LDS R8, [R2+UR6+0x18500] ;  /* 0x0185000602087984 */ /* 0x000fe80008000800 */
[----:B------:R-:W3:Y:S05]  /*45430*/  LDS R9, [R26+UR6+0x18500] ;  /* 0x018500061a097984 */ /* 0x000eea0008000800 */
[----:B------:R4:W-:Y:S04]  /*45440*/  STL.64 [R1+0x330], R16 ;  /* 0x0003301001007387 */ /* 0x0009e80000100a00 */
[----:B------:R-:W-:Y:S04]  /*45450*/  STL.64 [R1+0x338], R18 ;  /* 0x0003381201007387 */ /* 0x000fe80000100a00 */
[----:B----4-:R-:W4:Y:S04]  /*45460*/  LDL.64 R16, [R1+0x90] ;  /* 0x0000900001107983 */ /* 0x010f280000100a00 */
[----:B----4-:R4:W-:Y:S04]  /*45470*/  STL.64 [R1+0x2ae8], R16 ;  /* 0x002ae81001007387 */ /* 0x0109e80000100a00 */
[----:B----4-:R-:W4:Y:S04]  /*45480*/  LDL.64 R16, [R1+0xb0] ;  /* 0x0000b00001107983 */ /* 0x010f280000100a00 */
[----:B----4-:R4:W-:Y:S04]  /*45490*/  STL.64 [R1+0x2af0], R16 ;  /* 0x002af01001007387 */ /* 0x0109e80000100a00 */
[----:B----4-:R-:W1:Y:S04]  /*454a0*/  LDL.LU R16, [R1+0xc90] ;  /* 0x000c900001107983 */ /* 0x010e680000300800 */
[----:B------:R-:W1:Y:S04]  /*454b0*/  LDL.LU R17, [R1+0xc94] ;  /* 0x000c940001117983 */ /* 0x000e680000300800 */
[----:B------:R-:W1:Y:S04]  /*454c0*/  LDL.LU R18, [R1+0xc98] ;  /* 0x000c980001127983 */ /* 0x000e680000300800 */
[----:B------:R-:W1:Y:S04]  /*454d0*/  LDL.LU R19, [R1+0xc9c] ;  /* 0x000c9c0001137983 */ /* 0x000e680000300800 */
[----:B------:R4:W-:Y:S04]  /*454e0*/  STL.64 [R1+0x2a40], R20 ;  /* 0x002a401401007387 */ /* 0x0009e80000100a00 */
[----:B----4-:R-:W4:Y:S04]  /*454f0*/  LDL.LU R20, [R1+0xc60] ;  /* 0x000c600001147983 */ /* 0x010f280000300800 */
[----:B------:R-:W4:Y:S04]  /*45500*/  LDL.LU R21, [R1+0xc64] ;  /* 0x000c640001157983 */ /* 0x000f280000300800 */
[----:B------:R-:W4:Y:S04]  /*45510*/  LDL.LU R22, [R1+0xc68] ;  /* 0x000c680001167983 */ /* 0x000f280000300800 */
[----:B------:R-:W4:Y:S04]  /*45520*/  LDL.LU R23, [R1+0xc6c] ;  /* 0x000c6c0001177983 */ /* 0x000f280000300800 */
[----:B------:R-:W-:Y:S04]  /*45530*/  STL [R1+0x29ec], R24 ;  /* 0x0029ec1801007387 */ /* 0x000fe80000100800 */
[----:B------:R-:W-:Y:S04]  /*45540*/  STL [R1+0x29e8], R25 ;  /* 0x0029e81901007387 */ /* 0x000fe80000100800 */
[----:B------:R-:W-:Y:S04]  /*45550*/  STL.64 [R1+0x20d8], R14 ;  /* 0x0020d80e01007387 */ /* 0x000fe80000100a00 */
[----:B------:R2:W-:Y:S04]  /*45560*/  STL.64 [R1+0x20d0], R12 ;  /* 0x0020d00c01007387 */ /* 0x0005e80000100a00 */
[----:B--2---:R-:W1:Y:S04]  /*45570*/  LDL.LU.64 R12, [R1+0xc0] ;  /* 0x0000c000010c7983 */ /* 0x004e680000300a00 */
[----:B------:R-:W2:Y:S01]  /*45580*/  LDL.64 R14, [R1+0xc8] ;  /* 0x0000c800010e7983 */ /* 0x000ea20000100a00 */
[C---:B-1----:R-:W-:Y:S03]  /*45590*/  HMMA.1688.F32.TF32 R16, R4.reuse, R12, R16 ;  /* 0x0000000c0410723c */ /* 0x042fe60000081010 */
[----:B--2---:R-:W-:Y:S04]  /*455a0*/  STL [R1+0x2744], R14 ;  /* 0x0027440e01007387 */ /* 0x004fe80000100800 */
[----:B------:R-:W-:Y:S04]  /*455b0*/  STL [R1+0x2740], R15 ;  /* 0x0027400f01007387 */ /* 0x000fe80000100800 */
[----:B------:R-:W-:Y:S04]  /*455c0*/  STL [R1+0x29f0], R2 ;  /* 0x0029f00201007387 */ /* 0x000fe80000100800 */
[----:B------:R-:W-:Y:S04]  /*455d0*/  STL [R1+0x29f4], R26 ;  /* 0x0029f41a01007387 */ /* 0x000fe80000100800 */
[----:B------:R-:W2:Y:S04]  /*455e0*/  LDL.64 R24, [R1+0xa0] ;  /* 0x0000a00001187983 */ /* 0x000ea80000100a00 */
[----:B------:R-:W-:Y:S04]  /*455f0*/  STL.64 [R1+0x29d0], R10 ;  /* 0x0029d00a01007387 */ /* 0x000fe80000100a00 */
[----:B---3--:R1:W-:Y:S04]  /*45600*/  STL.64 [R1+0x29c8], R8 ;  /* 0x0029c80801007387 */ /* 0x0083e80000100a00 */
[----:B-1----:R-:W3:Y:S04]  /*45610*/  LDL.LU R8, [R1+0xc80] ;  /* 0x000c800001087983 */ /* 0x002ee80000300800 */
[----:B------:R-:W3:Y:S04]  /*45620*/  LDL.LU R9, [R1+0xc84] ;  /* 0x000c840001097983 */ /* 0x000ee80000300800 */
[----:B------:R-:W3:Y:S04]  /*45630*/  LDL.LU R10, [R1+0xc88] ;  /* 0x000c8800010a7983 */ /* 0x000ee80000300800 */
[----:B------:R-:W3:Y:S04]  /*45640*/  LDL.LU R11, [R1+0xc8c] ;  /* 0x000c8c00010b7983 */ /* 0x000ee80000300800 */
[----:B------:R1:W-:Y:S04]  /*45650*/  STL.64 [R1+0x320], R16 ;  /* 0x0003201001007387 */ /* 0x0003e80000100a00 */
[----:B------:R-:W-:Y:S04]  /*45660*/  STL.64 [R1+0x328], R18 ;  /* 0x0003281201007387 */ /* 0x000fe80000100a00 */
[----:B-1----:R-:W3:Y:S04]  /*45670*/  LDL.LU.64 R16, [R1+0x2af0] ;  /* 0x002af00001107983 */ /* 0x002ee80000300a00 */
[----:B------:R1:W-:Y:S04]  /*45680*/  STL [R1+0x29fc], R12 ;  /* 0x0029fc0c01007387 */ /* 0x0003e80000100800 */
[----:B------:R4:W-:Y:S04]  /*45690*/  STL [R1+0x29f8], R13 ;  /* 0x0029f80d01007387 */ /* 0x0009e80000100800 */
[----:B-1----:R-:W2:Y:S04]  /*456a0*/  LDL.LU R12, [R1+0xc70] ;  /* 0x000c7000010c7983 */ /* 0x002ea80000300800 */
[----:B----4-:R-:W2:Y:S04]  /*456b0*/  LDL.LU R13, [R1+0xc74] ;  /* 0x000c7400010d7983 */ /* 0x010ea80000300800 */
[----:B------:R-:W2:Y:S04]  /*456c0*/  LDL.LU R14, [R1+0xc78] ;  /* 0x000c7800010e7983 */ /* 0x000ea80000300800 */
[----:B------:R-:W2:Y:S01]  /*456d0*/  LDL.LU R15, [R1+0xc7c] ;  /* 0x000c7c00010f7983 */ /* 0x000ea20000300800 */
[----:B---3--:R-:W-:-:S15]  /*456e0*/  HMMA.1688.F32.TF32 R8, R4, R16, R8 ;  /* 0x000000100408723c */ /* 0x008fde0000081008 */
[----:B------:R-:W-:-:S04]  /*456f0*/  NOP ;  /* 0x0000000000007918 */ /* 0x000fc80000000000 */
[----:B------:R1:W-:Y:S04]  /*45700*/  STL.64 [R1+0x7c0], R8 ;  /* 0x0007c00801007387 */ /* 0x0003e80000100a00 */
[----:B------:R3:W-:Y:S01]  /*45710*/  STL.64 [R1+0x7c8], R10 ;  /* 0x0007c80a01007387 */ /* 0x0007e20000100a00 */
[----:B-1----:R-:W-:Y:S02]  /*45720*/  IMAD.MOV.U32 R9, RZ, RZ, R16 ;  /* 0x000000ffff097224 */ /* 0x002fe400078e0010 */
[----:B------:R-:W-:Y:S02]  /*45730*/  IMAD.MOV.U32 R8, RZ, RZ, R17 ;  /* 0x000000ffff087224 */ /* 0x000fe400078e0011 */
[----:B------:R-:W4:Y:S01]  /*45740*/  LDL.LU.64 R16, [R1+0x2ae8] ;  /* 0x002ae80001107983 */ /* 0x000f220000300a00 */
[----:B--2---:R-:W-:Y:S01]  /*45750*/  HMMA.1688.F32.TF32 R12, R4, R24, R12 ;  /* 0x00000018040c723c */ /* 0x004fe2000008100c */
[----:B---3--:R-:W-:-:S02]  /*45760*/  IMAD.MOV.U32 R10, RZ, RZ, R25 ;  /* 0x000000ffff0a7224 */ /* 0x008fc400078e0019 */
[----:B------:R-:W-:Y:S01]  /*45770*/  STL [R1+0x2a04], R8 ;  /* 0x002a040801007387 */ /* 0x000fe20000100800 */
[----:B------:R-:W-:-:S03]  /*45780*/  IMAD.MOV.U32 R11, RZ, RZ, R24 ;  /* 0x000000ffff0b7224 */ /* 0x000fc600078e0018 */
[----:B------:R-:W-:-:S12]  /*45790*/  STL [R1+0x2a00], R9 ;  /* 0x002a000901007387 */ /* 0x000fd80000100800 */
[----:B------:R-:W-:Y:S04]  /*457a0*/  STL.64 [R1+0x7b0], R12 ;  /* 0x0007b00c01007387 */ /* 0x000fe80000100a00 */
[----:B------:R-:W-:Y:S04]  /*457b0*/  STL.64 [R1+0x7b8], R14 ;  /* 0x0007b80e01007387 */ /* 0x000fe80000100a00 */
[----:B------:R-:W-:Y:S04]  /*457c0*/  STL [R1+0x2a0c], R10 ;  /* 0x002a0c0a01007387 */ /* 0x000fe80000100800 */
[----:B------:R4:W-:Y:S02]  /*457d0*/  STL [R1+0x2a08], R11 ;  /* 0x002a080b01007387 */ /* 0x0009e40000100800 */
[----:B----4-:R-:W-:Y:S01]  /*457e0*/  HMMA.1688.F32.TF32 R8, R4, R16, R20 ;  /* 0x000000100408723c */ /* 0x010fe20000081014 */
[----:B------:R-:W-:-:S15]  /*457f0*/  IMAD.MOV.U32 R27, RZ, RZ, R17 ;  /* 0x000000ffff1b7224 */ /* 0x000fde00078e0011 */
[----:B------:R-:W-:-:S03]  /*45800*/  NOP ;  /* 0x0000000000007918 */ /* 0x000fc60000000000 */
[----:B------:R-:W-:Y:S04]  /*45810*/  STL.64 [R1+0x7a0], R8 ;  /* 0x0007a00801007387 */ /* 0x000fe80000100a00 */
[----:B------:R-:W-:Y:S04]  /*45820*/  STL.64 [R1+0x7a8], R10 ;  /* 0x0007a80a01007387 */ /* 0x000fe80000100a00 */
[----:B------:R-:W-:Y:S04]  /*45830*/  STL [R1+0x2ac8], R27 ;  /* 0x002ac81b01007387 */ /* 0x000fe80000100800 */
[----:B------:R-:W2:Y:S04]  /*45840*/  LDL.LU R20, [R1+0xbd0] ;  /* 0x000bd00001147983 */ /* 0x000ea80000300800 */
[----:B------:R-:W2:Y:S04]  /*45850*/  LDL.LU R21, [R1+0xbd4] ;  /* 0x000bd40001157983 */ /* 0x000ea80000300800 */
[----:B------:R-:W3:Y:S04]  /*45860*/  LDL.LU R22, [R1+0xbd8] ;  /* 0x000bd80001167983 */ /* 0x000ee80000300800 */
[----:B------:R-:W3:Y:S04]  /*45870*/  LDL.LU R23, [R1+0xbdc] ;  /* 0x000bdc0001177983 */ /* 0x000ee80000300800 */
[----:B---3--:R-:W-:Y:S04]  /*45880*/  STL.64 [R1+0x2a50], R22 ;  /* 0x002a501601007387 */ /* 0x008fe80000100a00 */
[----:B--2---:R1:W-:Y:S04]  /*45890*/  STL.64 [R1+0x2a48], R20 ;  /* 0x002a481401007387 */ /* 0x0043e80000100a00 */
[----:B-1----:R-:W2:Y:S04]  /*458a0*/  LDL.64 R20, [R1+0x10] ;  /* 0x0000100001147983 */ /* 0x002ea80000100a00 */
[----:B--2---:R1:W-:Y:S04]  /*458b0*/  STL.64 [R1+0x2a60], R20 ;  /* 0x002a601401007387 */ /* 0x0043e80000100a00 */
[----:B-1----:R-:W2:Y:S04]  /*458c0*/  LDL.64 R20, [R1+0x20] ;  /* 0x0000200001147983 */ /* 0x002ea80000100a00 */
[----:B--2---:R1:W-:Y:S04]  /*458d0*/  STL.64 [R1+0x2a78], R20 ;  /* 0x002a781401007387 */ /* 0x0043e80000100a00 */
[----:B-1----:R-:W2:Y:S01]  /*458e0*/  LDL.64 R20, [R1+0x30] ;  /* 0x0000300001147983 */ /* 0x002ea20000100a00 */
[----:B------:R-:W-:-:S03]  /*458f0*/  IMAD.MOV.U32 R0, RZ, RZ, R16 ;  /* 0x000000ffff007224 */ /* 0x000fc600078e0010 */
[----:B--2---:R-:W-:Y:S04]  /*45900*/  STL.64 [R1+0x2a90], R20 ;  /* 0x002a901401007387 */ /* 0x004fe80000100a00 */
[----:B------:R-:W2:Y:S04]  /*45910*/  LDL.64 R16, [R1] ;  /* 0x0000000001107983 */ /* 0x000ea80000100a00 */
        /* <DEDUP_REMOVED lines=15> */
[----:B-1----:R-:W2:Y:S04]  /*45a10*/  LDL.64 R24, [R1+0x80] ;  /* 0x0000800001187983 */ /* 0x002ea80000100a00 */
[----:B------:R-:W-:Y:S04]  /*45a20*/  STL.64 [R1+0x2ab0], R14 ;  /* 0x002ab00e01007387 */ /* 0x000fe80000100a00 */
[----:B----4-:R1:W-:Y:S04]  /*45a30*/  STL.64 [R1+0x2aa8], R12 ;  /* 0x002aa80c01007387 */ /* 0x0103e80000100a00 */
[----:B-1----:R-:W4:Y:S04]  /*45a40*/  LDL.64 R12, [R1+0x60] ;  /* 0x00006000010c7983 */ /* 0x002f280000100a00 */
[----:B----4-:R1:W-:Y:S04]  /*45a50*/  STL.64 [R1+0x2ac0], R12 ;  /* 0x002ac00c01007387 */ /* 0x0103e80000100a00 */
[----:B-1----:R-:W4:Y:S04]  /*45a60*/  LDL.64 R12, [R1+0x70] ;  /* 0x00007000010c7983 */ /* 0x002f280000100a00 */
[----:B----4-:R1:W-:Y:S04]  /*45a70*/  STL.64 [R1+0x2ae0], R12 ;  /* 0x002ae00c01007387 */ /* 0x0103e80000100a00 */
[----:B-1----:R-:W2:Y:S04]  /*45a80*/  LDL.LU R12, [R1+0xc50] ;  /* 0x000c5000010c7983 */ /* 0x002ea80000300800 */
[----:B------:R-:W2:Y:S04]  /*45a90*/  LDL.LU R13, [R1+0xc54] ;  /* 0x000c5400010d7983 */ /* 0x000ea80000300800 */
[----:B------:R-:W2:Y:S04]  /*45aa0*/  LDL.LU R14, [R1+0xc58] ;  /* 0x000c5800010e7983 */ /* 0x000ea80000300800 */
[----:B------:R-:W2:Y:S04]  /*45ab0*/  LDL.LU R15, [R1+0xc5c] ;  /* 0x000c5c00010f7983 */ /* 0x000ea80000300800 */
[----:B------:R-:W4:Y:S04]  /*45ac0*/  LDL.LU R8, [R1+0xc10] ;  /* 0x000c100001087983 */ /* 0x000f280000300800 */
[----:B------:R-:W4:Y:S04]  /*45ad0*/  LDL.LU R9, [R1+0xc14] ;  /* 0x000c140001097983 */ /* 0x000f280000300800 */
[----:B------:R-:W2:Y:S04]  /*45ae0*/  LDL.LU R10, [R1+0xc18] ;  /* 0x000c1800010a7983 */ /* 0x000ea80000300800 */
[----:B------:R-:W2:Y:S04]  /*45af0*/  LDL.LU R11, [R1+0xc1c] ;  /* 0x000c1c00010b7983 */ /* 0x000ea80000300800 */
[----:B--2---:R-:W-:Y:S04]  /*45b00*/  STL.64 [R1+0x2aa0], R10 ;  /* 0x002aa00a01007387 */ /* 0x004fe80000100a00 */
[----:B----4-:R1:W-:Y:S04]  /*45b10*/  STL.64 [R1+0x2a98], R8 ;  /* 0x002a980801007387 */ /* 0x0103e80000100a00 */
[----:B-1----:R-:W2:Y:S01]  /*45b20*/  LDL.64 R8, [R1+0x50] ;  /* 0x0000500001087983 */ /* 0x002ea20000100a00 */
[----:B------:R-:W-:Y:S03]  /*45b30*/  HMMA.1688.F32.TF32 R12, R4, R24, R12 ;  /* 0x00000018040c723c */ /* 0x000fe6000008100c */
[----:B--2---:R1:W-:Y:S04]  /*45b40*/  STL.64 [R1+0x2ab8], R8 ;  /* 0x002ab80801007387 */ /* 0x0043e80000100a00 */
        /* <DEDUP_REMOVED lines=13> */
[----:B--2---:R-:W-:Y:S04]  /*45c20*/  STL.64 [R1+0x2a88], R18 ;  /* 0x002a881201007387 */ /* 0x004fe80000100a00 */
[----:B---3--:R1:W-:Y:S04]  /*45c30*/  STL.64 [R1+0x2a80], R16 ;  /* 0x002a801001007387 */ /* 0x0083e80000100a00 */
[----:B-1----:R-:W2:Y:S04]  /*45c40*/  LDL.LU R16, [R1+0xc00] ;  /* 0x000c000001107983 */ /* 0x002ea80000300800 */
[----:B------:R-:W2:Y:S04]  /*45c50*/  LDL.LU R17, [R1+0xc04] ;  /* 0x000c040001117983 */ /* 0x000ea80000300800 */
[----:B------:R-:W2:Y:S04]  /*45c60*/  LDL.LU R18, [R1+0xc08] ;  /* 0x000c080001127983 */ /* 0x000ea80000300800 */
[----:B------:R-:W2:Y:S04]  /*45c70*/  LDL.LU R19, [R1+0xc0c] ;  /* 0x000c0c0001137983 */ /* 0x000ea80000300800 */
[----:B------:R-:W-:Y:S04]  /*45c80*/  STL [R1+0x2a10], R0 ;  /* 0x002a100001007387 */ /* 0x000fe80000100800 */
        /* <DEDUP_REMOVED lines=12> */
[----:B------:R-:W2:Y:S02]  /*45d50*/  LDL.LU.64 R12, [R1+0x2ac0] ;  /* 0x002ac000010c7983 */ /* 0x000ea40000300a00 */
[----:B--2---:R-:W-:Y:S01]  /*45d60*/  HMMA.1688.F32.TF32 R8, R4, R12, R8 ;  /* 0x0000000c0408723c */ /* 0x004fe20000081008 */
[----:B------:R-:W-:Y:S02]  /*45d70*/  IMAD.MOV.U32 R2, RZ, RZ, R12 ;  /* 0x000000ffff027224 */ /* 0x000fe400078e000c */
        /* <DEDUP_REMOVED lines=12> */
[----:B------:R-:W2:Y:S01]  /*45e40*/  LDL.LU.64 R10, [R1+0x2aa0] ;  /* 0x002aa000010a7983 */ /* 0x000ea20000300a00 */
[----:B-1----:R-:W-:-:S03]  /*45e50*/  IMAD.MOV.U32 R13, RZ, RZ, R8 ;  /* 0x000000ffff0d7224 */ /* 0x002fc600078e0008 */
[----:B------:R-:W2:Y:S04]  /*45e60*/  LDL.LU.64 R8, [R1+0x2a98] ;  /* 0x002a980001087983 */ /* 0x000ea80000300a00 */
[----:B---3--:R-:W-:Y:S04]  /*45e70*/  STL.64 [R1+0x2a28], R26 ;  /* 0x002a281a01007387 */ /* 0x008fe80000100a00 */
[----:B------:R1:W-:Y:S01]  /*45e80*/  STL.64 [R1+0x2a20], R24 ;  /* 0x002a201801007387 */ /* 0x0003e20000100a00 */
[----:B----4-:R-:W-:-:S03]  /*45e90*/  IMAD.MOV.U32 R12, RZ, RZ, R21 ;  /* 0x000000ffff0c7224 */ /* 0x010fc600078e0015 */
        /* <DEDUP_REMOVED lines=44> */
[----:B------:R-:W2:Y:S04]  /*46160*/  LDL.LU.64 R18, [R1+0x2a38] ;  /* 0x002a380001127983 */ /* 0x000ea80000300a00 */
[----:B------:R-:W3:Y:S02]  /*46170*/  LDL.LU.64 R16, [R1+0x2a30] ;  /* 0x002a300001107983 */ /* 0x000ee40000300a00 */
[----:B---3--:R-:W-:-:S15]  /*46180*/  HMMA.1688.F32.TF32 R24, R4, R16, R24 ;  /* 0x000000100418723c */ /* 0x008fde0000081018 */
[----:B------:R-:W-:-:S04]  /*46190*/  NOP ;  /* 0x0000000000007918 */ /* 0x000fc80000000000 */
[----:B------:R-:W-:Y:S04]  /*461a0*/  STL.64 [R1+0x700], R24 ;  /* 0x0007001801007387 */ /* 0x000fe80000100a00 */
[----:B------:R1:W-:Y:S04]  /*461b0*/  STL.64 [R1+0x708], R26 ;  /* 0x0007081a01007387 */ /* 0x0003e80000100a00 */
[----:B-1----:R-:W3:Y:S04]  /*461c0*/  LDL.LU.64 R26, [R1+0x2a28] ;  /* 0x002a2800011a7983 */ /* 0x002ee80000300a00 */
[----:B------:R-:W3:Y:S04]  /*461d0*/  LDL.LU.64 R24, [R1+0x2a20] ;  /* 0x002a200001187983 */ /* 0x000ee80000300a00 */
[----:B--2---:R-:W-:Y:S04]  /*461e0*/  STL.64 [R1+0x28a8], R18 ;  /* 0x0028a81201007387 */ /* 0x004fe80000100a00 */
[----:B------:R1:W-:Y:S02]  /*461f0*/  STL.64 [R1+0x28a0], R16 ;  /* 0x0028a01001007387 */ /* 0x0003e40000100a00 */
[----:B-1----:R-:W-:-:S02]  /*46200*/  IMAD.MOV.U32 R16, RZ, RZ, R22 ;  /* 0x000000ffff107224 */ /* 0x002fc400078e0016 */
        /* <DEDUP_REMOVED lines=11> */
[----:B------:R4:W-:Y:S04]  /*462c0*/  STL.64 [R1+0x6f8], R18 ;  /* 0x0006f81201007387 */ /* 0x0009e80000100a00 */
[----:B-1----:R-:W2:Y:S04]  /*462d0*/  LDL.LU R16, [R1+0x220] ;  /* 0x0002200001107983 */ /* 0x002ea80000300800 */
[----:B------:R-:W2:Y:S04]  /*462e0*/  LDL.LU R17, [R1+0x224] ;  /* 0x0002240001117983 */ /* 0x000ea80000300800 */
[----:B----4-:R-:W4:Y:S04]  /*462f0*/  LDL.LU R18, [R1+0x228] ;  /* 0x0002280001127983 */ /* 0x010f280000300800 */
[----:B------:R-:W4:Y:S04]  /*46300*/  LDL.LU R19, [R1+0x22c] ;  /* 0x00022c0001137983 */ /* 0x000f280000300800 */
[----:B----4-:R-:W-:Y:S04]  /*46310*/  STL.64 [R1+0x28d0], R18 ;  /* 0x0028d01201007387 */ /* 0x010fe80000100a00 */
[----:B--2---:R1:W-:Y:S02]  /*46320*/  STL.64 [R1+0x28c8], R16 ;  /* 0x0028c81001007387 */ /* 0x0043e40000100a00 */
[----:B-1----:R-:W-:-:S02]  /*46330*/  IMAD.MOV.U32 R16, RZ, RZ, R0 ;  /* 0x000000ffff107224 */ /* 0x002fc400078e0000 */
[----:B------:R-:W-:Y:S01]  /*46340*/  IMAD.MOV.U32 R17, RZ, RZ, R10 ;  /* 0x000000ffff117224 */ /* 0x000fe200078e000a */
[----:B------:R-:W2:Y:S04]  /*46350*/  LDL.LU R0, [R1+0x2a10] ;  /* 0x002a100001007983 */ /* 0x000ea80000300800 */
[----:B------:R-:W4:Y:S04]  /*46360*/  LDL.LU R10, [R1+0x2a0c] ;  /* 0x002a0c00010a7983 */ /* 0x000f280000300800 */
[----:B------:R1:W-:Y:S02]  /*46370*/  STL.64 [R1+0x28e8], R16 ;  /* 0x0028e81001007387 */ /* 0x0003e40000100a00 */
[----:B-1----:R-:W-:-:S02]  /*46380*/  IMAD.MOV.U32 R16, RZ, RZ, R11 ;  /* 0x000000ffff107224 */ /* 0x002fc400078e000b */
        /* <DEDUP_REMOVED lines=80> */
[----:B------:R1:W-:Y:S04]  /*46890*/  STL.64 [R1+0x29c0], R16 ;  /* 0x0029c01001007387 */ /* 0x0003e80000100a00 */
[----:B-1----:R-:W3:Y:S04]  /*468a0*/  LDL.LU R16, [R1+0x990] ;  /* 0x0009900001107983 */ /* 0x002ee80000300800 */
        /* <DEDUP_REMOVED lines=42> */
[----:B---3--:R-:W-:-:S15]  /*46b50*/  HMMA.1688.F32.TF32 R16, R8, R12, R16 ;  /* 0x0000000c0810723c */ /* 0x008fde0000081010 */
[----:B------:R-:W-:-:S04]  /*46b60*/  NOP ;  /* 0x0000000000007918 */ /* 0x000fc80000000000 */
[----:B------:R1:W-:Y:S04]  /*46b70*/  STL.64 [R1+0x300], R16 ;  /* 0x0003001001007387 */ /* 0x0003e80000100a00 */
[----:B------:R-:W-:Y:S04]  /*46b80*/  STL.64 [R1+0x308], R18 ;  /* 0x0003081201007387 */ /* 0x000fe80000100a00 */
[----:B-1----:R-:W2:Y:S04]  /*46b90*/  LDL.LU.64 R16, [R1+0x29c0] ;  /* 0x0029c00001107983 */ /* 0x002ea80000300a00 */
[----:B------:R1:W-:Y:S01]  /*46ba0*/  STL.64 [R1+0x2888], R12 ;  /* 0x0028880c01007387 */ /* 0x0003e20000100a00 */
[----:B------:R-:W-:-:S02]  /*46bb0*/  IMAD.MOV.U32 R5, RZ, RZ, R14 ;  /* 0x000000ffff057224 */ /* 0x000fc400078e000e */
[----:B------:R-:W-:Y:S01]  /*46bc0*/  IMAD.MOV.U32 R4, RZ, RZ, R15 ;  /* 0x000000ffff047224 */ /* 0x000fe200078e000f */
        /* <DEDUP_REMOVED lines=71> */
[----:B------:R-:W-:Y:S01]  /*47040*/  LDS R7, [R26+UR6+0x1a600] ;  /* 0x01a600061a077984 */ /* 0x000fe20008000800 */
[----:B------:R-:W-:-:S03]  /*47050*/  IMAD.MOV.U32 R27, RZ, RZ, R3 ;  /* 0x000000ffff1b7224 */ /* 0x000fc600078e0003 */
[----:B------:R-:W-:Y:S04]  /*47060*/  LDS R4, [R2+UR6+0x18600] ;  /* 0x0186000602047984 */ /* 0x000fe80008000800 */
[----:B------:R-:W1:Y:S01]  /*47070*/  LDS R6, [R2+UR6+0x1a600] ;  /* 0x01a6000602067984 */ /* 0x000e620008000800 */
[----:B--2---:R-:W-:Y:S03]  /*47080*/  HMMA.1688.F32.TF32 R16, R8, R16, R20 ;  /* 0x000000100810723c */ /* 0x004fe60000081014 */
[----:B------:R-:W2:Y:S04]  /*47090*/  LDL.LU.64 R22, [R1+0x28b8] ;  /* 0x0028b80001167983 */ /* 0x000ea80000300a00 */
[----:B------:R-:W2:-:S12]  /*470a0*/  LDL.LU.64 R20, [R1+0x28b0] ;  /* 0x0028b00001147983 */ /* 0x000e980000300a00 */
[----:B------:R-:W-:Y:S04]  /*470b0*/  STL.64 [R1+0x240], R16 ;  /* 0x0002401001007387 */ /* 0x000fe80000100a00 */
[----:B------:R4:W-:Y:S04]  /*470c0*/  STL.64 [R1+0x248], R18 ;  /* 0x0002481201007387 */ /* 0x0009e80000100a00 */
[----:B----4-:R-:W4:Y:S04]  /*470d0*/  LDL.LU.64 R18, [R1+0x28a8] ;  /* 0x0028a80001127983 */ /* 0x010f280000300a00 */
[----:B------:R-:W2:Y:S02]  /*470e0*/  LDL.LU.64 R16, [R1+0x28a0] ;  /* 0x0028a00001107983 */ /* 0x000ea40000300a00 */
[----:B--2---:R-:W-:-:S15]  /*470f0*/  HMMA.1688.F32.TF32 R20, R8, R16, R20 ;  /* 0x000000100814723c */ /* 0x004fde0000081014 */
[----:B------:R-:W-:-:S04]  /*47100*/  NOP ;  /* 0x0000000000007918 */ /* 0x000fc80000000000 */
[----:B------:R-:W-:Y:S04]  /*47110*/  STL.64 [R1+0x230], R20 ;  /* 0x0002301401007387 */ /* 0x000fe80000100a00 */
[----:B------:R2:W-:Y:S04]  /*47120*/  STL.64 [R1+0x238], R22 ;  /* 0x0002381601007387 */ /* 0x0005e80000100a00 */
[----:B--2---:R-:W2:Y:S04]  /*47130*/  LDL.LU.64 R22, [R1+0x2898] ;  /* 0x0028980001167983 */ /* 0x004ea80000300a00 */
[----:B------:R-:W3:Y:S04]  /*47140*/  LDL.LU.64 R20, [R1+0x2890] ;  /* 0x0028900001147983 */ /* 0x000ee80000300a00 */
[----:B----4-:R-:W-:Y:S04]  /*47150*/  STL.64 [R1+0x27b0], R18 ;  /* 0x0027b01201007387 */ /* 0x010fe80000100a00 */
[----:B------:R4:W-:Y:S04]  /*47160*/  STL.64 [R1+0x27a8], R16 ;  /* 0x0027a81001007387 */ /* 0x0009e80000100a00 */
[----:B----4-:R-:W1:Y:S04]  /*47170*/  LDL.LU R16, [R1+0xb70] ;  /* 0x000b700001107983 */ /* 0x010e680000300800 */
[----:B------:R-:W1:Y:S04]  /*47180*/  LDL.LU R17, [R1+0xb74] ;  /* 0x000b740001117983 */ /* 0x000e680000300800 */
[----:B------:R-:W1:Y:S04]  /*47190*/  LDL.LU R18, [R1+0xb78] ;  /* 0x000b780001127983 */ /* 0x000e680000300800 */
[----:B------:R-:W1:Y:S01]  /*471a0*/  LDL.LU R19, [R1+0xb7c] ;  /* 0x000b7c0001137983 */ /* 0x000e620000300800 */
[----:B---3--:R-:W-:-:S15]  /*471b0*/  HMMA.1688.F32.TF32 R12, R8, R20, R12 ;  /* 0x00000014080c723c */ /* 0x008fde000008100c */
[----:B------:R-:W-:-:S04]  /*471c0*/  NOP ;  /* 0x0000000000007918 */ /* 0x000fc80000000000 */
[----:B------:R3:W-:Y:S04]  /*471d0*/  STL.64 [R1+0x220], R12 ;  /* 0x0002200c01007387 */ /* 0x0007e80000100a00 */
[----:B------:R-:W-:Y:S04]  /*471e0*/  STL.64 [R1+0x228], R14 ;  /* 0x0002280e01007387 */ /* 0x000fe80000100a00 */
[----:B---3--:R-:W1:Y:S04]  /*471f0*/  LDL.LU.64 R12, [R1+0x2888] ;  /* 0x00288800010c7983 */ /* 0x008e680000300a00 */
[----:B--2---:R-:W-:Y:S04]  /*47200*/  STL.64 [R1+0x27a0], R22 ;  /* 0x0027a01601007387 */ /* 0x004fe80000100a00 */
[----:B------:R2:W-:Y:S04]  /*47210*/  STL.64 [R1+0x2798], R20 ;  /* 0x0027981401007387 */ /* 0x0005e80000100a00 */
[----:B--2---:R-:W2:Y:S04]  /*47220*/  LDL.LU R20, [R1+0x8e0] ;  /* 0x0008e00001147983 */ /* 0x004ea80000300800 */
[----:B------:R-:W2:Y:S04]  /*47230*/  LDL.LU R21, [R1+0x8e4] ;  /* 0x0008e40001157983 */ /* 0x000ea80000300800 */
[----:B------:R-:W2:Y:S04]  /*47240*/  LDL.LU R22, [R1+0x8e8] ;  /* 0x0008e80001167983 */ /* 0x000ea80000300800 */
[----:B------:R-:W2:Y:S04]  /*47250*/  LDL.LU R23, [R1+0x8ec] ;  /* 0x0008ec0001177983 */ /* 0x000ea80000300800 */
[----:B------:R3:W-:Y:S04]  /*47260*/  STL [R1+0x2764], R24 ;  /* 0x0027641801007387 */ /* 0x0007e80000100800 */
[----:B------:R4:W-:Y:S01]  /*47270*/  STL [R1+0x2760], R25 ;  /* 0x0027601901007387 */ /* 0x0009e20000100800 */
[----:B--2---:R-:W-:-:S15]  /*47280*/  HMMA.1688.F32.TF32 R8, R8, R24, R20 ;  /* 0x000000180808723c */ /* 0x004fde0000081014 */
[----:B------:R-:W-:-:S04]  /*47290*/  NOP ;  /* 0x0000000000007918 */ /* 0x000fc80000000000 */
[----:B------:R-:W-:Y:S04]  /*472a0*/  STL.64 [R1+0x1d0], R8 ;  /* 0x0001d00801007387 */ /* 0x000fe80000100a00 */
[----:B------:R-:W-:Y:S04]  /*472b0*/  STL.64 [R1+0x1d8], R10 ;  /* 0x0001d80a01007387 */ /* 0x000fe80000100a00 */
[----:B------:R-:W-:Y:S04]  /*472c0*/  STL [R1+0x2768], R2 ;  /* 0x0027680201007387 */ /* 0x000fe80000100800 */
[----:B---3--:R-:W2:Y:S04]  /*472d0*/  LDL.LU R24, [R1+0xb40] ;  /* 0x000b400001187983 */ /* 0x008ea80000300800 */
[----:B----4-:R-:W2:Y:S04]  /*472e0*/  LDL.LU R25, [R1+0xb44] ;  /* 0x000b440001197983 */ /* 0x010ea80000300800 */
[----:B------:R-:W-:Y:S04]  /*472f0*/  LDS R9, [R26+UR6+0x18700] ;  /* 0x018700061a097984 */ /* 0x000fe80008000800 */
[----:B------:R3:W-:Y:S04]  /*47300*/  LDS R11, [R26+UR6+0x1a700] ;  /* 0x01a700061a0b7984 */ /* 0x0007e80008000800 */
[----:B------:R-:W4:Y:S04]  /*47310*/  LDS R10, [R2+UR6+0x1a700] ;  /* 0x01a70006020a7984 */ /* 0x000f280008000800 */
[----:B------:R-:W1:Y:S01]  /*47320*/  LDS R8, [R2+UR6+0x18700] ;  /* 0x0187000602087984 */ /* 0x000e620008000800 */
[----:B---3--:R-:W-:-:S03]  /*47330*/  IMAD.MOV.U32 R26, RZ, RZ, R0 ;  /* 0x000000ffff1a7224 */ /* 0x008fc600078e0000 */
[----:B------:R-:W3:Y:S04]  /*47340*/  LDL.LU R0, [R1+0x2884] ;  /* 0x0028840001007983 */ /* 0x000ee80000300800 */
[----:B------:R-:W3:Y:S04]  /*47350*/  LDL.LU R3, [R1+0x2880] ;  /* 0x0028800001037983 */ /* 0x000ee80000300800 */
[----:B------:R-:W-:Y:S04]  /*47360*/  STL.64 [R1+0x2858], R26 ;  /* 0x0028581a01007387 */ /* 0x000fe80000100a00 */
[----:B--2---:R2:W-:Y:S04]  /*47370*/  STL.64 [R1+0x2850], R24 ;  /* 0x0028501801007387 */ /* 0x0045e80000100a00 */
[----:B--2---:R-:W2:Y:S04]  /*47380*/  LDL.LU R24, [R1+0xb50] ;  /* 0x000b500001187983 */ /* 0x004ea80000300800 */
[----:B------:R-:W2:Y:S04]  /*47390*/  LDL.LU R25, [R1+0xb54] ;  /* 0x000b540001197983 */ /* 0x000ea80000300800 */
[----:B------:R-:W2:Y:S04]  /*473a0*/  LDL.LU R26, [R1+0xb58] ;  /* 0x000b5800011a7983 */ /* 0x000ea80000300800 */
[----:B------:R-:W2:Y:S01]  /*473b0*/  LDL.LU R27, [R1+0xb5c] ;  /* 0x000b5c00011b7983 */ /* 0x000ea20000300800 */
[----:B-1----:R-:W-:Y:S03]  /*473c0*/  HMMA.1688.F32.TF32 R16, R4, R12, R16 ;  /* 0x0000000c0410723c */ /* 0x002fe60000081010 */
[----:B--2---:R-:W-:Y:S04]  /*473d0*/  STL.64 [R1+0x2878], R26 ;  /* 0x0028781a01007387 */ /* 0x004fe80000100a00 */
[----:B------:R1:W-:Y:S04]  /*473e0*/  STL.64 [R1+0x2870], R24 ;  /* 0x0028701801007387 */ /* 0x0003e80000100a00 */
[----:B-1----:R-:W2:Y:S04]  /*473f0*/  LDL.LU.64 R24, [R1+0xb0] ;  /* 0x0000b00001187983 */ /* 0x002ea80000300a00 */
[----:B----4-:R-:W-:Y:S04]  /*47400*/  STL.64 [R1+0x2750], R10 ;  /* 0x0027500a01007387 */ /* 0x010fe80000100a00 */
[----:B------:R1:W-:Y:S04]  /*47410*/  STL.64 [R1+0x2748], R8 ;  /* 0x0027480801007387 */ /* 0x0003e80000100a00 */
[----:B-1----:R-:W2:Y:S04]  /*47420*/  LDL.LU R8, [R1+0xb60] ;  /* 0x000b600001087983 */ /* 0x002ea80000300800 */
[----:B------:R-:W2:Y:S04]  /*47430*/  LDL.LU R9, [R1+0xb64] ;  /* 0x000b640001097983 */ /* 0x000ea80000300800 */
[----:B------:R-:W-:Y:S04]  /*47440*/  STL.64 [R1+0x1c0], R16 ;  /* 0x0001c01001007387 */ /* 0x000fe80000100a00 */
[----:B------:R-:W4:Y:S04]  /*47450*/  LDL.LU R20, [R1+0xb20] ;  /* 0x000b200001147983 */ /* 0x000f280000300800 */
[----:B------:R-:W4:Y:S04]  /*47460*/  LDL.LU R21, [R1+0xb24] ;  /* 0x000b240001157983 */ /* 0x000f280000300800 */
[----:B------:R-:W4:Y:S04]  /*47470*/  LDL.LU R22, [R1+0xb28] ;  /* 0x000b280001167983 */ /* 0x000f280000300800 */
[----:B------:R-:W4:Y:S01]  /*47480*/  LDL.LU R23, [R1+0xb2c] ;  /* 0x000b2c0001177983 */ /* 0x000f220000300800 */
[----:B---3--:R-:W-:-:S02]  /*47490*/  IMAD.MOV.U32 R10, RZ, RZ, R3 ;  /* 0x000000ffff0a7224 */ /* 0x008fc400078e0003 */
[----:B------:R-:W-:Y:S02]  /*474a0*/  IMAD.MOV.U32 R11, RZ, RZ, R0 ;  /* 0x000000ffff0b7224 */ /* 0x000fe400078e0000 */
[----:B------:R-:W-:Y:S02]  /*474b0*/  IMAD.MOV.U32 R0, RZ, RZ, R19 ;  /* 0x000000ffff007224 */ /* 0x000fe400078e0013 */
[----:B------:R-:W-:-:S03]  /*474c0*/  IMAD.MOV.U32 R3, RZ, RZ, R18 ;  /* 0x000000ffff037224 */ /* 0x000fc600078e0012 */
[----:B--2---:R-:W-:Y:S01]  /*474d0*/  HMMA.1688.F32.TF32 R8, R4, R24, R8 ;  /* 0x000000180408723c */ /* 0x004fe20000081008 */
[----:B----4-:R-:W-:Y:S04]  /*474e0*/  STL.64 [R1+0x2868], R22 ;  /* 0x0028681601007387 */ /* 0x010fe80000100a00 */
[----:B------:R1:W-:Y:S04]  /*474f0*/  STL.64 [R1+0x2860], R20 ;  /* 0x0028601401007387 */ /* 0x0003e80000100a00 */
[----:B-1----:R-:W2:Y:S04]  /*47500*/  LDL.LU.64 R20, [R1+0xa0] ;  /* 0x0000a00001147983 */ /* 0x002ea80000300a00 */
[----:B------:R-:W3:Y:S04]  /*47510*/  LDL.LU.64 R16, [R1+0x70] ;  /* 0x0000700001107983 */ /* 0x000ee80000300a00 */
[----:B------:R1:W-:Y:S04]  /*47520*/  STL [R1+0x2770], R12 ;  /* 0x0027700c01007387 */ /* 0x0003e80000100800 */
[----:B------:R4:W-:Y:S04]  /*47530*/  STL [R1+0x276c], R13 ;  /* 0x00276c0d01007387 */ /* 0x0009e80000100800 */
[----:B-1----:R-:W3:Y:S04]  /*47540*/  LDL.LU R12, [R1+0xb30] ;  /* 0x000b3000010c7983 */ /* 0x002ee80000300800 */
[----:B----4-:R-:W3:Y:S04]  /*47550*/  LDL.LU R13, [R1+0xb34] ;  /* 0x000b3400010d7983 */ /* 0x010ee80000300800 */
[----:B------:R-:W3:Y:S04]  /*47560*/  LDL.LU R14, [R1+0xb38] ;  /* 0x000b3800010e7983 */ /* 0x000ee80000300800 */
[----:B------:R-:W3:Y:S04]  /*47570*/  LDL.LU R15, [R1+0xb3c] ;  /* 0x000b3c00010f7983 */ /* 0x000ee80000300800 */
[----:B------:R-:W-:Y:S04]  /*47580*/  STL [R1+0x1e70], R0 ;  /* 0x001e700001007387 */ /* 0x000fe80000100800 */
[----:B------:R-:W-:Y:S04]  /*47590*/  STL [R1+0x1e6c], R3 ;  /* 0x001e6c0301007387 */ /* 0x000fe80000100800 */
[----:B------:R1:W-:Y:S04]  /*475a0*/  STL.64 [R1+0x1b0], R8 ;  /* 0x0001b00801007387 */ /* 0x0003e80000100a00 */
[----:B------:R2:W-:Y:S04]  /*475b0*/  STL.64 [R1+0x1b8], R10 ;  /* 0x0001b80a01007387 */ /* 0x0005e80000100a00 */
[----:B------:R-:W4:Y:S01]  /*475c0*/  LDL.LU.64 R26, [R1+0x2878] ;  /* 0x00287800011a7983 */ /* 0x000f220000300a00 */
[----:B-1----:R-:W-:-:S02]  /*475d0*/  IMAD.MOV.U32 R9, RZ, RZ, R24 ;  /* 0x000000ffff097224 */ /* 0x002fc400078e0018 */
[----:B------:R-:W-:Y:S02]  /*475e0*/  IMAD.MOV.U32 R8, RZ, RZ, R25 ;  /* 0x000000ffff087224 */ /* 0x000fe400078e0019 */
[----:B------:R-:W4:Y:S04]  /*475f0*/  LDL.LU.64 R24, [R1+0x2870] ;  /* 0x0028700001187983 */ /* 0x000f280000300a00 */
[----:B------:R-:W-:Y:S04]  /*47600*/  STL [R1+0x2778], R8 ;  /* 0x0027780801007387 */ /* 0x000fe80000100800 */
[----:B------:R-:W-:Y:S04]  /*47610*/  STL [R1+0x2774], R9 ;  /* 0x0027740901007387 */ /* 0x000fe80000100800 */
[----:B------:R-:W3:Y:S01]  /*47620*/  LDL.LU.64 R22, [R1+0x2868] ;  /* 0x0028680001167983 */ /* 0x000ee20000300a00 */
[----:B--2---:R-:W-:-:S02]  /*47630*/  IMAD.MOV.U32 R11, RZ, RZ, R20 ;  /* 0x000000ffff0b7224 */ /* 0x004fc400078e0014 */
[----:B------:R-:W-:Y:S01]  /*47640*/  IMAD.MOV.U32 R10, RZ, RZ, R21 ;  /* 0x000000ffff0a7224 */ /* 0x000fe200078e0015 */
[----:B----4-:R-:W-:Y:S01]  /*47650*/  HMMA.1688.F32.TF32 R24, R4, R20, R24 ;  /* 0x000000140418723c */ /* 0x010fe20000081018 */
[----:B------:R-:W2:-:S15]  /*47660*/  LDL.LU.64 R20, [R1+0x2860] ;  /* 0x0028600001147983 */ /* 0x000e9e0000300a00 */
[----:B------:R-:W-:-:S03]  /*47670*/  NOP ;  /* 0x0000000000007918 */ /* 0x000fc60000000000 */
[----:B------:R-:W-:Y:S01]  /*47680*/  IMAD.MOV.U32 R0, RZ, RZ, R26 ;  /* 0x000000ffff007224 */ /* 0x000fe200078e001a */
[----:B------:R1:W-:Y:S01]  /*47690*/  STL.64 [R1+0x1a0], R24 ;  /* 0x0001a01801007387 */ /* 0x0003e20000100a00 */
[----:B------:R-:W-:-:S03]  /*476a0*/  IMAD.MOV.U32 R3, RZ, RZ, R27 ;  /* 0x000000ffff037224 */ /* 0x000fc600078e001b */
[----:B------:R-:W4:Y:S04]  /*476b0*/  LDL.LU.64 R26, [R1+0x2858] ;  /* 0x00285800011a7983 */ /* 0x000f280000300a00 */
[----:B-1----:R-:W4:Y:S04]  /*476c0*/  LDL.LU.64 R24, [R1+0x2850] ;  /* 0x0028500001187983 */ /* 0x002f280000300a00 */
[----:B------:R-:W-:Y:S04]  /*476d0*/  STL [R1+0x2780], R10 ;  /* 0x0027800a01007387 */ /* 0x000fe80000100800 */
[----:B------:R-:W-:Y:S04]  /*476e0*/  STL [R1+0x277c], R11 ;  /* 0x00277c0b01007387 */ /* 0x000fe80000100800 */
[----:B------:R-:W4:Y:S04]  /*476f0*/  LDL.LU.64 R8, [R1+0x90] ;  /* 0x0000900001087983 */ /* 0x000f280000300a00 */
[----:B------:R-:W-:Y:S04]  /*47700*/  STL [R1+0x1e78], R3 ;  /* 0x001e780301007387 */ /* 0x000fe80000100800 */
[----:B------:R-:W-:Y:S01]  /*47710*/  STL [R1+0x1e74], R0 ;  /* 0x001e740001007387 */ /* 0x000fe20000100800 */
[----:B----4-:R-:W-:-:S15]  /*47720*/  HMMA.1688.F32.TF32 R24, R4, R8, R24 ;  /* 0x000000080418723c */ /* 0x010fde0000081018 */
[----:B------:R-:W-:-:S04]  /*47730*/  NOP ;  /* 0x0000000000007918 */ /* 0x000fc80000000000 */
[----:B------:R-:W-:Y:S04]  /*47740*/  STL.64 [R1+0x190], R24 ;  /* 0x0001901801007387 */ /* 0x000fe80000100a00 */
[----:B------:R1:W-:Y:S02]  /*47750*/  STL.64 [R1+0x198], R26 ;  /* 0x0001981a01007387 */ /* 0x0003e40000100a00 */
[----:B-1----:R-:W-:Y:S02]  /*47760*/  IMAD.MOV.U32 R27, RZ, RZ, R9 ;  /* 0x000000ffff1b7224 */ /* 0x002fe400078e0009 */
[----:B------:R-:W-:-:S03]  /*47770*/  IMAD.MOV.U32 R26, RZ, RZ, R8 ;  /* 0x000000ffff1a7224 */ /* 0x000fc600078e0008 */
[----:B------:R-:W-:Y:S04]  /*47780*/  STL [R1+0x2788], R27 ;  /* 0x0027881b01007387 */ /* 0x000fe80000100800 */
[----:B------:R-:W-:Y:S04]  /*47790*/  STL [R1+0x2784], R26 ;  /* 0x0027841a01007387 */ /* 0x000fe80000100800 */
[----:B------:R-:W3:Y:S02]  /*477a0*/  LDL.LU.64 R24, [R1+0x80] ;  /* 0x0000800001187983 */ /* 0x000ee40000300a00 */
[----:B---3--:R-:W-:Y:S01]  /*477b0*/  HMMA.1688.F32.TF32 R8, R4, R24, R12 ;  /* 0x000000180408723c */ /* 0x008fe2000008100c */
[----:B------:R-:W-:-:S02]  /*477c0*/  IMAD.MOV.U32 R15, RZ, RZ, R25 ;  /* 0x000000ffff0f7224 */ /* 0x000fc400078e0019 */
[----:B------:R-:W-:-:S15]  /*477d0*/  IMAD.MOV.U32 R14, RZ, RZ, R24 ;  /* 0x000000ffff0e7224 */ /* 0x000fde00078e0018 */
[----:B------:R-:W-:Y:S01]  /*477e0*/  NOP ;  /* 0x0000000000007918 */ /* 0x000fe20000000000 */
[----:B------:R-:W-:Y:S01]  /*477f0*/  IMAD.MOV.U32 R3, RZ, RZ, R10 ;  /* 0x000000ffff037224 */ /* 0x000fe200078e000a */
[----:B------:R2:W-:Y:S01]  /*47800*/  STL.64 [R1+0x180], R8 ;  /* 0x0001800801007387 */ /* 0x0005e20000100a00 */
[----:B------:R-:W-:Y:S02]  /*47810*/  IMAD.MOV.U32 R0, RZ, RZ, R11 ;  /* 0x000000ffff007224 */ /* 0x000fe400078e000b */
[----:B--2---:R-:W-:Y:S01]  /*47820*/  HMMA.1688.F32.TF32 R8, R4, R16, R20 ;  /* 0x000000100408723c */ /* 0x004fe20000081014 */
[----:B------:R-:W-:Y:S04]  /*47830*/  STL [R1+0x2790], R15 ;  /* 0x0027900f01007387 */ /* 0x000fe80000100800 */
[----:B------:R-:W-:Y:S04]  /*47840*/  STL [R1+0x278c], R14 ;  /* 0x00278c0e01007387 */ /* 0x000fe80000100800 */
[----:B------:R-:W-:Y:S04]  /*47850*/  STL [R1+0x1e80], R0 ;  /* 0x001e800001007387 */ /* 0x000fe80000100800 */
[----:B------:R-:W-:Y:S01]  /*47860*/  STL [R1+0x1e7c], R3 ;  /* 0x001e7c0301007387 */ /* 0x000fe20000100800 */
[----:B------:R-:W-:-:S02]  /*47870*/  IMAD.MOV.U32 R24, RZ, RZ, R16 ;  /* 0x000000ffff187224 */ /* 0x000fc400078e0010 */
[----:B------:R-:W-:-:S03]  /*47880*/  IMAD.MOV.U32 R25, RZ, RZ, R17 ;  /* 0x000000ffff197224 */ /* 0x000fc600078e0011 */
[----:B------:R-:W-:Y:S04]  /*47890*/  STL.64 [R1+0x170], R8 ;  /* 0x0001700801007387 */ /* 0x000fe80000100a00 */
[----:B------:R-:W-:Y:S04]  /*478a0*/  STL.64 [R1+0x178], R10 ;  /* 0x0001780a01007387 */ /* 0x000fe80000100a00 */
[----:B------:R-:W2:Y:S04]  /*478b0*/  LDL.LU.64 R16, [R1] ;  /* 0x0000000001107983 */ /* 0x000ea80000300a00 */
[----:B--2---:R1:W-:Y:S04]  /*478c0*/  STL.64 [R1+0x27c8], R16 ;  /* 0x0027c81001007387 */ /* 0x0043e80000100a00 */
[----:B------:R-:W2:Y:S04]  /*478d0*/  LDL.LU R20, [R1+0xaa0] ;  /* 0x000aa00001147983 */ /* 0x000ea80000300800 */
[----:B------:R-:W2:Y:S04]  /*478e0*/  LDL.LU R21, [R1+0xaa4] ;  /* 0x000aa40001157983 */ /* 0x000ea80000300800 */
[----:B------:R-:W3:Y:S04]  /*478f0*/  LDL.LU R22, [R1+0xaa8] ;  /* 0x000aa80001167983 */ /* 0x000ee80000300800 */
[----:B------:R-:W3:Y:S04]  /*47900*/  LDL.LU R23, [R1+0xaac] ;  /* 0x000aac0001177983 */ /* 0x000ee80000300800 */
[----:B-1----:R-:W4:Y:S04]  /*47910*/  LDL.LU.64 R16, [R1+0x10] ;  /* 0x0000100001107983 */ /* 0x002f280000300a00 */
        /* <DEDUP_REMOVED lines=19> */
[----:B--2---:R-:W-:Y:S04]  /*47a50*/  STL.64 [R1+0x2840], R10 ;  /* 0x0028400a01007387 */ /* 0x004fe80000100a00 */
[----:B------:R-:W-:Y:S04]  /*47a60*/  STL.64 [R1+0x2838], R8 ;  /* 0x0028380801007387 */ /* 0x000fe80000100a00 */
[----:B------:R-:W-:Y:S04]  /*47a70*/  STL.64 [R1+0x2800], R18 ;  /* 0x0028001201007387 */ /* 0x000fe80000100a00 */
[----:B----4-:R1:W-:Y:S04]  /*47a80*/  STL.64 [R1+0x27f8], R16 ;  /* 0x0027f81001007387 */ /* 0x0103e80000100a00 */
[----:B-1----:R-:W2:Y:S04]  /*47a90*/  LDL.LU.64 R16, [R1+0x30] ;  /* 0x0000300001107983 */ /* 0x002ea80000300a00 */
[----:B--2---:R1:W-:Y:S04]  /*47aa0*/  STL.64 [R1+0x2810], R16 ;  /* 0x0028101001007387 */ /* 0x0043e80000100a00 */
[----:B-1----:R-:W2:Y:S04]  /*47ab0*/  LDL.LU R16, [R1+0xaf0] ;  /* 0x000af00001107983 */ /* 0x002ea80000300800 */
[----:B------:R-:W2:Y:S04]  /*47ac0*/  LDL.LU R17, [R1+0xaf4] ;  /* 0x000af40001117983 */ /* 0x000ea80000300800 */
[----:B------:R-:W4:Y:S04]  /*47ad0*/  LDL.LU R18, [R1+0xaf8] ;  /* 0x000af80001127983 */ /* 0x000f280000300800 */
[----:B------:R-:W4:Y:S04]  /*47ae0*/  LDL.LU R19, [R1+0xafc] ;  /* 0x000afc0001137983 */ /* 0x000f280000300800 */
[----:B----4-:R-:W-:Y:S04]  /*47af0*/  STL.64 [R1+0x2830], R18 ;  /* 0x0028301201007387 */ /* 0x010fe80000100a00 */
[----:B--2---:R1:W-:Y:S04]  /*47b00*/  STL.64 [R1+0x2828], R16 ;  /* 0x0028281001007387 */ /* 0x0043e80000100a00 */
[----:B-1----:R-:W2:Y:S04]  /*47b10*/  LDL.LU.64 R16, [R1+0x50] ;  /* 0x0000500001107983 */ /* 0x002ea80000300a00 */
[----:B--2---:R1:W-:Y:S04]  /*47b20*/  STL.64 [R1+0x2848], R16 ;  /* 0x0028481001007387 */ /* 0x0043e80000100a00 */
[----:B-1----:R-:W2:Y:S04]  /*47b30*/  LDL.LU.64 R16, [R1+0x60] ;  /* 0x0000600001107983 */ /* 0x002ea80000300a00 */
        /* <DEDUP_REMOVED lines=8> */
[----:B-1----:R-:W3:Y:S01]  /*47bc0*/  LDL.LU.64 R20, [R1+0x20] ;  /* 0x0000200001147983 */ /* 0x002ee20000300a00 */
[----:B--2---:R-:W-:Y:S03]  /*47bd0*/  HMMA.1688.F32.TF32 R8, R4, R16, R12 ;  /* 0x000000100408723c */ /* 0x004fe6000008100c */
[----:B---3--:R1:W-:Y:S04]  /*47be0*/  STL.64 [R1+0x2808], R20 ;  /* 0x0028081401007387 */ /* 0x0083e80000100a00 */
[----:B-1----:R-:W2:Y:S04]  /*47bf0*/  LDL.LU R20, [R1+0xae0] ;  /* 0x000ae00001147983 */ /* 0x002ea80000300800 */
[----:B------:R-:W2:Y:S04]  /*47c00*/  LDL.LU R21, [R1+0xae4] ;  /* 0x000ae40001157983 */ /* 0x000ea80000300800 */
[----:B------:R-:W3:Y:S04]  /*47c10*/  LDL.LU R22, [R1+0xae8] ;  /* 0x000ae80001167983 */ /* 0x000ee80000300800 */
[----:B------:R-:W3:Y:S01]  /*47c20*/  LDL.LU R23, [R1+0xaec] ;  /* 0x000aec0001177983 */ /* 0x000ee20000300800 */
[----:B------:R-:W-:-:S02]  /*47c30*/  IMAD.MOV.U32 R13, RZ, RZ, R16 ;  /* 0x000000ffff0d7224 */ /* 0x000fc400078e0010 */
[----:B------:R-:W-:Y:S02]  /*47c40*/  IMAD.MOV.U32 R2, RZ, RZ, R17 ;  /* 0x000000ffff027224 */ /* 0x000fe400078e0011 */
[----:B------:R-:W-:Y:S02]  /*47c50*/  IMAD.MOV.U32 R0, RZ, RZ, R10 ;  /* 0x000000ffff007224 */ /* 0x000fe400078e000a */
[----:B------:R-:W-:Y:S01]  /*47c60*/  IMAD.MOV.U32 R3, RZ, RZ, R11 ;  /* 0x000000ffff037224 */ /* 0x000fe200078e000b */
[----:B---3--:R-:W-:Y:S04]  /*47c70*/  STL.64 [R1+0x2820], R22 ;  /* 0x0028201601007387 */ /* 0x008fe80000100a00 */
[----:B--2---:R1:W-:Y:S04]  /*47c80*/  STL.64 [R1+0x2818], R20 ;  /* 0x0028181401007387 */ /* 0x0043e80000100a00 */
[----:B-1----:R-:W2:Y:S04]  /*47c90*/  LDL.LU.64 R20, [R1+0x40] ;  /* 0x0000400001147983 */ /* 0x002ea80000300a00 */
[----:B------:R-:W-:Y:S04]  /*47ca0*/  STL [R1+0x2794], R24 ;  /* 0x0027941801007387 */ /* 0x000fe80000100800 */
[----:B------:R-:W3:Y:S04]  /*47cb0*/  LDL.LU.64 R16, [R1+0x2848] ;  /* 0x0028480001107983 */ /* 0x000ee80000300a00 */
[----:B------:R1:W-:Y:S04]  /*47cc0*/  STL.64 [R1+0x160], R8 ;  /* 0x0001600801007387 */ /* 0x0003e80000100a00 */
[----:B------:R-:W3:Y:S04]  /*47cd0*/  LDL.LU.64 R10, [R1+0x2840] ;  /* 0x00284000010a7983 */ /* 0x000ee80000300a00 */
[----:B-1----:R-:W3:Y:S04]  /*47ce0*/  LDL.LU.64 R8, [R1+0x2838] ;  /* 0x0028380001087983 */ /* 0x002ee80000300a00 */
[----:B------:R-:W-:Y:S04]  /*47cf0*/  STL [R1+0x1e88], R3 ;  /* 0x001e880301007387 */ /* 0x000fe80000100800 */
[----:B------:R-:W-:Y:S01]  /*47d00*/  STL [R1+0x1e84], R0 ;  /* 0x001e840001007387 */ /* 0x000fe20000100800 */
[----:B---3--:R-:W-:Y:S01]  /*47d10*/  HMMA.1688.F32.TF32 R8, R4, R16, R8 ;  /* 0x000000100408723c */ /* 0x008fe20000081008 */
[----:B------:R-:W-:-:S15]  /*47d20*/  IMAD.MOV.U32 R12, RZ, RZ, R17 ;  /* 0x000000ffff0c7224 */ /* 0x000fde00078e0011 */
[----:B------:R-:W-:-:S03]  /*47d30*/  NOP ;  /* 0x0000000000007918 */ /* 0x000fc60000000000 */
[----:B------:R1:W-:Y:S04]  /*47d40*/  STL.64 [R1+0x150], R8 ;  /* 0x0001500801007387 */ /* 0x0003e80000100a00 */
[----:B------:R2:W-:Y:S04]  /*47d50*/  STL.64 [R1+0x158], R10 ;  /* 0x0001580a01007387 */ /* 0x0005e80000100a00 */
[----:B------:R-:W3:Y:S01]  /*47d60*/  LDL.LU.64 R18, [R1+0x2830] ;  /* 0x0028300001127983 */ /* 0x000ee20000300a00 */
[----:B-1----:R-:W-:-:S03]  /*47d70*/  IMAD.MOV.U32 R9, RZ, RZ, R16 ;  /* 0x000000ffff097224 */ /* 0x002fc600078e0010 */
[----:B------:R-:W3:Y:S01]  /*47d80*/  LDL.LU.64 R16, [R1+0x2828] ;  /* 0x0028280001107983 */ /* 0x000ee20000300a00 */
[----:B--2---:R-:W-:Y:S02]  /*47d90*/  IMAD.MOV.U32 R11, RZ, RZ, R20 ;  /* 0x000000ffff0b7224 */ /* 0x004fe400078e0014 */
[----:B------:R-:W-:Y:S01]  /*47da0*/  IMAD.MOV.U32 R8, RZ, RZ, R21 ;  /* 0x000000ffff087224 */ /* 0x000fe200078e0015 */
[----:B------:R-:W2:Y:S01]  /*47db0*/  LDL.LU.64 R22, [R1+0x2820] ;  /* 0x0028200001167983 */ /* 0x000ea20000300a00 */
[----:B---3--:R-:W-:Y:S03]  /*47dc0*/  HMMA.1688.F32.TF32 R16, R4, R20, R16 ;  /* 0x000000140410723c */ /* 0x008fe60000081010 */
[----:B------:R-:W2:-:S15]  /*47dd0*/  LDL.LU.64 R20, [R1+0x2818] ;  /* 0x0028180001147983 */ /* 0x000e9e0000300a00 */
[----:B------:R-:W-:Y:S01]  /*47de0*/  NOP ;  /* 0x0000000000007918 */ /* 0x000fe20000000000 */
[----:B------:R1:W-:Y:S04]  /*47df0*/  STL.64 [R1+0x140], R16 ;  /* 0x0001401001007387 */ /* 0x0003e80000100a00 */
[----:B-1----:R-:W2:Y:S01]  /*47e00*/  LDL.LU.64 R16, [R1+0x2810] ;  /* 0x0028100001107983 */ /* 0x002ea20000300a00 */
[----:B------:R-:W-:Y:S02]  /*47e10*/  IMAD.MOV.U32 R3, RZ, RZ, R18 ;  /* 0x000000ffff037224 */ /* 0x000fe400078e0012 */
[----:B------:R-:W-:-:S03]  /*47e20*/  IMAD.MOV.U32 R0, RZ, RZ, R19 ;  /* 0x000000ffff007224 */ /* 0x000fc600078e0013 */
[----:B------:R-:W-:Y:S04]  /*47e30*/  STL [R1+0x1e90], R3 ;  /* 0x001e900301007387 */ /* 0x000fe80000100800 */
[----:B------:R1:W-:Y:S01]  /*47e40*/  STL [R1+0x1e8c], R0 ;  /* 0x001e8c0001007387 */ /* 0x0003e20000100800 */
[----:B--2---:R-:W-:Y:S01]  /*47e50*/  HMMA.1688.F32.TF32 R20, R4, R16, R20 ;  /* 0x000000100414723c */ /* 0x004fe20000081014 */
[----:B------:R-:W-:Y:S02]  /*47e60*/  IMAD.MOV.U32 R10, RZ, RZ, R16 ;  /* 0x000000ffff0a7224 */ /* 0x000fe400078e0010 */
[----:B-1----:R-:W-:-:S15]  /*47e70*/  IMAD.MOV.U32 R0, RZ, RZ, R17 ;  /* 0x000000ffff007224 */ /* 0x002fde00078e0011 */
[----:B------:R-:W-:Y:S01]  /*47e80*/  NOP ;  /* 0x0000000000007918 */ /* 0x000fe20000000000 */
[----:B------:R1:W-:Y:S04]  /*47e90*/  STL.64 [R1+0x130], R20 ;  /* 0x0001301401007387 */ /* 0x0003e80000100a00 */
[----:B------:R2:W-:Y:S04]  /*47ea0*/  STL.64 [R1+0x138], R22 ;  /* 0x0001381601007387 */ /* 0x0005e80000100a00 */
[----:B-1----:R-:W3:Y:S04]  /*47eb0*/  LDL.LU.64 R20, [R1+0x2808] ;  /* 0x0028080001147983 */ /* 0x002ee80000300a00 */
[----:B------:R-:W3:Y:S04]  /*47ec0*/  LDL.LU.64 R18, [R1+0x2800] ;  /* 0x0028000001127983 */ /* 0x000ee80000300a00 */
[----:B------:R-:W3:Y:S04]  /*47ed0*/  LDL.LU.64 R16, [R1+0x27f8] ;  /* 0x0027f80001107983 */ /* 0x000ee80000300a00 */
[----:B--2---:R-:W2:Y:S01]  /*47ee0*/  LDL.LU.64 R22, [R1+0x27f0] ;  /* 0x0027f00001167983 */ /* 0x004ea20000300a00 */
[----:B---3--:R-:W-:Y:S01]  /*47ef0*/  HMMA.1688.F32.TF32 R16, R4, R20, R16 ;  /* 0x000000140410723c */ /* 0x008fe20000081010 */
[----:B------:R-:W-:-:S02]  /*47f00*/  IMAD.MOV.U32 R27, RZ, RZ, R20 ;  /* 0x000000ffff1b7224 */ /* 0x000fc400078e0014 */
[----:B------:R-:W-:Y:S02]  /*47f10*/  IMAD.MOV.U32 R26, RZ, RZ, R21 ;  /* 0x000000ffff1a7224 */ /* 0x000fe400078e0015 */
[----:B------:R-:W2:-:S14]  /*47f20*/  LDL.LU.64 R20, [R1+0x27e8] ;  /* 0x0027e80001147983 */ /* 0x000e9c0000300a00 */
[----:B------:R1:W-:Y:S04]  /*47f30*/  STL.64 [R1+0x120], R16 ;  /* 0x0001201001007387 */ /* 0x0003e80000100a00 */
[----:B------:R-:W-:Y:S04]  /*47f40*/  STL [R1+0x128], R18 ;  /* 0x0001281201007387 */ /* 0x000fe80000100800 */
[----:B-1----:R-:W2:Y:S01]  /*47f50*/  LDL.LU.64 R16, [R1+0x27e0] ;  /* 0x0027e00001107983 */ /* 0x002ea20000300a00 */
[----:B------:R-:W-:-:S05]  /*47f60*/  IMAD.MOV.U32 R3, RZ, RZ, R19 ;  /* 0x000000ffff037224 */ /* 0x000fca00078e0013 */
[----:B------:R1:W-:Y:S01]  /*47f70*/  STL [R1+0x1e98], R3 ;  /* 0x001e980301007387 */ /* 0x0003e20000100800 */
[----:B--2---:R-:W-:Y:S01]  /*47f80*/  HMMA.1688.F32.TF32 R20, R4, R16, R20 ;  /* 0x000000100414723c */ /* 0x004fe20000081014 */
[----:B------:R-:W-:Y:S02]  /*47f90*/  IMAD.MOV.U32 R14, RZ, RZ, R16 ;  /* 0x000000ffff0e7224 */ /* 0x000fe400078e0010 */
[----:B-1----:R-:W-:-:S15]  /*47fa0*/  IMAD.MOV.U32 R3, RZ, RZ, R17 ;  /* 0x000000ffff037224 */ /* 0x002fde00078e0011 */
        /* <DEDUP_REMOVED lines=14> */
[----:B------:R-:W3:Y:S04]  /*48090*/  LDL.LU.64 R18, [R1+0x27b0] ;  /* 0x0027b00001127983 */ /* 0x000ee80000300a00 */
        /* <DEDUP_REMOVED lines=9> */
[----:B-1----:R-:W4:Y:S04]  /*48130*/  LDL.LU R16, [R1+0xa90] ;  /* 0x000a900001107983 */ /* 0x002f280000300800 */
[----:B------:R-:W4:Y:S01]  /*48140*/  LDL.LU R17, [R1+0xa94] ;  /* 0x000a940001117983 */ /* 0x000f220000300800 */
[----:B------:R-:W-:-:S02]  /*48150*/  IMAD.MOV.U32 R18, RZ, RZ, R29 ;  /* 0x000000ffff127224 */ /* 0x000fc400078e001d */
[----:B------:R-:W-:-:S07]  /*48160*/  IMAD.MOV.U32 R19, RZ, RZ, R28 ;  /* 0x000000ffff137224 */ /* 0x000fce00078e001c */
[----:B----4-:R-:W-:-:S15]  /*48170*/  HMMA.1688.F32.TF32 R16, R4, R20, R16 ;  /* 0x000000140410723c */ /* 0x010fde0000081010 */
[----:B------:R-:W-:-:S04]  /*48180*/  NOP ;  /* 0x0000000000007918 */ /* 0x000fc80000000000 */
[----:B------:R1:W-:Y:S02]  /*48190*/  STL.64 [R1+0xe0], R16 ;  /* 0x0000e01001007387 */ /* 0x0003e40000100a00 */
[----:B-1----:R-:W-:Y:S02]  /*481a0*/  IMAD.MOV.U32 R16, RZ, RZ, R24 ;  /* 0x000000ffff107224 */ /* 0x002fe400078e0018 */
[----:B------:R-:W-:Y:S01]  /*481b0*/  IMAD.MOV.U32 R17, RZ, RZ, R15 ;  /* 0x000000ffff117224 */ /* 0x000fe200078e000f */
[----:B------:R-:W3:Y:S04]  /*481c0*/  LDL.LU R24, [R1+0x2794] ;  /* 0x0027940001187983 */ /* 0x000ee80000300800 */
[----:B------:R-:W4:Y:S04]  /*481d0*/  LDL.LU R15, [R1+0x2790] ;  /* 0x00279000010f7983 */ /* 0x000f280000300800 */
        /* <DEDUP_REMOVED lines=56> */
[----:B------:R-:W4:Y:S04]  /*48560*/  LDL.LU R13, [R1+0x276c] ;  /* 0x00276c00010d7983 */ /* 0x000f280000300800 */
[----:B------:R-:W4:Y:S04]  /*48570*/  LDL.LU R2, [R1+0x2768] ;  /* 0x0027680001027983 */ /* 0x000f280000300800 */
[----:B------:R3:W-:Y:S01]  /*48580*/  STL.64 [R1+0x26c8], R16 ;  /* 0x0026c81001007387 */ /* 0x0007e20000100a00 */
[----:B------:R-:W-:-:S02]  /*48590*/  IMAD.MOV.U32 R29, RZ, RZ, R18 ;  /* 0x000000ffff1d7224 */ /* 0x000fc400078e0012 */
[----:B------:R-:W-:Y:S02]  /*485a0*/  IMAD.MOV.U32 R28, RZ, RZ, R19 ;  /* 0x000000ffff1c7224 */ /* 0x000fe400078e0013 */
[----:B---3--:R-:W-:Y:S02]  /*485b0*/  IMAD.MOV.U32 R16, RZ, RZ, R24 ;  /* 0x000000ffff107224 */ /* 0x008fe400078e0018 */
[----:B------:R-:W-:Y:S01]  /*485c0*/  IMAD.MOV.U32 R17, RZ, RZ, R25 ;  /* 0x000000ffff117224 */ /* 0x000fe200078e0019 */
[----:B--2---:R-:W-:Y:S04]  /*485d0*/  STL.64 [R1+0x2690], R22 ;  /* 0x0026901601007387 */ /* 0x004fe80000100a00 */
[----:B------:R1:W-:Y:S04]  /*485e0*/  STL.64 [R1+0x2688], R20 ;  /* 0x0026881401007387 */ /* 0x0003e80000100a00 */
[----:B-1----:R-:W2:Y:S04]  /*485f0*/  LDL.LU R20, [R1+0x880] ;  /* 0x0008800001147983 */ /* 0x002ea80000300800 */
[----:B------:R-:W2:Y:S04]  /*48600*/  LDL.LU R21, [R1+0x884] ;  /* 0x0008840001157983 */ /* 0x000ea80000300800 */
[----:B------:R-:W3:Y:S04]  /*48610*/  LDL.LU R22, [R1+0x888] ;  /* 0x0008880001167983 */ /* 0x000ee80000300800 */
[----:B------:R-:W3:Y:S04]  /*48620*/  LDL.LU R23, [R1+0x88c] ;  /* 0x00088c0001177983 */ /* 0x000ee80000300800 */
        /* <DEDUP_REMOVED lines=21> */
[----:B------:R-:W-:-:S05]  /*48780*/  IMAD.MOV.U32 R17, RZ, RZ, R10 ;  /* 0x000000ffff117224 */ /* 0x000fca00078e000a */
        /* <DEDUP_REMOVED lines=13> */
[----:B------:R1:W-:Y:S04]  /*48860*/  STL.64 [R1+0x2738], R16 ;  /* 0x0027381001007387 */ /* 0x0003e80000100a00 */
[----:B-1----:R-:W4:Y:S04]  /*48870*/  LDL.LU R16, [R1+0x7f0] ;  /* 0x0007f00001107983 */ /* 0x002f280000300800 */
        /* <DEDUP_REMOVED lines=28> */
[----:B------:R-:W-:Y:S04]  /*48a40*/  STL [R1+0x1e9c], R28 ;  /* 0x001e9c1c01007387 */ /* 0x000fe80000100800 */
[----:B------:R-:W-:Y:S04]  /*48a50*/  STL [R1+0x1e94], R29 ;  /* 0x001e941d01007387 */ /* 0x000fe80000100800 */
[----:B------:R-:W3:Y:S04]  /*48a60*/  LDL.LU.64 R10, [R1+0x2750] ;  /* 0x00275000010a7983 */ /* 0x000ee80000300a00 */
[----:B------:R-:W3:Y:S04]  /*48a70*/  LDL.LU.64 R8, [R1+0x2748] ;  /* 0x0027480001087983 */ /* 0x000ee80000300a00 */
[----:B------:R1:W-:Y:S04]  /*48a80*/  STL.64 [R1+0xd0], R4 ;  /* 0x0000d00401007387 */ /* 0x0003e80000100a00 */
[----:B------:R-:W-:Y:S01]  /*48a90*/  STL.64 [R1+0xd8], R6 ;  /* 0x0000d80601007387 */ /* 0x000fe20000100a00 */
[----:B-1----:R-:W-:-:S02]  /*48aa0*/  IMAD.MOV.U32 R4, RZ, RZ, R14 ;  /* 0x000000ffff047224 */ /* 0x002fc400078e000e */
[----:B------:R-:W-:Y:S01]  /*48ab0*/  IMAD.MOV.U32 R5, RZ, RZ, R15 ;  /* 0x000000ffff057224 */ /* 0x000fe200078e000f */
[----:B------:R-:W4:Y:S04]  /*48ac0*/  LDL.LU R14, [R1+0x2744] ;  /* 0x00274400010e7983 */ /* 0x000f280000300800 */
        /* <DEDUP_REMOVED lines=30> */
[----:B------:R-:W3:Y:S02]  /*48cb0*/  LDL.LU.64 R16, [R1+0x26e8] ;  /* 0x0026e80001107983 */ /* 0x000ee40000300a00 */
[----:B---3--:R-:W-:Y:S02]  /*48cc0*/  HMMA.1688.F32.TF32 R4, R8, R4, R16 ;  /* 0x000000040804723c */ /* 0x008fe40000081010 */
[----:B------:R-:W2:-:S15]  /*48cd0*/  LDL.LU.64 R16, [R1+0x26e0] ;  /* 0x0026e00001107983 */ /* 0x000e9e0000300a00 */
[----:B------:R-:W-:Y:S02]  /*48ce0*/  NOP ;  /* 0x0000000000007918 */ /* 0x000fe40000000000 */
[----:B------:R-:W-:Y:S04]  /*48cf0*/  STL.64 [R1+0x830], R4 ;  /* 0x0008300401007387 */ /* 0x000fe80000100a00 */
[----:B------:R-:W-:Y:S01]  /*48d00*/  STL.64 [R1+0x838], R6 ;  /* 0x0008380601007387 */ /* 0x000fe20000100a00 */
[----:B------:R-:W-:-:S03]  /*48d10*/  LOP3.LUT R0, R2, 0x20, RZ, 0x3c, !PT ;  /* 0x0000002002007812 */ /* 0x000fc600078e3cff */
        /* <DEDUP_REMOVED lines=58> */
[----:B------:R-:W2:Y:S02]  /*490c0*/  LDL.LU.64 R20, [R1+0x2608] ;  /* 0x0026080001147983 */ /* 0x000ea40000300a00 */
[----:B--2---:R-:W-:-:S15]  /*490d0*/  HMMA.1688.F32.TF32 R24, R8, R20, R24 ;  /* 0x000000140818723c */ /* 0x004fde0000081018 */
[----:B------:R-:W-:-:S04]  /*490e0*/  NOP ;  /* 0x0000000000007918 */ /* 0x000fc80000000000 */
[----:B------:R-:W-:Y:S02]  /*490f0*/  IMAD.MOV.U32 R17, RZ, RZ, R25 ;  /* 0x000000ffff117224 */ /* 0x000fe400078e0019 */
[----:B------:R-:W-:Y:S01]  /*49100*/  IMAD.MOV.U32 R16, RZ, RZ, R24 ;  /* 0x000000ffff107224 */ /* 0x000fe200078e0018 */
[----:B------:R1:W-:Y:S04]  /*49110*/  STL.64 [R1+0x7d8], R26 ;  /* 0x0007d81a01007387 */ /* 0x0003e80000100a00 */
[----:B-1----:R-:W2:Y:S04]  /*49120*/  LDL.LU.64 R26, [R1+0x2600] ;  /* 0x00260000011a7983 */ /* 0x002ea80000300a00 */
[----:B------:R-:W2:Y:S04]  /*49130*/  LDL.LU.64 R24, [R1+0x25f8] ;  /* 0x0025f80001187983 */ /* 0x000ea80000300a00 */
[----:B------:R-:W-:Y:S04]  /*49140*/  STL [R1+0x1eb8], R17 ;  /* 0x001eb81101007387 */ /* 0x000fe80000100800 */
[----:B------:R1:W-:Y:S04]  /*49150*/  STL [R1+0x1eb4], R16 ;  /* 0x001eb41001007387 */ /* 0x0003e80000100800 */
[----:B---3--:R3:W-:Y:S04]  /*49160*/  STL.64 [R1+0x2538], R18 ;  /* 0x0025381201007387 */ /* 0x0087e80000100a00 */
[----:B-1----:R-:W2:Y:S04]  /*49170*/  LDL.LU R16, [R1+0x210] ;  /* 0x0002100001107983 */ /* 0x002ea80000300800 */
[----:B------:R-:W2:Y:S04]  /*49180*/  LDL.LU R17, [R1+0x214] ;  /* 0x0002140001117983 */ /* 0x000ea80000300800 */
[----:B---3--:R-:W2:Y:S04]  /*49190*/  LDL.LU R18, [R1+0x218] ;  /* 0x0002180001127983 */ /* 0x008ea80000300800 */
[----:B------:R-:W2:Y:S02]  /*491a0*/  LDL.LU R19, [R1+0x21c] ;  /* 0x00021c0001137983 */ /* 0x000ea40000300800 */
[----:B--2---:R-:W-:-:S15]  /*491b0*/  HMMA.1688.F32.TF32 R8, R8, R24, R16 ;  /* 0x000000180808723c */ /* 0x004fde0000081010 */
[----:B------:R-:W-:-:S04]  /*491c0*/  NOP ;  /* 0x0000000000007918 */ /* 0x000fc80000000000 */
[----:B------:R-:W-:Y:S02]  /*491d0*/  IMAD.MOV.U32 R24, RZ, RZ, R10 ;  /* 0x000000ffff187224 */ /* 0x000fe400078e000a */
[----:B------:R-:W-:Y:S01]  /*491e0*/  IMAD.MOV.U32 R21, RZ, RZ, R11 ;  /* 0x000000ffff157224 */ /* 0x000fe200078e000b */
[----:B------:R-:W-:Y:S04]  /*491f0*/  STL.64 [R1+0x210], R8 ;  /* 0x0002100801007387 */ /* 0x000fe80000100a00 */
[----:B------:R-:W-:Y:S04]  /*49200*/  LDS R10, [R2+UR6+0x1e100] ;  /* 0x01e10006020a7984 */ /* 0x000fe80008000800 */
[----:B------:R-:W1:Y:S04]  /*49210*/  LDS R11, [R0+UR6+0x1e100] ;  /* 0x01e10006000b7984 */ /* 0x000e680008000800 */
[----:B------:R-:W-:Y:S04]  /*49220*/  LDS R8, [R2+UR6+0x1c100] ;  /* 0x01c1000602087984 */ /* 0x000fe80008000800 */
[----:B------:R-:W2:Y:S04]  /*49230*/  LDS R9, [R0+UR6+0x1c100] ;  /* 0x01c1000600097984 */ /* 0x000ea80008000800 */
[----:B------:R-:W4:Y:S04]  /*49240*/  LDL.LU R16, [R1+0x6e0] ;  /* 0x0006e00001107983 */ /* 0x000f280000300800 */
[----:B------:R-:W4:Y:S04]  /*49250*/  LDL.LU R17, [R1+0x6e4] ;  /* 0x0006e40001117983 */ /* 0x000f280000300800 */
[----:B------:R-:W4:Y:S04]  /*49260*/  LDL.LU R18, [R1+0x6e8] ;  /* 0x0006e80001127983 */ /* 0x000f280000300800 */
[----:B------:R-:W4:Y:S04]  /*49270*/  LDL.LU R19, [R1+0x6ec] ;  /* 0x0006ec0001137983 */ /* 0x000f280000300800 */
[----:B------:R-:W-:Y:S04]  /*49280*/  STL.64 [R1+0x2578], R26 ;  /* 0x0025781a01007387 */ /* 0x000fe80000100a00 */
[----:B------:R-:W-:Y:S04]  /*49290*/  STL [R1+0x2570], R24 ;  /* 0x0025701801007387 */ /* 0x000fe80000100800 */
[----:B------:R-:W-:Y:S04]  /*492a0*/  STL [R1+0x1ea0], R21 ;  /* 0x001ea01501007387 */ /* 0x000fe80000100800 */
[----:B------:R-:W-:Y:S04]  /*492b0*/  STL.64 [R1+0x25a8], R22 ;  /* 0x0025a81601007387 */ /* 0x000fe80000100a00 */
[----:B-1----:R-:W-:Y:S04]  /*492c0*/  STL.64 [R1+0x24c0], R10 ;  /* 0x0024c00a01007387 */ /* 0x002fe80000100a00 */
        /* <DEDUP_REMOVED lines=19> */
[----:B-1----:R-:W2:Y:S01]  /*49400*/  LDL.64 R10, [R1+0x8] ;  /* 0x00000800010a7983 */ /* 0x002ea20000100a00 */
[C---:B----4-:R-:W-:Y:S03]  /*49410*/  HMMA.1688.F32.TF32 R16, R4.reuse, R14, R16 ;  /* 0x0000000e0410723c */ /* 0x050fe60000081010 */
[----:B--2---:R1:W-:Y:S04]  /*49420*/  STL.64 [R1+0x2500], R10 ;  /* 0x0025000a01007387 */ /* 0x0043e80000100a00 */
[----:B-1----:R-:W2:Y:S04]  /*49430*/  LDL R10, [R1+0x18] ;  /* 0x00001800010a7983 */ /* 0x002ea80000100800 */
[----:B------:R-:W2:Y:S04]  /*49440*/  LDL R11, [R1+0x1c] ;  /* 0x00001c00010b7983 */ /* 0x000ea80000100800 */
[----:B--2---:R1:W-:Y:S04]  /*49450*/  STL.64 [R1+0x2518], R10 ;  /* 0x0025180a01007387 */ /* 0x0043e80000100a00 */
[----:B-1----:R-:W2:Y:S04]  /*49460*/  LDL R10, [R1+0x28] ;  /* 0x00002800010a7983 */ /* 0x002ea80000100800 */
[----:B------:R1:W-:Y:S04]  /*49470*/  STL.64 [R1+0x6e0], R16 ;  /* 0x0006e01001007387 */ /* 0x0003e80000100a00 */
[----:B------:R3:W-:Y:S04]  /*49480*/  STL.64 [R1+0x6e8], R18 ;  /* 0x0006e81201007387 */ /* 0x0007e80000100a00 */
[----:B------:R-:W2:Y:S04]  /*49490*/  LDL R11, [R1+0x2c] ;  /* 0x00002c00010b7983 */ /* 0x000ea80000100800 */
[----:B-1----:R-:W4:Y:S04]  /*494a0*/  LDL.LU R16, [R1+0x650] ;  /* 0x0006500001107983 */ /* 0x002f280000300800 */
[----:B------:R-:W4:Y:S04]  /*494b0*/  LDL.LU R17, [R1+0x654] ;  /* 0x0006540001117983 */ /* 0x000f280000300800 */
[----:B---3--:R-:W3:Y:S04]  /*494c0*/  LDL.LU R18, [R1+0x658] ;  /* 0x0006580001127983 */ /* 0x008ee80000300800 */
[----:B------:R-:W3:Y:S04]  /*494d0*/  LDL.LU R19, [R1+0x65c] ;  /* 0x00065c0001137983 */ /* 0x000ee80000300800 */
[----:B---3--:R1:W-:Y:S04]  /*494e0*/  STL.64 [R1+0x2548], R18 ;  /* 0x0025481201007387 */ /* 0x0083e80000100a00 */
[----:B----4-:R-:W-:Y:S04]  /*494f0*/  STL.64 [R1+0x2540], R16 ;  /* 0x0025401001007387 */ /* 0x010fe80000100a00 */
[----:B-1----:R-:W3:Y:S04]  /*49500*/  LDL R18, [R1+0x48] ;  /* 0x0000480001127983 */ /* 0x002ee80000100800 */
[----:B------:R-:W3:Y:S04]  /*49510*/  LDL R19, [R1+0x4c] ;  /* 0x00004c0001137983 */ /* 0x000ee80000100800 */
[----:B---3--:R-:W-:Y:S04]  /*49520*/  STL.64 [R1+0x2558], R18 ;  /* 0x0025581201007387 */ /* 0x008fe80000100a00 */
[----:B--2---:R1:W-:Y:S04]  /*49530*/  STL.64 [R1+0x2530], R10 ;  /* 0x0025300a01007387 */ /* 0x0043e80000100a00 */
[----:B-1----:R-:W2:Y:S04]  /*49540*/  LDL.64 R10, [R1+0x38] ;  /* 0x00003800010a7983 */ /* 0x002ea80000100a00 */
[----:B--2---:R1:W-:Y:S04]  /*49550*/  STL.64 [R1+0x2550], R10 ;  /* 0x0025500a01007387 */ /* 0x0043e80000100a00 */
[----:B------:R-:W2:Y:S04]  /*49560*/  LDL.LU R8, [R1+0x660] ;  /* 0x0006600001087983 */ /* 0x000ea80000300800 */
[----:B------:R-:W2:Y:S04]  /*49570*/  LDL.LU R9, [R1+0x664] ;  /* 0x0006640001097983 */ /* 0x000ea80000300800 */
[----:B-1----:R-:W3:Y:S04]  /*49580*/  LDL.LU R10, [R1+0x668] ;  /* 0x00066800010a7983 */ /* 0x002ee80000300800 */
[----:B------:R-:W3:Y:S04]  /*49590*/  LDL.LU R11, [R1+0x66c] ;  /* 0x00066c00010b7983 */ /* 0x000ee80000300800 */
[----:B---3--:R-:W-:Y:S04]  /*495a0*/  STL.64 [R1+0x2568], R10 ;  /* 0x0025680a01007387 */ /* 0x008fe80000100a00 */
[----:B--2---:R-:W-:Y:S04]  /*495b0*/  STL.64 [R1+0x2560], R8 ;  /* 0x0025600801007387 */ /* 0x004fe80000100a00 */
[----:B------:R-:W2:Y:S04]  /*495c0*/  LDL R18, [R1+0x58] ;  /* 0x0000580001127983 */ /* 0x000ea80000100800 */
[----:B------:R-:W2:Y:S04]  /*495d0*/  LDL R19, [R1+0x5c] ;  /* 0x00005c0001137983 */ /* 0x000ea80000100800 */
[----:B--2---:R1:W-:Y:S04]  /*495e0*/  STL.64 [R1+0x2580], R18 ;  /* 0x0025801201007387 */ /* 0x0043e80000100a00 */
[----:B------:R-:W2:Y:S04]  /*495f0*/  LDL.LU R16, [R1+0x680] ;  /* 0x0006800001107983 */ /* 0x000ea80000300800 */
[----:B------:R-:W2:Y:S04]  /*49600*/  LDL.LU R17, [R1+0x684] ;  /* 0x0006840001117983 */ /* 0x000ea80000300800 */
[----:B-1----:R-:W3:Y:S04]  /*49610*/  LDL.LU R18, [R1+0x688] ;  /* 0x0006880001127983 */ /* 0x002ee80000300800 */
[----:B------:R-:W3:Y:S04]  /*49620*/  LDL.LU R19, [R1+0x68c] ;  /* 0x00068c0001137983 */ /* 0x000ee80000300800 */
[----:B---3--:R1:W-:Y:S04]  /*49630*/  STL.64 [R1+0x2590], R18 ;  /* 0x0025901201007387 */ /* 0x0083e80000100a00 */
[----:B--2---:R-:W-:Y:S04]  /*49640*/  STL.64 [R1+0x2588], R16 ;  /* 0x0025881001007387 */ /* 0x004fe80000100a00 */
[----:B-1----:R-:W2:Y:S04]  /*49650*/  LDL R18, [R1+0x78] ;  /* 0x0000780001127983 */ /* 0x002ea80000100800 */
[----:B------:R-:W2:Y:S04]  /*49660*/  LDL R19, [R1+0x7c] ;  /* 0x00007c0001137983 */ /* 0x000ea80000100800 */
[----:B------:R-:W3:Y:S04]  /*49670*/  LDL.LU R20, [R1+0x6a0] ;  /* 0x0006a00001147983 */ /* 0x000ee80000300800 */
[----:B------:R-:W3:Y:S04]  /*49680*/  LDL.LU R21, [R1+0x6a4] ;  /* 0x0006a40001157983 */ /* 0x000ee80000300800 */
[----:B------:R-:W4:Y:S04]  /*49690*/  LDL.LU R22, [R1+0x6a8] ;  /* 0x0006a80001167983 */ /* 0x000f280000300800 */
[----:B------:R-:W4:Y:S04]  /*496a0*/  LDL.LU R23, [R1+0x6ac] ;  /* 0x0006ac0001177983 */ /* 0x000f280000300800 */
[----:B----4-:R1:W-:Y:S04]  /*496b0*/  STL.64 [R1+0x25b8], R22 ;  /* 0x0025b81601007387 */ /* 0x0103e80000100a00 */
[----:B---3--:R-:W-:Y:S04]  /*496c0*/  STL.64 [R1+0x25b0], R20 ;  /* 0x0025b01401007387 */ /* 0x008fe80000100a00 */
[----:B-1----:R-:W3:Y:S04]  /*496d0*/  LDL R22, [R1+0x98] ;  /* 0x0000980001167983 */ /* 0x002ee80000100800 */
[----:B------:R-:W3:Y:S04]  /*496e0*/  LDL R23, [R1+0x9c] ;  /* 0x00009c0001177983 */ /* 0x000ee80000100800 */
[----:B---3--:R1:W-:Y:S04]  /*496f0*/  STL.64 [R1+0x25c8], R22 ;  /* 0x0025c81601007387 */ /* 0x0083e80000100a00 */
[----:B-1----:R-:W3:Y:S04]  /*49700*/  LDL.64 R22, [R1+0xa8] ;  /* 0x0000a80001167983 */ /* 0x002ee80000100a00 */
        /* <DEDUP_REMOVED lines=8> */
[----:B------:R-:W4:Y:S04]  /*49790*/  LDL R22, [R1+0xb8] ;  /* 0x0000b80001167983 */ /* 0x000f280000100800 */
[----:B------:R-:W4:Y:S04]  /*497a0*/  LDL R23, [R1+0xbc] ;  /* 0x0000bc0001177983 */ /* 0x000f280000100800 */
        /* <DEDUP_REMOVED lines=8> */
[----:B-1----:R-:W4:Y:S04]  /*49830*/  LDL.LU R16, [R1+0x6d0] ;  /* 0x0006d00001107983 */ /* 0x002f280000300800 */
[----:B------:R-:W4:Y:S04]  /*49840*/  LDL.LU R17, [R1+0x6d4] ;  /* 0x0006d40001117983 */ /* 0x000f280000300800 */
[----:B------:R-:W4:Y:S04]  /*49850*/  LDL.LU R18, [R1+0x6d8] ;  /* 0x0006d80001127983 */ /* 0x000f280000300800 */
[----:B------:R-:W4:Y:S04]  /*49860*/  LDL.LU R19, [R1+0x6dc] ;  /* 0x0006dc0001137983 */ /* 0x000f280000300800 */
[----:B------:R-:W2:Y:S04]  /*49870*/  LDL.64 R26, [R1+0x68] ;  /* 0x00006800011a7983 */ /* 0x000ea80000100a00 */
[----:B--2---:R1:W-:Y:S04]  /*49880*/  STL.64 [R1+0x2598], R26 ;  /* 0x0025981a01007387 */ /* 0x0043e80000100a00 */
[----:B------:R-:W2:Y:S04]  /*49890*/  LDL.LU R24, [R1+0x690] ;  /* 0x0006900001187983 */ /* 0x000ea80000300800 */
[----:B------:R-:W2:Y:S04]  /*498a0*/  LDL.LU R25, [R1+0x694] ;  /* 0x0006940001197983 */ /* 0x000ea80000300800 */
[----:B-1----:R-:W2:Y:S04]  /*498b0*/  LDL.LU R26, [R1+0x698] ;  /* 0x00069800011a7983 */ /* 0x002ea80000300800 */
[----:B------:R-:W2:Y:S04]  /*498c0*/  LDL.LU R27, [R1+0x69c] ;  /* 0x00069c00011b7983 */ /* 0x000ea80000300800 */
[----:B------:R-:W3:Y:S04]  /*498d0*/  LDL.LU R8, [R1+0x670] ;  /* 0x0006700001087983 */ /* 0x000ee80000300800 */
[----:B------:R-:W3:Y:S04]  /*498e0*/  LDL.LU R9, [R1+0x674] ;  /* 0x0006740001097983 */ /* 0x000ee80000300800 */
[----:B------:R-:W3:Y:S04]  /*498f0*/  LDL.LU R10, [R1+0x678] ;  /* 0x00067800010a7983 */ /* 0x000ee80000300800 */
[----:B------:R-:W3:Y:S04]  /*49900*/  LDL.LU R11, [R1+0x67c] ;  /* 0x00067c00010b7983 */ /* 0x000ee80000300800 */
[----:B------:R1:W-:Y:S04]  /*49910*/  STL.64 [R1+0x24f8], R14 ;  /* 0x0024f80e01007387 */ /* 0x0003e80000100a00 */
[----:B------:R-:W2:Y:S04]  /*49920*/  LDL.LU R12, [R1+0x620] ;  /* 0x00062000010c7983 */ /* 0x000ea80000300800 */
[----:B------:R-:W2:Y:S04]  /*49930*/  LDL.LU R13, [R1+0x624] ;  /* 0x00062400010d7983 */ /* 0x000ea80000300800 */
[----:B-1----:R-:W2:Y:S04]  /*49940*/  LDL.LU R14, [R1+0x628] ;  /* 0x00062800010e7983 */ /* 0x002ea80000300800 */
[----:B------:R-:W2:Y:S01]  /*49950*/  LDL.LU R15, [R1+0x62c] ;  /* 0x00062c00010f7983 */ /* 0x000ea20000300800 */
[C---:B----4-:R-:W-:Y:S03]  /*49960*/  HMMA.1688.F32.TF32 R20, R4.reuse, R22, R16 ;  /* 0x000000160414723c */ /* 0x050fe60000081010 */
[----:B--2---:R-:W-:Y:S04]  /*49970*/  STL.64 [R1+0x2510], R14 ;  /* 0x0025100e01007387 */ /* 0x004fe80000100a00 */
[----:B------:R1:W-:Y:S04]  /*49980*/  STL.64 [R1+0x2508], R12 ;  /* 0x0025080c01007387 */ /* 0x0003e80000100a00 */
        /* <DEDUP_REMOVED lines=10> */
[----:B------:R-:W4:Y:S04]  /*49a30*/  LDL.LU.64 R18, [R1+0x25f0] ;  /* 0x0025f00001127983 */ /* 0x000f280000300a00 */
[----:B------:R-:W4:Y:S04]  /*49a40*/  LDL.LU.64 R16, [R1+0x25e8] ;  /* 0x0025e80001107983 */ /* 0x000f280000300a00 */
[----:B------:R-:W-:Y:S04]  /*49a50*/  STL.64 [R1+0x6d0], R20 ;  /* 0x0006d01401007387 */ /* 0x000fe80000100a00 */
[----:B------:R1:W-:Y:S04]  /*49a60*/  STL.64 [R1+0x6d8], R22 ;  /* 0x0006d81601007387 */ /* 0x0003e80000100a00 */
[----:B-1----:R-:W4:Y:S02]  /*49a70*/  LDL.LU.64 R22, [R1+0x25e0] ;  /* 0x0025e00001167983 */ /* 0x002f240000300a00 */
[----:B----4-:R-:W-:Y:S01]  /*49a80*/  HMMA.1688.F32.TF32 R16, R4, R22, R16 ;  /* 0x000000160410723c */ /* 0x010fe20000081010 */
[----:B------:R-:W-:-:S15]  /*49a90*/  IMAD.MOV.U32 R29, RZ, RZ, R23 ;  /* 0x000000ffff1d7224 */ /* 0x000fde00078e0017 */
[----:B------:R-:W-:-:S03]  /*49aa0*/  NOP ;  /* 0x0000000000007918 */ /* 0x000fc60000000000 */
[----:B------:R-:W-:Y:S04]  /*49ab0*/  STL.64 [R1+0x6c0], R16 ;  /* 0x0006c01001007387 */ /* 0x000fe80000100a00 */
[----:B------:R1:W-:Y:S04]  /*49ac0*/  STL.64 [R1+0x6c8], R18 ;  /* 0x0006c81201007387 */ /* 0x0003e80000100a00 */
[----:B-1----:R-:W4:Y:S04]  /*49ad0*/  LDL.LU.64 R18, [R1+0x25d8] ;  /* 0x0025d80001127983 */ /* 0x002f280000300a00 */
[----:B------:R-:W4:Y:S04]  /*49ae0*/  LDL.LU.64 R16, [R1+0x25d0] ;  /* 0x0025d00001107983 */ /* 0x000f280000300a00 */
[----:B------:R-:W4:Y:S04]  /*49af0*/  LDL.LU.64 R22, [R1+0x25c8] ;  /* 0x0025c80001167983 */ /* 0x000f280000300a00 */
[----:B------:R-:W-:Y:S01]  /*49b00*/  STL [R1+0x24a8], R29 ;  /* 0x0024a81d01007387 */ /* 0x000fe20000100800 */
[----:B----4-:R-:W-:Y:S03]  /*49b10*/  HMMA.1688.F32.TF32 R20, R4, R22, R16 ;  /* 0x000000160414723c */ /* 0x010fe60000081010 */
[----:B------:R-:W4:-:S15]  /*49b20*/  LDL.LU.64 R18, [R1+0x25c0] ;  /* 0x0025c00001127983 */ /* 0x000f1e0000300a00 */
[----:B------:R-:W-:Y:S01]  /*49b30*/  NOP ;  /* 0x0000000000007918 */ /* 0x000fe20000000000 */
[----:B------:R-:W-:Y:S04]  /*49b40*/  STL.64 [R1+0x6b0], R20 ;  /* 0x0006b01401007387 */ /* 0x000fe80000100a00 */
[----:B------:R1:W-:Y:S04]  /*49b50*/  STL.64 [R1+0x6b8], R22 ;  /* 0x0006b81601007387 */ /* 0x0003e80000100a00 */
[----:B-1----:R-:W4:Y:S04]  /*49b60*/  LDL.LU.64 R22, [R1+0x25b8] ;  /* 0x0025b80001167983 */ /* 0x002f280000300a00 */
        /* <DEDUP_REMOVED lines=9> */
[----:B------:R-:W-:Y:S04]  /*49c00*/  STL [R1+0x24b0], R20 ;  /* 0x0024b01401007387 */ /* 0x000fe80000100800 */
[----:B------:R-:W-:Y:S01]  /*49c10*/  STL [R1+0x24ac], R21 ;  /* 0x0024ac1501007387 */ /* 0x000fe20000100800 */
[----:B--2---:R-:W-:Y:S03]  /*49c20*/  HMMA.1688.F32.TF32 R16, R4, R18, R24 ;  /* 0x000000120410723c */ /* 0x004fe60000081018 */
[----:B------:R-:W2:-:S15]  /*49c30*/  LDL.LU.64 R26, [R1+0x2598] ;  /* 0x00259800011a7983 */ /* 0x000e9e0000300a00 */
[----:B------:R-:W-:Y:S01]  /*49c40*/  NOP ;  /* 0x0000000000007918 */ /* 0x000fe20000000000 */
        /* <DEDUP_REMOVED lines=8> */
[----:B-1----:R-:W3:Y:S01]  /*49cd0*/  LDL.LU.64 R18, [R1+0x2580] ;  /* 0x0025800001127983 */ /* 0x002ee20000300a00 */
[----:B------:R-:W-:Y:S02]  /*49ce0*/  IMAD.MOV.U32 R29, RZ, RZ, R26 ;  /* 0x000000ffff1d7224 */ /* 0x000fe400078e001a */
[----:B------:R-:W-:-:S02]  /*49cf0*/  IMAD.MOV.U32 R25, RZ, RZ, R27 ;  /* 0x000000ffff197224 */ /* 0x000fc400078e001b */
[----:B------:R-:W2:Y:S04]  /*49d00*/  LDL.LU.64 R26, [R1+0x2578] ;  /* 0x00257800011a7983 */ /* 0x000ea80000300a00 */
[----:B------:R-:W2:Y:S01]  /*49d10*/  LDL.LU R24, [R1+0x2570] ;  /* 0x0025700001187983 */ /* 0x000ea20000300800 */
[----:B---3--:R-:W-:Y:S03]  /*49d20*/  HMMA.1688.F32.TF32 R16, R4, R18, R8 ;  /* 0x000000120410723c */ /* 0x008fe60000081008 */
[----:B------:R-:W3:Y:S04]  /*49d30*/  LDL.LU.64 R10, [R1+0x2568] ;  /* 0x00256800010a7983 */ /* 0x000ee80000300a00 */
[----:B------:R-:W3:-:S12]  /*49d40*/  LDL.LU.64 R8, [R1+0x2560] ;  /* 0x0025600001087983 */ /* 0x000ed80000300a00 */
[----:B------:R-:W-:Y:S04]  /*49d50*/  STL.64 [R1+0x670], R16 ;  /* 0x0006701001007387 */ /* 0x000fe80000100a00 */
[----:B------:R1:W-:Y:S04]  /*49d60*/  STL.64 [R1+0x678], R18 ;  /* 0x0006781201007387 */ /* 0x0003e80000100a00 */
[----:B-1----:R-:W3:Y:S02]  /*49d70*/  LDL.LU.64 R18, [R1+0x2558] ;  /* 0x0025580001127983 */ /* 0x002ee40000300a00 */
[----:B---3--:R-:W-:Y:S02]  /*49d80*/  HMMA.1688.F32.TF32 R16, R4, R18, R8 ;  /* 0x000000120410723c */ /* 0x008fe40000081008 */
[----:B------:R-:W3:-:S15]  /*49d90*/  LDL.LU.64 R10, [R1+0x2550] ;  /* 0x00255000010a7983 */ /* 0x000ede0000300a00 */
[----:B------:R-:W-:Y:S02]  /*49da0*/  NOP ;  /* 0x0000000000007918 */ /* 0x000fe40000000000 */
[----:B------:R-:W-:Y:S04]  /*49db0*/  STL.64 [R1+0x660], R16 ;  /* 0x0006601001007387 */ /* 0x000fe80000100a00 */
[----:B------:R1:W-:Y:S04]  /*49dc0*/  STL.64 [R1+0x668], R18 ;  /* 0x0006681201007387 */ /* 0x0003e80000100a00 */
[----:B-1----:R-:W3:Y:S04]  /*49dd0*/  LDL.LU.64 R18, [R1+0x2548] ;  /* 0x0025480001127983 */ /* 0x002ee80000300a00 */
        /* <DEDUP_REMOVED lines=36> */
[----:B------:R-:W-:Y:S01]  /*4a020*/  STL.64 [R1+0x23b0], R18 ;  /* 0x0023b01201007387 */ /* 0x000fe20000100a00 */
[----:B----4-:R-:W-:-:S15]  /*4a030*/  HMMA.1688.F32.TF32 R8, R4, R22, R8 ;  /* 0x000000160408723c */ /* 0x010fde0000081008 */
[----:B------:R-:W-:-:S04]  /*4a040*/  NOP ;  /* 0x0000000000007918 */ /* 0x000fc80000000000 */
[----:B------:R-:W-:Y:S04]  /*4a050*/  STL.64 [R1+0xaa0], R8 ;  /* 0x000aa00801007387 */ /* 0x000fe80000100a00 */
[----:B------:R1:W-:Y:S04]  /*4a060*/  STL.64 [R1+0xaa8], R10 ;  /* 0x000aa80a01007387 */ /* 0x0003e80000100a00 */
[----:B-1----:R-:W3:Y:S04]  /*4a070*/  LDL.LU.64 R10, [R1+0x24d0] ;  /* 0x0024d000010a7983 */ /* 0x002ee80000300a00 */
[----:B------:R-:W3:Y:S04]  /*4a080*/  LDL.LU.64 R8, [R1+0x24c8] ;  /* 0x0024c80001087983 */ /* 0x000ee80000300a00 */
[----:B------:R-:W-:Y:S01]  /*4a090*/  STL.64 [R1+0x2480], R22 ;  /* 0x0024801601007387 */ /* 0x000fe20000100a00 */
[----:B---3--:R-:W-:Y:S03]  /*4a0a0*/  HMMA.1688.F32.TF32 R4, R4, R26, R8 ;  /* 0x0000001a0404723c */ /* 0x008fe60000081008 */
[----:B------:R-:W3:Y:S04]  /*4a0b0*/  LDL.LU.64 R10, [R1+0x24c0] ;  /* 0x0024c000010a7983 */ /* 0x000ee80000300a00 */
[----:B------:R-:W3:Y:S04]  /*4a0c0*/  LDL.LU.64 R8, [R1+0x24b8] ;  /* 0x0024b80001087983 */ /* 0x000ee80000300a00 */
[----:B------:R-:W-:Y:S04]  /*4a0d0*/  STL.64 [R1+0x2418], R26 ;  /* 0x0024181a01007387 */ /* 0x000fe80000100a00 */
[----:B------:R-:W-:Y:S04]  /*4a0e0*/  STL [R1+0x2410], R24 ;  /* 0x0024101801007387 */ /* 0x000fe80000100800 */
[----:B------:R-:W-:Y:S04]  /*4a0f0*/  STL.64 [R1+0x600], R4 ;  /* 0x0006000401007387 */ /* 0x000fe80000100a00 */
[----:B------:R-:W-:Y:S04]  /*4a100*/  STL.64 [R1+0x608], R6 ;  /* 0x0006080601007387 */ /* 0x000fe80000100a00 */
[----:B------:R-:W1:Y:S04]  /*4a110*/  LDS R4, [R2+UR6+0x1c200] ;  /* 0x01c2000602047984 */ /* 0x000e680008000800 */
[----:B------:R-:W4:Y:S04]  /*4a120*/  LDS R6, [R2+UR6+0x1e200] ;  /* 0x01e2000602067984 */ /* 0x000f280008000800 */
[----:B------:R-:W2:Y:S04]  /*4a130*/  LDS R5, [R0+UR6+0x1c200] ;  /* 0x01c2000600057984 */ /* 0x000ea80008000800 */
[----:B------:R-:W2:Y:S04]  /*4a140*/  LDS R7, [R0+UR6+0x1e200] ;  /* 0x01e2000600077984 */ /* 0x000ea80008000800 */
[----:B-1----:R1:W-:Y:S04]  /*4a150*/  STL [R1+0x2378], R4 ;  /* 0x0023780401007387 */ /* 0x0023e80000100800 */
[----:B----4-:R-:W-:Y:S04]  /*4a160*/  STL [R1+0x2380], R6 ;  /* 0x0023800601007387 */ /* 0x010fe80000100800 */
[----:B------:R-:W-:Y:S04]  /*4a170*/  STL [R1+0x237c], R2 ;  /* 0x00237c0201007387 */ /* 0x000fe80000100800 */
[----:B--2---:R2:W-:Y:S04]  /*4a180*/  STL [R1+0x2384], R5 ;  /* 0x0023840501007387 */ /* 0x0045e80000100800 */
[----:B------:R4:W-:Y:S04]  /*4a190*/  STL [R1+0x238c], R7 ;  /* 0x00238c0701007387 */ /* 0x0009e80000100800 */
[----:B-1----:R-:W3:Y:S04]  /*4a1a0*/  LDL.LU R4, [R1+0x5f0] ;  /* 0x0005f00001047983 */ /* 0x002ee80000300800 */
[----:B--2---:R-:W3:Y:S04]  /*4a1b0*/  LDL.LU R5, [R1+0x5f4] ;  /* 0x0005f40001057983 */ /* 0x004ee80000300800 */
[----:B------:R-:W3:Y:S04]  /*4a1c0*/  LDL.LU R6, [R1+0x5f8] ;  /* 0x0005f80001067983 */ /* 0x000ee80000300800 */
[----:B----4-:R-:W3:Y:S04]  /*4a1d0*/  LDL.LU R7, [R1+0x5fc] ;  /* 0x0005fc0001077983 */ /* 0x010ee80000300800 */
[----:B------:R-:W-:Y:S01]  /*4a1e0*/  STL [R1+0x2388], R0 ;  /* 0x0023880001007387 */ /* 0x000fe20000100800 */
[----:B------:R-:W-:-:S02]  /*4a1f0*/  IMAD.MOV.U32 R28, RZ, RZ, R14 ;  /* 0x000000ffff1c7224 */ /* 0x000fc400078e000e */
[----:B------:R-:W-:Y:S01]  /*4a200*/  IMAD.MOV.U32 R3, RZ, RZ, R15 ;  /* 0x000000ffff037224 */ /* 0x000fe200078e000f */
[----:B---3--:R-:W-:-:S15]  /*4a210*/  HMMA.1688.F32.TF32 R4, R8, R14, R4 ;  /* 0x0000000e0804723c */ /* 0x008fde0000081004 */
[----:B------:R-:W-:-:S04]  /*4a220*/  NOP ;  /* 0x0000000000007918 */ /* 0x000fc80000000000 */
[----:B------:R-:W-:Y:S04]  /*4a230*/  STL.64 [R1+0x5f0], R4 ;  /* 0x0005f00401007387 */ /* 0x000fe80000100a00 */
[----:B------:R-:W-:Y:S04]  /*4a240*/  STL.64 [R1+0x5f8], R6 ;  /* 0x0005f80601007387 */ /* 0x000fe80000100a00 */
[----:B------:R-:W2:Y:S04]  /*4a250*/  LDL.LU R12, [R1+0x1f0] ;  /* 0x0001f000010c7983 */ /* 0x000ea80000300800 */
[----:B------:R-:W2:Y:S04]  /*4a260*/  LDL.LU R13, [R1+0x1f4] ;  /* 0x0001f400010d7983 */ /* 0x000ea80000300800 */
[----:B------:R-:W3:Y:S04]  /*4a270*/  LDL.LU R14, [R1+0x1f8] ;  /* 0x0001f800010e7983 */ /* 0x000ee80000300800 */
[----:B------:R-:W3:Y:S01]  /*4a280*/  LDL.LU R15, [R1+0x1fc] ;  /* 0x0001fc00010f7983 */ /* 0x000ee20000300800 */
[----:B------:R-:W-:-:S02]  /*4a290*/  IMAD.MOV.U32 R18, RZ, RZ, R20 ;  /* 0x000000ffff127224 */ /* 0x000fc400078e0014 */
        /* <DEDUP_REMOVED lines=9> */
[----:B------:R-:W3:Y:S04]  /*4a330*/  LDL.LU R15, [R1+0x52c] ;  /* 0x00052c00010f7983 */ /* 0x000ee80000300800 */
[----:B------:R-:W2:Y:S04]  /*4a340*/  LDL.64 R18, [R1+0x18] ;  /* 0x0000180001127983 */ /* 0x000ea80000100a00 */
[----:B--2---:R1:W-:Y:S04]  /*4a350*/  STL.64 [R1+0x23e0], R18 ;  /* 0x0023e01201007387 */ /* 0x0043e80000100a00 */
[----:B-1----:R-:W2:Y:S04]  /*4a360*/  LDL.64 R18, [R1+0x28] ;  /* 0x0000280001127983 */ /* 0x002ea80000100a00 */
[----:B--2---:R-:W-:Y:S04]  /*4a370*/  STL.64 [R1+0x23f8], R18 ;  /* 0x0023f81201007387 */ /* 0x004fe80000100a00 */
[----:B---3--:R-:W-:Y:S04]  /*4a380*/  STL.64 [R1+0x23c0], R14 ;  /* 0x0023c00e01007387 */ /* 0x008fe80000100a00 */
        /* <DEDUP_REMOVED lines=18> */
[----:B--2---:R1:W-:Y:S04]  /*4a4b0*/  STL.64 [R1+0x2430], R18 ;  /* 0x0024301201007387 */ /* 0x0043e80000100a00 */
[----:B------:R-:W-:Y:S04]  /*4a4c0*/  STL.64 [R1+0x2428], R16 ;  /* 0x0024281001007387 */ /* 0x000fe80000100a00 */
[----:B-1----:R-:W2:Y:S04]  /*4a4d0*/  LDL.64 R18, [R1+0x58] ;  /* 0x0000580001127983 */ /* 0x002ea80000100a00 */
[----:B--2---:R1:W-:Y:S02]  /*4a4e0*/  STL.64 [R1+0x2440], R18 ;  /* 0x0024401201007387 */ /* 0x0043e40000100a00 */
[----:B-1----:R-:W-:-:S02]  /*4a4f0*/  IMAD.MOV.U32 R18, RZ, RZ, R29 ;  /* 0x000000ffff127224 */ /* 0x002fc400078e001d */
[----:B------:R-:W-:Y:S01]  /*4a500*/  IMAD.MOV.U32 R19, RZ, RZ, R25 ;  /* 0x000000ffff137224 */ /* 0x000fe200078e0019 */
[----:B------:R-:W2:Y:S04]  /*4a510*/  LDL.LU R29, [R1+0x24a8] ;  /* 0x0024a800011d7983 */ /* 0x000ea80000300800 */
[----:B------:R-:W-:Y:S04]  /*4a520*/  STL.64 [R1+0x2458], R18 ;  /* 0x0024581201007387 */ /* 0x000fe80000100a00 */
[----:B------:R-:W2:Y:S04]  /*4a530*/  LDL.64 R26, [R1+0x48] ;  /* 0x00004800011a7983 */ /* 0x000ea80000100a00 */
[----:B--2---:R1:W-:Y:S04]  /*4a540*/  STL.64 [R1+0x2438], R26 ;  /* 0x0024381a01007387 */ /* 0x0043e80000100a00 */
[----:B------:R-:W2:Y:S04]  /*4a550*/  LDL.LU R24, [R1+0x580] ;  /* 0x0005800001187983 */ /* 0x000ea80000300800 */
[----:B------:R-:W2:Y:S04]  /*4a560*/  LDL.LU R25, [R1+0x584] ;  /* 0x0005840001197983 */ /* 0x000ea80000300800 */
[----:B-1----:R-:W2:Y:S04]  /*4a570*/  LDL.LU R26, [R1+0x588] ;  /* 0x00058800011a7983 */ /* 0x002ea80000300800 */
[----:B------:R-:W2:Y:S04]  /*4a580*/  LDL.LU R27, [R1+0x58c] ;  /* 0x00058c00011b7983 */ /* 0x000ea80000300800 */
[----:B------:R-:W2:Y:S04]  /*4a590*/  LDL.64 R18, [R1+0x78] ;  /* 0x0000780001127983 */ /* 0x000ea80000100a00 */
[----:B--2---:R4:W-:Y:S02]  /*4a5a0*/  STL.64 [R1+0x2460], R18 ;  /* 0x0024601201007387 */ /* 0x0049e40000100a00 */
[----:B----4-:R-:W-:-:S02]  /*4a5b0*/  IMAD.MOV.U32 R18, RZ, RZ, R21 ;  /* 0x000000ffff127224 */ /* 0x010fc400078e0015 */
[----:B------:R-:W-:-:S05]  /*4a5c0*/  IMAD.MOV.U32 R19, RZ, RZ, R20 ;  /* 0x000000ffff137224 */ /* 0x000fca00078e0014 */
[----:B------:R-:W-:Y:S04]  /*4a5d0*/  STL.64 [R1+0x2478], R18 ;  /* 0x0024781201007387 */ /* 0x000fe80000100a00 */
[----:B------:R-:W-:Y:S04]  /*4a5e0*/  STL.64 [R1+0x2450], R26 ;  /* 0x0024501a01007387 */ /* 0x000fe80000100a00 */
[----:B------:R1:W-:Y:S04]  /*4a5f0*/  STL.64 [R1+0x2448], R24 ;  /* 0x0024481801007387 */ /* 0x0003e80000100a00 */
[----:B-1----:R-:W2:Y:S04]  /*4a600*/  LDL.LU R24, [R1+0x590] ;  /* 0x0005900001187983 */ /* 0x002ea80000300800 */
[----:B------:R-:W2:Y:S04]  /*4a610*/  LDL.LU R25, [R1+0x594] ;  /* 0x0005940001197983 */ /* 0x000ea80000300800 */
[----:B------:R-:W4:Y:S04]  /*4a620*/  LDL.LU R26, [R1+0x598] ;  /* 0x00059800011a7983 */ /* 0x000f280000300800 */
[----:B------:R-:W4:Y:S04]  /*4a630*/  LDL.LU R27, [R1+0x59c] ;  /* 0x00059c00011b7983 */ /* 0x000f280000300800 */
        /* <DEDUP_REMOVED lines=10> */
[----:B-1----:R-:W2:Y:S01]  /*4a6e0*/  LDL R22, [R1+0xa8] ;  /* 0x0000a80001167983 */ /* 0x002ea20000100800 */
[----:B------:R-:W-:-:S05]  /*4a6f0*/  IMAD.MOV.U32 R23, RZ, RZ, R29 ;  /* 0x000000ffff177224 */ /* 0x000fca00078e001d */
[----:B--2---:R1:W-:Y:S04]  /*4a700*/  STL.64 [R1+0x24a0], R22 ;  /* 0x0024a01601007387 */ /* 0x0043e80000100a00 */
[----:B------:R-:W2:Y:S04]  /*4a710*/  LDL.64 R18, [R1+0x98] ;  /* 0x0000980001127983 */ /* 0x000ea80000100a00 */
[----:B-1----:R-:W3:Y:S04]  /*4a720*/  LDL.64 R22, [R1+0xb8] ;  /* 0x0000b80001167983 */ /* 0x002ee80000100a00 */
[----:B--2---:R1:W-:Y:S04]  /*4a730*/  STL.64 [R1+0x2498], R18 ;  /* 0x0024981201007387 */ /* 0x0043e80000100a00 */
[----:B------:R-:W2:Y:S04]  /*4a740*/  LDL.LU R16, [R1+0x5d0] ;  /* 0x0005d00001107983 */ /* 0x000ea80000300800 */
[----:B------:R-:W2:Y:S04]  /*4a750*/  LDL.LU R17, [R1+0x5d4] ;  /* 0x0005d40001117983 */ /* 0x000ea80000300800 */
[----:B-1----:R-:W2:Y:S04]  /*4a760*/  LDL.LU R18, [R1+0x5d8] ;  /* 0x0005d80001127983 */ /* 0x002ea80000300800 */
[----:B------:R-:W2:Y:S04]  /*4a770*/  LDL.LU R19, [R1+0x5dc] ;  /* 0x0005dc0001137983 */ /* 0x000ea80000300800 */
[----:B----4-:R-:W-:Y:S04]  /*4a780*/  STL.64 [R1+0x2470], R26 ;  /* 0x0024701a01007387 */ /* 0x010fe80000100a00 */
[----:B------:R1:W-:Y:S04]  /*4a790*/  STL.64 [R1+0x2468], R24 ;  /* 0x0024681801007387 */ /* 0x0003e80000100a00 */
[----:B-1----:R-:W4:Y:S04]  /*4a7a0*/  LDL.LU R24, [R1+0x5b0] ;  /* 0x0005b00001187983 */ /* 0x002f280000300800 */
[----:B------:R-:W4:Y:S04]  /*4a7b0*/  LDL.LU R25, [R1+0x5b4] ;  /* 0x0005b40001197983 */ /* 0x000f280000300800 */
[----:B------:R-:W4:Y:S04]  /*4a7c0*/  LDL.LU R26, [R1+0x5b8] ;  /* 0x0005b800011a7983 */ /* 0x000f280000300800 */
[----:B------:R-:W4:Y:S04]  /*4a7d0*/  LDL.LU R27, [R1+0x5bc] ;  /* 0x0005bc00011b7983 */ /* 0x000f280000300800 */
[----:B---3--:R-:W-:Y:S04]  /*4a7e0*/  STL.64 [R1+0x23f0], R14 ;  /* 0x0023f00e01007387 */ /* 0x008fe80000100a00 */
[----:B------:R1:W-:Y:S04]  /*4a7f0*/  STL.64 [R1+0x23e8], R12 ;  /* 0x0023e80c01007387 */ /* 0x0003e80000100a00 */
[----:B-1----:R-:W3:Y:S04]  /*4a800*/  LDL.LU R12, [R1+0x550] ;  /* 0x00055000010c7983 */ /* 0x002ee80000300800 */
[----:B------:R-:W3:Y:S04]  /*4a810*/  LDL.LU R13, [R1+0x554] ;  /* 0x00055400010d7983 */ /* 0x000ee80000300800 */
[----:B------:R-:W2:Y:S04]  /*4a820*/  LDL.LU R14, [R1+0x558] ;  /* 0x00055800010e7983 */ /* 0x000ea80000300800 */
[----:B------:R-:W2:Y:S01]  /*4a830*/  LDL.LU R15, [R1+0x55c] ;  /* 0x00055c00010f7983 */ /* 0x000ea20000300800 */
[----:B------:R-:W-:Y:S01]  /*4a840*/  HMMA.1688.F32.TF32 R4, R8, R22, R4 ;  /* 0x000000160804723c */ /* 0x000fe20000081004 */
[----:B------:R-:W-:-:S02]  /*4a850*/  IMAD.MOV.U32 R29, RZ, RZ, R23 ;  /* 0x000000ffff1d7224 */ /* 0x000fc400078e0017 */
[----:B--2---:R-:W-:Y:S04]  /*4a860*/  STL.64 [R1+0x2408], R14 ;  /* 0x0024080e01007387 */ /* 0x004fe80000100a00 */
[----:B---3--:R1:W-:Y:S04]  /*4a870*/  STL.64 [R1+0x2400], R12 ;  /* 0x0024000c01007387 */ /* 0x0083e80000100a00 */
[----:B-1----:R-:W2:Y:S04]  /*4a880*/  LDL.LU R12, [R1+0x560] ;  /* 0x00056000010c7983 */ /* 0x002ea80000300800 */
[----:B------:R-:W2:Y:S04]  /*4a890*/  LDL.LU R13, [R1+0x564] ;  /* 0x00056400010d7983 */ /* 0x000ea80000300800 */
[----:B------:R-:W2:Y:S04]  /*4a8a0*/  LDL.LU R14, [R1+0x568] ;  /* 0x00056800010e7983 */ /* 0x000ea80000300800 */
[----:B------:R-:W2:Y:S04]  /*4a8b0*/  LDL.LU R15, [R1+0x56c] ;  /* 0x00056c00010f7983 */ /* 0x000ea80000300800 */
[----:B------:R-:W-:Y:S04]  /*4a8c0*/  STL [R1+0x2394], R3 ;  /* 0x0023940301007387 */ /* 0x000fe80000100800 */
[----:B------:R-:W-:Y:S04]  /*4a8d0*/  STL [R1+0x2390], R28 ;  /* 0x0023901c01007387 */ /* 0x000fe80000100800 */
[----:B------:R1:W-:Y:S04]  /*4a8e0*/  STL.64 [R1+0x5e0], R4 ;  /* 0x0005e00401007387 */ /* 0x0003e80000100a00 */
[----:B------:R-:W-:Y:S01]  /*4a8f0*/  STL.64 [R1+0x5e8], R6 ;  /* 0x0005e80601007387 */ /* 0x000fe20000100a00 */
[----:B-1----:R-:W-:-:S03]  /*4a900*/  IMAD.MOV.U32 R4, RZ, RZ, R22 ;  /* 0x000000ffff047224 */ /* 0x002fc600078e0016 */
[----:B------:R-:W3:Y:S04]  /*4a910*/  LDL.LU.64 R22, [R1+0x24a0] ;  /* 0x0024a00001167983 */ /* 0x000ee80000300a00 */
[----:B------:R-:W-:Y:S04]  /*4a920*/  STL [R1+0x239c], R29 ;  /* 0x00239c1d01007387 */ /* 0x000fe80000100800 */
[----:B------:R1:W-:Y:S04]  /*4a930*/  STL [R1+0x2398], R4 ;  /* 0x0023980401007387 */ /* 0x0003e80000100800 */
[----:B-1----:R-:W2:Y:S04]  /*4a940*/  LDL.LU R4, [R1+0x5a0] ;  /* 0x0005a00001047983 */ /* 0x002ea80000300800 */
[----:B------:R-:W2:Y:S04]  /*4a950*/  LDL.LU R5, [R1+0x5a4] ;  /* 0x0005a40001057983 */ /* 0x000ea80000300800 */
[----:B------:R-:W2:Y:S04]  /*4a960*/  LDL.LU R6, [R1+0x5a8] ;  /* 0x0005a80001067983 */ /* 0x000ea80000300800 */
[----:B------:R-:W2:Y:S01]  /*4a970*/  LDL.LU R7, [R1+0x5ac] ;  /* 0x0005ac0001077983 */ /* 0x000ea20000300800 */
[----:B---3--:R-:W-:Y:S03]  /*4a980*/  HMMA.1688.F32.TF32 R20, R8, R22, R16 ;  /* 0x000000160814723c */ /* 0x008fe60000081010 */
[----:B------:R-:W3:-:S15]  /*4a990*/  LDL.LU.64 R18, [R1+0x2498] ;  /* 0x0024980001127983 */ /* 0x000ede0000300a00 */
[----:B------:R-:W-:Y:S01]  /*4a9a0*/  NOP ;  /* 0x0000000000007918 */ /* 0x000fe20000000000 */
        /* <DEDUP_REMOVED lines=11> */
[----:B------:R-:W4:Y:S02]  /*4aa60*/  LDL.LU.64 R18, [R1+0x2478] ;  /* 0x0024780001127983 */ /* 0x000f240000300a00 */
[----:B----4-:R-:W-:Y:S02]  /*4aa70*/  HMMA.1688.F32.TF32 R16, R8, R18, R24 ;  /* 0x000000120810723c */ /* 0x010fe40000081018 */
[----:B------:R-:W4:Y:S04]  /*4aa80*/  LDL.LU.64 R26, [R1+0x2470] ;  /* 0x00247000011a7983 */ /* 0x000f280000300a00 */
[----:B------:R-:W4:-:S13]  /*4aa90*/  LDL.LU.64 R24, [R1+0x2468] ;  /* 0x0024680001187983 */ /* 0x000f1a0000300a00 */
[----:B------:R-:W-:Y:S04]  /*4aaa0*/  STL.64 [R1+0x5b0], R16 ;  /* 0x0005b01001007387 */ /* 0x000fe80000100a00 */
[----:B------:R1:W-:Y:S04]  /*4aab0*/  STL.64 [R1+0x5b8], R18 ;  /* 0x0005b81201007387 */ /* 0x0003e80000100a00 */
[----:B-1----:R-:W2:Y:S02]  /*4aac0*/  LDL.LU.64 R18, [R1+0x2460] ;  /* 0x0024600001127983 */ /* 0x002ea40000300a00 */
[----:B--2---:R-:W-:Y:S01]  /*4aad0*/  HMMA.1688.F32.TF32 R4, R8, R18, R4 ;  /* 0x000000120804723c */ /* 0x004fe20000081004 */
[----:B------:R-:W-:-:S15]  /*4aae0*/  IMAD.MOV.U32 R2, RZ, RZ, R19 ;  /* 0x000000ffff027224 */ /* 0x000fde00078e0013 */
[----:B------:R-:W-:-:S03]  /*4aaf0*/  NOP ;  /* 0x0000000000007918 */ /* 0x000fc60000000000 */
[----:B------:R-:W-:Y:S04]  /*4ab00*/  STL.64 [R1+0x5a0], R4 ;  /* 0x0005a00401007387 */ /* 0x000fe80000100a00 */
[----:B------:R1:W-:Y:S02]  /*4ab10*/  STL.64 [R1+0x5a8], R6 ;  /* 0x0005a80601007387 */ /* 0x0003e40000100a00 */
[----:B-1----:R-:W-:Y:S02]  /*4ab20*/  IMAD.MOV.U32 R6, RZ, RZ, R18 ;  /* 0x000000ffff067224 */ /* 0x002fe400078e0012 */
[----:B------:R-:W4:Y:S02]  /*4ab30*/  LDL.LU.64 R18, [R1+0x2458] ;  /* 0x0024580001127983 */ /* 0x000f240000300a00 */
[----:B----4-:R-:W-:Y:S02]  /*4ab40*/  HMMA.1688.F32.TF32 R16, R8, R18, R24 ;  /* 0x000000120810723c */ /* 0x010fe40000081018 */
        /* <DEDUP_REMOVED lines=18> */
[----:B-1----:R-:W2:Y:S01]  /*4ac70*/  LDL.LU.64 R18, [R1+0x2420] ;  /* 0x0024200001127983 */ /* 0x002ea20000300a00 */
[----:B------:R-:W-:Y:S02]  /*4ac80*/  IMAD.MOV.U32 R7, RZ, RZ, R26 ;  /* 0x000000ffff077224 */ /* 0x000fe400078e001a */
[----:B------:R-:W-:-:S02]  /*4ac90*/  IMAD.MOV.U32 R25, RZ, RZ, R27 ;  /* 0x000000ffff197224 */ /* 0x000fc400078e001b */
[----:B------:R-:W4:Y:S04]  /*4aca0*/  LDL.LU.64 R26, [R1+0x2418] ;  /* 0x00241800011a7983 */ /* 0x000f280000300a00 */
[----:B------:R-:W3:Y:S01]  /*4acb0*/  LDL.LU R24, [R1+0x2410] ;  /* 0x0024100001187983 */ /* 0x000ee20000300800 */
[----:B--2---:R-:W-:Y:S03]  /*4acc0*/  HMMA.1688.F32.TF32 R16, R8, R18, R12 ;  /* 0x000000120810723c */ /* 0x004fe6000008100c */
[----:B------:R-:W2:Y:S04]  /*4acd0*/  LDL.LU.64 R14, [R1+0x2408] ;  /* 0x00240800010e7983 */ /* 0x000ea80000300a00 */
[----:B------:R-:W2:-:S12]  /*4ace0*/  LDL.LU.64 R12, [R1+0x2400] ;  /* 0x00240000010c7983 */ /* 0x000e980000300a00 */
        /* <DEDUP_REMOVED lines=32> */
[----:B------:R-:W4:Y:S04]  /*4aef0*/  LDL.LU.64 R12, [R1+0x23a0] ;  /* 0x0023a000010c7983 */ /* 0x000f280000300a00 */
[----:B------:R1:W-:Y:S04]  /*4af00*/  STL.64 [R1+0x2258], R18 ;  /* 0x0022581201007387 */ /* 0x0003e80000100a00 */
[----:B------:R-:W2:Y:S04]  /*4af10*/  LDL.LU R16, [R1+0x510] ;  /* 0x0005100001107983 */ /* 0x000ea80000300800 */
[----:B------:R-:W2:Y:S04]  /*4af20*/  LDL.LU R17, [R1+0x514] ;  /* 0x0005140001117983 */ /* 0x000ea80000300800 */
[----:B-1----:R-:W2:Y:S04]  /*4af30*/  LDL.LU R18, [R1+0x518] ;  /* 0x0005180001127983 */ /* 0x002ea80000300800 */
[----:B------:R-:W2:Y:S04]  /*4af40*/  LDL.LU R19, [R1+0x51c] ;  /* 0x00051c0001137983 */ /* 0x000ea80000300800 */
[----:B---3--:R-:W-:Y:S01]  /*4af50*/  STL.64 [R1+0x2340], R22 ;  /* 0x0023401601007387 */ /* 0x008fe20000100a00 */
[C---:B--2---:R-:W-:Y:S08]  /*4af60*/  HMMA.1688.F32.TF32 R16, R8.reuse, R22, R16 ;  /* 0x000000160810723c */ /* 0x044ff00000081010 */
[----:B----4-:R-:W-:Y:S11]  /*4af70*/  HMMA.1688.F32.TF32 R8, R8, R26, R12 ;  /* 0x0000001a0808723c */ /* 0x010ff6000008100c */
[----:B------:R-:W-:Y:S04]  /*4af80*/  STL.64 [R1+0x540], R16 ;  /* 0x0005401001007387 */ /* 0x000fe80000100a00 */
[----:B------:R-:W-:Y:S04]  /*4af90*/  STL.64 [R1+0x548], R18 ;  /* 0x0005481201007387 */ /* 0x000fe80000100a00 */
[----:B------:R-:W-:Y:S04]  /*4afa0*/  STL.64 [R1+0x2298], R26 ;  /* 0x0022981a01007387 */ /* 0x000fe80000100a00 */
[----:B------:R-:W-:Y:S04]  /*4afb0*/  STL [R1+0x2290], R24 ;  /* 0x0022901801007387 */ /* 0x000fe80000100800 */
        /* <DEDUP_REMOVED lines=16> */
[----:B--2---:R1:W-:Y:S04]  /*4b0c0*/  STL.64 [R1+0x2268], R18 ;  /* 0x0022681201007387 */ /* 0x0043e80000100a00 */
[----:B----4-:R-:W-:Y:S01]  /*4b0d0*/  STL.64 [R1+0x2260], R16 ;  /* 0x0022601001007387 */ /* 0x010fe20000100a00 */
[----:B-1----:R-:W-:-:S02]  /*4b0e0*/  IMAD.MOV.U32 R18, RZ, RZ, R29 ;  /* 0x000000ffff127224 */ /* 0x002fc400078e001d */
[----:B------:R-:W-:Y:S01]  /*4b0f0*/  IMAD.MOV.U32 R19, RZ, RZ, R4 ;  /* 0x000000ffff137224 */ /* 0x000fe200078e0004 */
[----:B------:R-:W2:Y:S04]  /*4b100*/  LDL.LU R29, [R1+0x239c] ;  /* 0x00239c00011d7983 */ /* 0x000ea80000300800 */
[----:B------:R-:W4:Y:S04]  /*4b110*/  LDL.LU R4, [R1+0x2398] ;  /* 0x0023980001047983 */ /* 0x000f280000300800 */
[----:B------:R1:W-:Y:S04]  /*4b120*/  STL.64 [R1+0x2278], R18 ;  /* 0x0022781201007387 */ /* 0x0003e80000100a00 */
[----:B---3--:R-:W-:Y:S04]  /*4b130*/  STL.64 [R1+0x2240], R14 ;  /* 0x0022400e01007387 */ /* 0x008fe80000100a00 */
[----:B------:R3:W-:Y:S01]  /*4b140*/  STL.64 [R1+0x2238], R12 ;  /* 0x0022380c01007387 */ /* 0x0007e20000100a00 */
[----:B-1----:R-:W-:-:S02]  /*4b150*/  IMAD.MOV.U32 R18, RZ, RZ, R3 ;  /* 0x000000ffff127224 */ /* 0x002fc400078e0003 */
[----:B------:R-:W-:Y:S01]  /*4b160*/  IMAD.MOV.U32 R19, RZ, RZ, R28 ;  /* 0x000000ffff137224 */ /* 0x000fe200078e001c */
[----:B---3--:R-:W3:Y:S04]  /*4b170*/  LDL.LU R12, [R1+0x430] ;  /* 0x00043000010c7983 */ /* 0x008ee80000300800 */
[----:B------:R-:W3:Y:S04]  /*4b180*/  LDL.LU R13, [R1+0x434] ;  /* 0x00043400010d7983 */ /* 0x000ee80000300800 */
        /* <DEDUP_REMOVED lines=9> */
[----:B--2---:R1:W-:Y:S04]  /*4b220*/  STL.64 [R1+0x22b0], R18 ;  /* 0x0022b01201007387 */ /* 0x0043e80000100a00 */
[----:B------:R-:W-:Y:S01]  /*4b230*/  STL.64 [R1+0x22a8], R16 ;  /* 0x0022a81001007387 */ /* 0x000fe20000100a00 */
        /* <DEDUP_REMOVED lines=14> */
[----:B------:R-:W2:Y:S04]  /*4b320*/  LDL.LU R0, [R1+0x2388] ;  /* 0x0023880001007983 */ /* 0x000ea80000300800 */
[----:B------:R-:W3:Y:S04]  /*4b330*/  LDL.LU R5, [R1+0x2384] ;  /* 0x0023840001057983 */ /* 0x000ee80000300800 */
[----:B------:R-:W-:Y:S04]  /*4b340*/  STL.64 [R1+0x22d8], R18 ;  /* 0x0022d81201007387 */ /* 0x000fe80000100a00 */
[----:B-1----:R-:W3:Y:S04]  /*4b350*/  LDL.LU R24, [R1+0x490] ;  /* 0x0004900001187983 */ /* 0x002ee80000300800 */
[----:B------:R-:W3:Y:S04]  /*4b360*/  LDL.LU R25, [R1+0x494] ;  /* 0x0004940001197983 */ /* 0x000ee80000300800 */
[----:B------:R-:W3:Y:S04]  /*4b370*/  LDL.LU R26, [R1+0x498] ;  /* 0x00049800011a7983 */ /* 0x000ee80000300800 */
[----:B------:R-:W3:Y:S04]  /*4b380*/  LDL.LU R27, [R1+0x49c] ;  /* 0x00049c00011b7983 */ /* 0x000ee80000300800 */
[----:B--2---:R-:W-:Y:S04]  /*4b390*/  LDS R9, [R0+UR6+0x1c300] ;  /* 0x01c3000600097984 */ /* 0x004fe80008000800 */
[----:B------:R-:W-:Y:S04]  /*4b3a0*/  LDS R11, [R0+UR6+0x1e300] ;  /* 0x01e30006000b7984 */ /* 0x000fe80008000800 */
[----:B---3--:R-:W-:Y:S04]  /*4b3b0*/  STL.64 [R1+0x22e8], R26 ;  /* 0x0022e81a01007387 */ /* 0x008fe80000100a00 */
[----:B------:R1:W-:Y:S04]  /*4b3c0*/  STL.64 [R1+0x22e0], R24 ;  /* 0x0022e01801007387 */ /* 0x0003e80000100a00 */
[----:B-1----:R-:W2:Y:S04]  /*4b3d0*/  LDL.LU R24, [R1+0x4a0] ;  /* 0x0004a00001187983 */ /* 0x002ea80000300800 */
[----:B------:R-:W2:Y:S04]  /*4b3e0*/  LDL.LU R25, [R1+0x4a4] ;  /* 0x0004a40001197983 */ /* 0x000ea80000300800 */
[----:B------:R-:W3:Y:S04]  /*4b3f0*/  LDL.LU R26, [R1+0x4a8] ;  /* 0x0004a800011a7983 */ /* 0x000ee80000300800 */
[----:B------:R-:W3:Y:S04]  /*4b400*/  LDL.LU R27, [R1+0x4ac] ;  /* 0x0004ac00011b7983 */ /* 0x000ee80000300800 */
[----:B---3--:R1:W-:Y:S04]  /*4b410*/  STL.64 [R1+0x22f8], R26 ;  /* 0x0022f81a01007387 */ /* 0x0083e80000100a00 */
[----:B--2---:R-:W-:Y:S01]  /*4b420*/  STL.64 [R1+0x22f0], R24 ;  /* 0x0022f01801007387 */ /* 0x004fe20000100a00 */
[----:B-1----:R-:W-:-:S02]  /*4b430*/  IMAD.MOV.U32 R26, RZ, RZ, R6 ;  /* 0x000000ffff1a7224 */ /* 0x002fc400078e0006 */
[----:B------:R-:W-:Y:S01]  /*4b440*/  IMAD.MOV.U32 R27, RZ, RZ, R2 ;  /* 0x000000ffff1b7224 */ /* 0x000fe200078e0002 */
[----:B------:R-:W2:Y:S04]  /*4b450*/  LDL.LU R6, [R1+0x2380] ;  /* 0x0023800001067983 */ /* 0x000ea80000300800 */
[----:B------:R-:W3:Y:S04]  /*4b460*/  LDL.LU R2, [R1+0x237c] ;  /* 0x00237c0001027983 */ /* 0x000ee80000300800 */
[----:B------:R1:W-:Y:S04]  /*4b470*/  STL.64 [R1+0x2308], R26 ;  /* 0x0023081a01007387 */ /* 0x0003e80000100a00 */
[----:B-1----:R-:W2:Y:S04]  /*4b480*/  LDL.64 R26, [R1+0x88] ;  /* 0x00008800011a7983 */ /* 0x002ea80000100a00 */
[----:B---3--:R-:W1:Y:S04]  /*4b490*/  LDS R8, [R2+UR6+0x1c300] ;  /* 0x01c3000602087984 */ /* 0x008e680008000800 */
[----:B------:R-:W3:Y:S04]  /*4b4a0*/  LDS R10, [R2+UR6+0x1e300] ;  /* 0x01e30006020a7984 */ /* 0x000ee80008000800 */
[----:B--2---:R2:W-:Y:S04]  /*4b4b0*/  STL.64 [R1+0x2320], R26 ;  /* 0x0023201a01007387 */ /* 0x0045e80000100a00 */
[----:B------:R-:W3:Y:S01]  /*4b4c0*/  LDL.64 R18, [R1+0x68] ;  /* 0x0000680001127983 */ /* 0x000ee20000100a00 */
[----:B--2---:R-:W-:-:S02]  /*4b4d0*/  IMAD.MOV.U32 R27, RZ, RZ, R20 ;  /* 0x000000ffff1b7224 */ /* 0x004fc400078e0014 */
[----:B------:R-:W-:Y:S01]  /*4b4e0*/  IMAD.MOV.U32 R26, RZ, RZ, R21 ;  /* 0x000000ffff1a7224 */ /* 0x000fe200078e0015 */
[----:B---3--:R2:W-:Y:S04]  /*4b4f0*/  STL.64 [R1+0x2300], R18 ;  /* 0x0023001201007387 */ /* 0x0085e80000100a00 */
[----:B------:R-:W3:Y:S04]  /*4b500*/  LDL.LU R16, [R1+0x4b0] ;  /* 0x0004b00001107983 */ /* 0x000ee80000300800 */
[----:B------:R-:W3:Y:S04]  /*4b510*/  LDL.LU R17, [R1+0x4b4] ;  /* 0x0004b40001117983 */ /* 0x000ee80000300800 */
[----:B--2---:R-:W2:Y:S04]  /*4b520*/  LDL.LU R18, [R1+0x4b8] ;  /* 0x0004b80001127983 */ /* 0x004ea80000300800 */
[----:B------:R-:W2:Y:S04]  /*4b530*/  LDL.LU R19, [R1+0x4bc] ;  /* 0x0004bc0001137983 */ /* 0x000ea80000300800 */
[----:B------:R-:W2:Y:S04]  /*4b540*/  LDL.LU R20, [R1+0x4e0] ;  /* 0x0004e00001147983 */ /* 0x000ea80000300800 */
[----:B------:R-:W2:Y:S04]  /*4b550*/  LDL.LU R21, [R1+0x4e4] ;  /* 0x0004e40001157983 */ /* 0x000ea80000300800 */
[----:B------:R-:W2:Y:S04]  /*4b560*/  LDL.LU R22, [R1+0x4e8] ;  /* 0x0004e80001167983 */ /* 0x000ea80000300800 */
[----:B------:R-:W2:Y:S04]  /*4b570*/  LDL.LU R23, [R1+0x4ec] ;  /* 0x0004ec0001177983 */ /* 0x000ea80000300800 */
[----:B--2---:R4:W-:Y:S04]  /*4b580*/  STL.64 [R1+0x2350], R22 ;  /* 0x0023501601007387 */ /* 0x0049e80000100a00 */
[----:B------:R-:W-:Y:S01]  /*4b590*/  STL.64 [R1+0x2348], R20 ;  /* 0x0023481401007387 */ /* 0x000fe20000100a00 */
[----:B----4-:R-:W-:-:S02]  /*4b5a0*/  IMAD.MOV.U32 R22, RZ, RZ, R4 ;  /* 0x000000ffff167224 */ /* 0x010fc400078e0004 */
[----:B------:R-:W-:Y:S01]  /*4b5b0*/  IMAD.MOV.U32 R23, RZ, RZ, R29 ;  /* 0x000000ffff177224 */ /* 0x000fe200078e001d */
[----:B------:R-:W2:Y:S04]  /*4b5c0*/  LDL.LU R4, [R1+0x2378] ;  /* 0x0023780001047983 */ /* 0x000ea80000300800 */
[----:B------:R-:W-:Y:S04]  /*4b5d0*/  STL.64 [R1+0x2360], R22 ;  /* 0x0023601601007387 */ /* 0x000fe80000100a00 */
[----:B------:R4:W-:Y:S04]  /*4b5e0*/  STL.64 [R1+0x2338], R26 ;  /* 0x0023381a01007387 */ /* 0x0009e80000100a00 */
[----:B----4-:R-:W4:Y:S04]  /*4b5f0*/  LDL.64 R26, [R1+0xa8] ;  /* 0x0000a800011a7983 */ /* 0x010f280000100a00 */
[----:B----4-:R4:W-:Y:S04]  /*4b600*/  STL.64 [R1+0x2358], R26 ;  /* 0x0023581a01007387 */ /* 0x0109e80000100a00 */
[----:B------:R-:W2:Y:S04]  /*4b610*/  LDL.LU R24, [R1+0x4f0] ;  /* 0x0004f00001187983 */ /* 0x000ea80000300800 */
[----:B------:R-:W2:Y:S04]  /*4b620*/  LDL.LU R25, [R1+0x4f4] ;  /* 0x0004f40001197983 */ /* 0x000ea80000300800 */
[----:B----4-:R-:W4:Y:S04]  /*4b630*/  LDL.LU R26, [R1+0x4f8] ;  /* 0x0004f800011a7983 */ /* 0x010f280000300800 */
[----:B------:R-:W4:Y:S04]  /*4b640*/  LDL.LU R27, [R1+0x4fc] ;  /* 0x0004fc00011b7983 */ /* 0x000f280000300800 */
[----:B----4-:R-:W-:Y:S04]  /*4b650*/  STL.64 [R1+0x2370], R26 ;  /* 0x0023701a01007387 */ /* 0x010fe80000100a00 */
[----:B--2---:R2:W-:Y:S04]  /*4b660*/  STL.64 [R1+0x2368], R24 ;  /* 0x0023681801007387 */ /* 0x0045e80000100a00 */
[----:B--2---:R-:W2:Y:S04]  /*4b670*/  LDL.LU R24, [R1+0x500] ;  /* 0x0005000001187983 */ /* 0x004ea80000300800 */
[----:B------:R-:W2:Y:S04]  /*4b680*/  LDL.LU R25, [R1+0x504] ;  /* 0x0005040001197983 */ /* 0x000ea80000300800 */
[----:B------:R-:W2:Y:S04]  /*4b690*/  LDL.LU R26, [R1+0x508] ;  /* 0x00050800011a7983 */ /* 0x000ea80000300800 */
[----:B------:R-:W2:Y:S04]  /*4b6a0*/  LDL.LU R27, [R1+0x50c] ;  /* 0x00050c00011b7983 */ /* 0x000ea80000300800 */
[----:B------:R-:W-:Y:S04]  /*4b6b0*/  STL.64 [R1+0x2318], R18 ;  /* 0x0023181201007387 */ /* 0x000fe80000100a00 */
[----:B---3--:R3:W-:Y:S04]  /*4b6c0*/  STL.64 [R1+0x2310], R16 ;  /* 0x0023101001007387 */ /* 0x0087e80000100a00 */
[----:B---3--:R-:W3:Y:S04]  /*4b6d0*/  LDL.LU R16, [R1+0x4c0] ;  /* 0x0004c00001107983 */ /* 0x008ee80000300800 */
[----:B------:R-:W3:Y:S04]  /*4b6e0*/  LDL.LU R17, [R1+0x4c4] ;  /* 0x0004c40001117983 */ /* 0x000ee80000300800 */
[----:B------:R-:W4:Y:S04]  /*4b6f0*/  LDL.LU R18, [R1+0x4c8] ;  /* 0x0004c80001127983 */ /* 0x000f280000300800 */
[----:B------:R-:W4:Y:S04]  /*4b700*/  LDL.LU R19, [R1+0x4cc] ;  /* 0x0004cc0001137983 */ /* 0x000f280000300800 */
[----:B----4-:R-:W-:Y:S04]  /*4b710*/  STL.64 [R1+0x2330], R18 ;  /* 0x0023301201007387 */ /* 0x010fe80000100a00 */
[----:B---3--:R3:W-:Y:S04]  /*4b720*/  STL.64 [R1+0x2328], R16 ;  /* 0x0023281001007387 */ /* 0x0087e80000100a00 */
[----:B---3--:R-:W3:Y:S04]  /*4b730*/  LDL.LU R16, [R1+0x4d0] ;  /* 0x0004d00001107983 */ /* 0x008ee80000300800 */
[----:B------:R-:W3:Y:S04]  /*4b740*/  LDL.LU R17, [R1+0x4d4] ;  /* 0x0004d40001117983 */ /* 0x000ee80000300800 */
[----:B------:R-:W3:Y:S04]  /*4b750*/  LDL.LU R18, [R1+0x4d8] ;  /* 0x0004d80001127983 */ /* 0x000ee80000300800 */
[----:B------:R-:W3:Y:S04]  /*4b760*/  LDL.LU R19, [R1+0x4dc] ;  /* 0x0004dc0001137983 */ /* 0x000ee80000300800 */
[----:B------:R4:W-:Y:S04]  /*4b770*/  STL.64 [R1+0x2250], R14 ;  /* 0x0022500e01007387 */ /* 0x0009e80000100a00 */
[----:B------:R1:W-:Y:S04]  /*4b780*/  STL.64 [R1+0x2248], R12 ;  /* 0x0022480c01007387 */ /* 0x0003e80000100a00 */
[----:B----4-:R-:W4:Y:S01]  /*4b790*/  LDL.64 R14, [R1+0x8] ;  /* 0x00000800010e7983 */ /* 0x010f220000100a00 */
[----:B------:R-:W-:-:S02]  /*4b7a0*/  IMAD.MOV.U32 R22, RZ, RZ, R28 ;  /* 0x000000ffff167224 */ /* 0x000fc400078e001c */
[----:B------:R-:W-:Y:S01]  /*4b7b0*/  IMAD.MOV.U32 R23, RZ, RZ, R3 ;  /* 0x000000ffff177224 */ /* 0x000fe200078e0003 */
[----:B----4-:R4:W-:Y:S04]  /*4b7c0*/  STL.64 [R1+0x2270], R14 ;  /* 0x0022700e01007387 */ /* 0x0109e80000100a00 */
[----:B-1----:R-:W3:Y:S04]  /*4b7d0*/  LDL.LU R12, [R1+0x450] ;  /* 0x00045000010c7983 */ /* 0x002ee80000300800 */
[----:B------:R-:W3:Y:S04]  /*4b7e0*/  LDL.LU R13, [R1+0x454] ;  /* 0x00045400010d7983 */ /* 0x000ee80000300800 */
[----:B----4-:R-:W4:Y:S04]  /*4b7f0*/  LDL.LU R14, [R1+0x458] ;  /* 0x00045800010e7983 */ /* 0x010f280000300800 */
[----:B------:R-:W4:Y:S01]  /*4b800*/  LDL.LU R15, [R1+0x45c] ;  /* 0x00045c00010f7983 */ /* 0x000f220000300800 */
[C---:B--2---:R-:W-:Y:S03]  /*4b810*/  HMMA.1688.F32.TF32 R20, R4.reuse, R22, R24 ;  /* 0x000000160414723c */ /* 0x044fe60000081018 */
[----:B----4-:R-:W-:Y:S04]  /*4b820*/  STL.64 [R1+0x2288], R14 ;  /* 0x0022880e01007387 */ /* 0x010fe80000100a00 */
[----:B---3--:R1:W-:Y:S04]  /*4b830*/  STL.64 [R1+0x2280], R12 ;  /* 0x0022800c01007387 */ /* 0x0083e80000100a00 */
        /* <DEDUP_REMOVED lines=16> */
[----:B-1----:R-:W4:Y:S04]  /*4b940*/  LDL.LU.64 R22, [R1+0x2350] ;  /* 0x0023500001167983 */ /* 0x002f280000300a00 */
[----:B------:R-:W4:Y:S01]  /*4b950*/  LDL.LU.64 R20, [R1+0x2348] ;  /* 0x0023480001147983 */ /* 0x000f220000300a00 */
[----:B---3--:R-:W-:Y:S01]  /*4b960*/  IMAD.MOV.U32 R3, RZ, RZ, R27 ;  /* 0x000000ffff037224 */ /* 0x008fe200078e001b */
[----:B----4-:R-:W-:-:S15]  /*4b970*/  HMMA.1688.F32.TF32 R20, R4, R26, R20 ;  /* 0x0000001a0414723c */ /* 0x010fde0000081014 */
[----:B------:R-:W-:-:S04]  /*4b980*/  NOP ;  /* 0x0000000000007918 */ /* 0x000fc80000000000 */
[----:B------:R1:W-:Y:S04]  /*4b990*/  STL.64 [R1+0x4e0], R20 ;  /* 0x0004e01401007387 */ /* 0x0003e80000100a00 */
[----:B------:R3:W-:Y:S01]  /*4b9a0*/  STL.64 [R1+0x4e8], R22 ;  /* 0x0004e81601007387 */ /* 0x0007e20000100a00 */
[----:B-1----:R-:W-:-:S03]  /*4b9b0*/  IMAD.MOV.U32 R20, RZ, RZ, R26 ;  /* 0x000000ffff147224 */ /* 0x002fc600078e001a */
[----:B---3--:R-:W3:Y:S04]  /*4b9c0*/  LDL.LU.64 R22, [R1+0x2340] ;  /* 0x0023400001167983 */ /* 0x008ee80000300a00 */
[----:B------:R-:W4:Y:S02]  /*4b9d0*/  LDL.LU.64 R26, [R1+0x2338] ;  /* 0x00233800011a7983 */ /* 0x000f240000300a00 */
[----:B----4-:R-:W-:Y:S02]  /*4b9e0*/  HMMA.1688.F32.TF32 R24, R4, R26, R16 ;  /* 0x0000001a0418723c */ /* 0x010fe40000081010 */
[----:B------:R-:W4:Y:S04]  /*4b9f0*/  LDL.LU.64 R18, [R1+0x2330] ;  /* 0x0023300001127983 */ /* 0x000f280000300a00 */
[----:B------:R-:W4:-:S13]  /*4ba00*/  LDL.LU.64 R16, [R1+0x2328] ;  /* 0x0023280001107983 */ /* 0x000f1a0000300a00 */
[----:B------:R-:W-:Y:S04]  /*4ba10*/  STL.64 [R1+0x4d0], R24 ;  /* 0x0004d01801007387 */ /* 0x000fe80000100a00 */
[----:B------:R1:W-:Y:S04]  /*4ba20*/  STL.64 [R1+0x4d8], R26 ;  /* 0x0004d81a01007387 */ /* 0x0003e80000100a00 */
[----:B-1----:R-:W4:Y:S02]  /*4ba30*/  LDL.LU.64 R26, [R1+0x2320] ;  /* 0x00232000011a7983 */ /* 0x002f240000300a00 */
        /* <DEDUP_REMOVED lines=9> */
[----:B----4-:R-:W-:Y:S02]  /*4bad0*/  HMMA.1688.F32.TF32 R24, R4, R26, R16 ;  /* 0x0000001a0418723c */ /* 0x010fe40000081010 */
[----:B------:R-:W4:-:S15]  /*4bae0*/  LDL.LU.64 R18, [R1+0x2300] ;  /* 0x0023000001127983 */ /* 0x000f1e0000300a00 */
[----:B------:R-:W-:Y:S02]  /*4baf0*/  NOP ;  /* 0x0000000000007918 */ /* 0x000fe40000000000 */
[----:B------:R-:W-:Y:S04]  /*4bb00*/  STL.64 [R1+0x4b0], R24 ;  /* 0x0004b01801007387 */ /* 0x000fe80000100a00 */
[----:B------:R1:W-:Y:S04]  /*4bb10*/  STL.64 [R1+0x4b8], R26 ;  /* 0x0004b81a01007387 */ /* 0x0003e80000100a00 */
[----:B-1----:R-:W2:Y:S04]  /*4bb20*/  LDL.LU.64 R26, [R1+0x22f8] ;  /* 0x0022f800011a7983 */ /* 0x002ea80000300a00 */
[----:B------:R-:W2:Y:S01]  /*4bb30*/  LDL.LU.64 R24, [R1+0x22f0] ;  /* 0x0022f00001187983 */ /* 0x000ea20000300a00 */
[----:B----4-:R-:W-:-:S02]  /*4bb40*/  IMAD.MOV.U32 R8, RZ, RZ, R18 ;  /* 0x000000ffff087224 */ /* 0x010fc400078e0012 */
[----:B------:R-:W-:Y:S01]  /*4bb50*/  IMAD.MOV.U32 R29, RZ, RZ, R19 ;  /* 0x000000ffff1d7224 */ /* 0x000fe200078e0013 */
[----:B--2---:R-:W-:-:S15]  /*4bb60*/  HMMA.1688.F32.TF32 R24, R4, R18, R24 ;  /* 0x000000120418723c */ /* 0x004fde0000081018 */
[----:B------:R-:W-:-:S04]  /*4bb70*/  NOP ;  /* 0x0000000000007918 */ /* 0x000fc80000000000 */
        /* <DEDUP_REMOVED lines=12> */
[----:B------:R-:W2:-:S15]  /*4bc40*/  LDL.LU.64 R26, [R1+0x22b8] ;  /* 0x0022b800011a7983 */ /* 0x000e9e0000300a00 */
[----:B------:R-:W-:Y:S02]  /*4bc50*/  NOP ;  /* 0x0000000000007918 */ /* 0x000fe40000000000 */
        /* <DEDUP_REMOVED lines=41> */
[----:B------:R-:W-:Y:S01]  /*4bef0*/  STL.64 [R1+0x2118], R18 ;  /* 0x0021181201007387 */ /* 0x000fe20000100a00 */
[----:B---3--:R-:W-:-:S15]  /*4bf00*/  HMMA.1688.F32.TF32 R12, R4, R22, R12 ;  /* 0x00000016040c723c */ /* 0x008fde000008100c */
[----:B------:R-:W-:-:S04]  /*4bf10*/  NOP ;  /* 0x0000000000007918 */ /* 0x000fc80000000000 */
[----:B------:R-:W-:Y:S04]  /*4bf20*/  STL.64 [R1+0x440], R12 ;  /* 0x0004400c01007387 */ /* 0x000fe80000100a00 */
[----:B------:R1:W-:Y:S04]  /*4bf30*/  STL.64 [R1+0x448], R14 ;  /* 0x0004480e01007387 */ /* 0x0003e80000100a00 */
[----:B-1----:R-:W2:Y:S04]  /*4bf40*/  LDL.LU.64 R14, [R1+0x2230] ;  /* 0x00223000010e7983 */ /* 0x002ea80000300a00 */
[----:B------:R-:W2:Y:S04]  /*4bf50*/  LDL.LU.64 R12, [R1+0x2228] ;  /* 0x00222800010c7983 */ /* 0x000ea80000300a00 */
[----:B------:R-:W-:Y:S04]  /*4bf60*/  STL.64 [R1+0x2218], R22 ;  /* 0x0022181601007387 */ /* 0x000fe80000100a00 */
[----:B----4-:R-:W-:Y:S04]  /*4bf70*/  STL.64 [R1+0x2158], R26 ;  /* 0x0021581a01007387 */ /* 0x010fe80000100a00 */
[----:B------:R-:W-:Y:S01]  /*4bf80*/  STL [R1+0x2150], R24 ;  /* 0x0021501801007387 */ /* 0x000fe20000100800 */
[----:B--2---:R-:W-:-:S15]  /*4bf90*/  HMMA.1688.F32.TF32 R4, R4, R26, R12 ;  /* 0x0000001a0404723c */ /* 0x004fde000008100c */
[----:B------:R-:W-:-:S04]  /*4bfa0*/  NOP ;  /* 0x0000000000007918 */ /* 0x000fc80000000000 */
[----:B------:R-:W-:Y:S04]  /*4bfb0*/  STL.64 [R1+0x430], R4 ;  /* 0x0004300401007387 */ /* 0x000fe80000100a00 */
[----:B------:R-:W-:Y:S04]  /*4bfc0*/  STL.64 [R1+0x438], R6 ;  /* 0x0004380601007387 */ /* 0x000fe80000100a00 */
[----:B------:R-:W2:Y:S04]  /*4bfd0*/  LDL.LU R12, [R1+0x330] ;  /* 0x00033000010c7983 */ /* 0x000ea80000300800 */
[----:B------:R-:W2:Y:S04]  /*4bfe0*/  LDL.LU R13, [R1+0x334] ;  /* 0x00033400010d7983 */ /* 0x000ea80000300800 */
[----:B------:R-:W3:Y:S04]  /*4bff0*/  LDL.LU R14, [R1+0x338] ;  /* 0x00033800010e7983 */ /* 0x000ee80000300800 */
[----:B------:R-:W3:Y:S04]  /*4c000*/  LDL.LU R15, [R1+0x33c] ;  /* 0x00033c00010f7983 */ /* 0x000ee80000300800 */
[----:B------:R-:W-:Y:S04]  /*4c010*/  LDS R7, [R0+UR6+0x1e400] ;  /* 0x01e4000600077984 */ /* 0x000fe80008000800 */
[----:B------:R-:W-:Y:S04]  /*4c020*/  LDS R5, [R0+UR6+0x1c400] ;  /* 0x01c4000600057984 */ /* 0x000fe80008000800 */
[----:B---3--:R-:W-:Y:S04]  /*4c030*/  STL.64 [R1+0x20e8], R14 ;  /* 0x0020e80e01007387 */ /* 0x008fe80000100a00 */
[----:B--2---:R1:W-:Y:S04]  /*4c040*/  STL.64 [R1+0x20e0], R12 ;  /* 0x0020e00c01007387 */ /* 0x0043e80000100a00 */
        /* <DEDUP_REMOVED lines=9> */
[----:B------:R-:W2:Y:S04]  /*4c0e0*/  LDL.LU R17, [R1+0x364] ;  /* 0x0003640001117983 */ /* 0x000ea80000300800 */
[----:B------:R-:W3:Y:S04]  /*4c0f0*/  LDL.LU R18, [R1+0x368] ;  /* 0x0003680001127983 */ /* 0x000ee80000300800 */
[----:B------:R-:W3:Y:S04]  /*4c100*/  LDL.LU R19, [R1+0x36c] ;  /* 0x00036c0001137983 */ /* 0x000ee80000300800 */
[----:B---3--:R1:W-:Y:S04]  /*4c110*/  STL.64 [R1+0x2128], R18 ;  /* 0x0021281201007387 */ /* 0x0083e80000100a00 */
[----:B--2---:R-:W-:Y:S04]  /*4c120*/  STL.64 [R1+0x2120], R16 ;  /* 0x0021201001007387 */ /* 0x004fe80000100a00 */
[----:B-1----:R-:W2:Y:S04]  /*4c130*/  LDL.64 R18, [R1+0x28] ;  /* 0x0000280001127983 */ /* 0x002ea80000100a00 */
[----:B--2---:R1:W-:Y:S02]  /*4c140*/  STL.64 [R1+0x2138], R18 ;  /* 0x0021381201007387 */ /* 0x0043e40000100a00 */
[----:B-1----:R-:W-:-:S02]  /*4c150*/  IMAD.MOV.U32 R18, RZ, RZ, R2 ;  /* 0x000000ffff127224 */ /* 0x002fc400078e0002 */
[----:B------:R-:W-:Y:S01]  /*4c160*/  IMAD.MOV.U32 R19, RZ, RZ, R25 ;  /* 0x000000ffff137224 */ /* 0x000fe200078e0019 */
[----:B------:R-:W2:Y:S04]  /*4c170*/  LDL.LU R2, [R1+0x2224] ;  /* 0x0022240001027983 */ /* 0x000ea80000300800 */
[----:B------:R-:W-:Y:S04]  /*4c180*/  STL.64 [R1+0x2160], R18 ;  /* 0x0021601201007387 */ /* 0x000fe80000100a00 */
[----:B------:R1:W-:Y:S04]  /*4c190*/  STL.64 [R1+0x2110], R14 ;  /* 0x0021100e01007387 */ /* 0x0003e80000100a00 */
[----:B-1----:R-:W3:Y:S04]  /*4c1a0*/  LDL.64 R14, [R1+0x18] ;  /* 0x00001800010e7983 */ /* 0x002ee80000100a00 */
[----:B--2---:R-:W1:Y:S04]  /*4c1b0*/  LDS R6, [R2+UR6+0x1e400] ;  /* 0x01e4000602067984 */ /* 0x004e680008000800 */
[----:B------:R-:W2:Y:S04]  /*4c1c0*/  LDS R4, [R2+UR6+0x1c400] ;  /* 0x01c4000602047984 */ /* 0x000ea80008000800 */
[----:B---3--:R3:W-:Y:S04]  /*4c1d0*/  STL.64 [R1+0x2130], R14 ;  /* 0x0021300e01007387 */ /* 0x0087e80000100a00 */
[----:B------:R-:W4:Y:S04]  /*4c1e0*/  LDL.LU R12, [R1+0x370] ;  /* 0x00037000010c7983 */ /* 0x000f280000300800 */
[----:B------:R-:W4:Y:S04]  /*4c1f0*/  LDL.LU R13, [R1+0x374] ;  /* 0x00037400010d7983 */ /* 0x000f280000300800 */
[----:B---3--:R-:W3:Y:S04]  /*4c200*/  LDL.LU R14, [R1+0x378] ;  /* 0x00037800010e7983 */ /* 0x008ee80000300800 */
[----:B------:R-:W3:Y:S04]  /*4c210*/  LDL.LU R15, [R1+0x37c] ;  /* 0x00037c00010f7983 */ /* 0x000ee80000300800 */
[----:B------:R-:W2:Y:S04]  /*4c220*/  LDL.LU R16, [R1+0x390] ;  /* 0x0003900001107983 */ /* 0x000ea80000300800 */
[----:B------:R-:W2:Y:S04]  /*4c230*/  LDL.LU R17, [R1+0x394] ;  /* 0x0003940001117983 */ /* 0x000ea80000300800 */
[----:B------:R-:W2:Y:S04]  /*4c240*/  LDL.LU R18, [R1+0x398] ;  /* 0x0003980001127983 */ /* 0x000ea80000300800 */
[----:B------:R-:W2:Y:S04]  /*4c250*/  LDL.LU R19, [R1+0x39c] ;  /* 0x00039c0001137983 */ /* 0x000ea80000300800 */
[----:B--2---:R2:W-:Y:S04]  /*4c260*/  STL.64 [R1+0x2170], R18 ;  /* 0x0021701201007387 */ /* 0x0045e80000100a00 */
[----:B------:R-:W-:Y:S04]  /*4c270*/  STL.64 [R1+0x2168], R16 ;  /* 0x0021681001007387 */ /* 0x000fe80000100a00 */
[----:B--2---:R-:W2:Y:S04]  /*4c280*/  LDL.64 R18, [R1+0x58] ;  /* 0x0000580001127983 */ /* 0x004ea80000100a00 */
[----:B--2---:R-:W-:Y:S04]  /*4c290*/  STL.64 [R1+0x2180], R18 ;  /* 0x0021801201007387 */ /* 0x004fe80000100a00 */
[----:B------:R-:W2:Y:S04]  /*4c2a0*/  LDL.64 R26, [R1+0x48] ;  /* 0x00004800011a7983 */ /* 0x000ea80000100a00 */
[----:B--2---:R2:W-:Y:S04]  /*4c2b0*/  STL.64 [R1+0x2178], R26 ;  /* 0x0021781a01007387 */ /* 0x0045e80000100a00 */
[----:B------:R-:W3:Y:S04]  /*4c2c0*/  LDL.LU R24, [R1+0x3a0] ;  /* 0x0003a00001187983 */ /* 0x000ee80000300800 */
[----:B------:R-:W3:Y:S04]  /*4c2d0*/  LDL.LU R25, [R1+0x3a4] ;  /* 0x0003a40001197983 */ /* 0x000ee80000300800 */
[----:B--2---:R-:W2:Y:S04]  /*4c2e0*/  LDL.LU R26, [R1+0x3a8] ;  /* 0x0003a800011a7983 */ /* 0x004ea80000300800 */
[----:B------:R-:W2:Y:S01]  /*4c2f0*/  LDL.LU R27, [R1+0x3ac] ;  /* 0x0003ac00011b7983 */ /* 0x000ea20000300800 */
[----:B------:R-:W-:-:S02]  /*4c300*/  IMAD.MOV.U32 R18, RZ, RZ, R8 ;  /* 0x000000ffff127224 */ /* 0x000fc400078e0008 */
[----:B------:R-:W-:Y:S01]  /*4c310*/  IMAD.MOV.U32 R19, RZ, RZ, R29 ;  /* 0x000000ffff137224 */ /* 0x000fe200078e001d */
[----:B--2---:R-:W-:Y:S04]  /*4c320*/  STL.64 [R1+0x2190], R26 ;  /* 0x0021901a01007387 */ /* 0x004fe80000100a00 */
[----:B---3--:R-:W-:Y:S04]  /*4c330*/  STL.64 [R1+0x2188], R24 ;  /* 0x0021881801007387 */ /* 0x008fe80000100a00 */
[----:B------:R-:W2:Y:S04]  /*4c340*/  LDL.LU R8, [R1+0x2220] ;  /* 0x0022200001087983 */ /* 0x000ea80000300800 */
[----:B------:R3:W-:Y:S04]  /*4c350*/  STL.64 [R1+0x2198], R18 ;  /* 0x0021981201007387 */ /* 0x0007e80000100a00 */
[----:B---3--:R-:W3:Y:S04]  /*4c360*/  LDL.64 R18, [R1+0x78] ;  /* 0x0000780001127983 */ /* 0x008ee80000100a00 */
[----:B---3--:R3:W-:Y:S04]  /*4c370*/  STL.64 [R1+0x21b0], R18 ;  /* 0x0021b01201007387 */ /* 0x0087e80000100a00 */
[----:B------:R-:W2:Y:S04]  /*4c380*/  LDL.LU R24, [R1+0x3b0] ;  /* 0x0003b00001187983 */ /* 0x000ea80000300800 */
[----:B------:R-:W2:Y:S04]  /*4c390*/  LDL.LU R25, [R1+0x3b4] ;  /* 0x0003b40001197983 */ /* 0x000ea80000300800 */
[----:B------:R-:W2:Y:S04]  /*4c3a0*/  LDL.LU R26, [R1+0x3b8] ;  /* 0x0003b800011a7983 */ /* 0x000ea80000300800 */
[----:B------:R-:W2:Y:S01]  /*4c3b0*/  LDL.LU R27, [R1+0x3bc] ;  /* 0x0003bc00011b7983 */ /* 0x000ea20000300800 */
[----:B---3--:R-:W-:-:S02]  /*4c3c0*/  IMAD.MOV.U32 R18, RZ, RZ, R28 ;  /* 0x000000ffff127224 */ /* 0x008fc400078e001c */
[----:B------:R-:W-:-:S05]  /*4c3d0*/  IMAD.MOV.U32 R19, RZ, RZ, R21 ;  /* 0x000000ffff137224 */ /* 0x000fca00078e0015 */
[----:B------:R3:W-:Y:S04]  /*4c3e0*/  STL.64 [R1+0x21c8], R18 ;  /* 0x0021c81201007387 */ /* 0x0007e80000100a00 */
[----:B---3--:R-:W3:Y:S04]  /*4c3f0*/  LDL.64 R18, [R1+0x98] ;  /* 0x0000980001127983 */ /* 0x008ee80000100a00 */
[----:B---3--:R-:W-:Y:S04]  /*4c400*/  STL.64 [R1+0x21e0], R18 ;  /* 0x0021e01201007387 */ /* 0x008fe80000100a00 */
[----:B--2---:R-:W-:Y:S04]  /*4c410*/  STL.64 [R1+0x21a8], R26 ;  /* 0x0021a81a01007387 */ /* 0x004fe80000100a00 */
[----:B------:R2:W-:Y:S04]  /*4c420*/  STL.64 [R1+0x21a0], R24 ;  /* 0x0021a01801007387 */ /* 0x0005e80000100a00 */
[----:B--2---:R-:W2:Y:S04]  /*4c430*/  LDL.LU R24, [R1+0x3c0] ;  /* 0x0003c00001187983 */ /* 0x004ea80000300800 */
        /* <DEDUP_REMOVED lines=8> */
[----:B--2---:R-:W2:Y:S04]  /*4c4c0*/  LDL.LU R24, [R1+0x3d0] ;  /* 0x0003d00001187983 */ /* 0x004ea80000300800 */
[----:B------:R-:W2:Y:S04]  /*4c4d0*/  LDL.LU R25, [R1+0x3d4] ;  /* 0x0003d40001197983 */ /* 0x000ea80000300800 */
[----:B------:R-:W3:Y:S04]  /*4c4e0*/  LDL.LU R26, [R1+0x3d8] ;  /* 0x0003d800011a7983 */ /* 0x000ee80000300800 */
[----:B------:R-:W3:Y:S04]  /*4c4f0*/  LDL.LU R27, [R1+0x3dc] ;  /* 0x0003dc00011b7983 */ /* 0x000ee80000300800 */
[----:B------:R-:W2:Y:S04]  /*4c500*/  LDL.LU R20, [R1+0x410] ;  /* 0x0004100001147983 */ /* 0x000ea80000300800 */
[----:B------:R-:W2:Y:S04]  /*4c510*/  LDL.LU R21, [R1+0x414] ;  /* 0x0004140001157983 */ /* 0x000ea80000300800 */
[----:B------:R-:W2:Y:S04]  /*4c520*/  LDL.LU R22, [R1+0x418] ;  /* 0x0004180001167983 */ /* 0x000ea80000300800 */
[----:B------:R-:W2:Y:S04]  /*4c530*/  LDL.LU R23, [R1+0x41c] ;  /* 0x00041c0001177983 */ /* 0x000ea80000300800 */
[----:B------:R-:W2:Y:S04]  /*4c540*/  LDL.64 R18, [R1+0xb8] ;  /* 0x0000b80001127983 */ /* 0x000ea80000100a00 */
[----:B--2---:R2:W-:Y:S04]  /*4c550*/  STL.64 [R1+0x2210], R18 ;  /* 0x0022101201007387 */ /* 0x0045e80000100a00 */
[----:B--2---:R-:W2:Y:S04]  /*4c560*/  LDL.64 R18, [R1+0xc8] ;  /* 0x0000c80001127983 */ /* 0x004ea80000100a00 */
[----:B---3--:R-:W-:Y:S04]  /*4c570*/  STL.64 [R1+0x21d8], R26 ;  /* 0x0021d81a01007387 */ /* 0x008fe80000100a00 */
[----:B------:R3:W-:Y:S04]  /*4c580*/  STL.64 [R1+0x21d0], R24 ;  /* 0x0021d01801007387 */ /* 0x0007e80000100a00 */
[----:B---3--:R-:W3:Y:S04]  /*4c590*/  LDL.LU R24, [R1+0x3e0] ;  /* 0x0003e00001187983 */ /* 0x008ee80000300800 */
[----:B------:R-:W3:Y:S04]  /*4c5a0*/  LDL.LU R25, [R1+0x3e4] ;  /* 0x0003e40001197983 */ /* 0x000ee80000300800 */
[----:B------:R-:W2:Y:S04]  /*4c5b0*/  LDL.LU R26, [R1+0x3e8] ;  /* 0x0003e800011a7983 */ /* 0x000ea80000300800 */
[----:B------:R-:W2:Y:S04]  /*4c5c0*/  LDL.LU R27, [R1+0x3ec] ;  /* 0x0003ec00011b7983 */ /* 0x000ea80000300800 */
[----:B--2---:R-:W-:Y:S04]  /*4c5d0*/  STL.64 [R1+0x21f0], R26 ;  /* 0x0021f01a01007387 */ /* 0x004fe80000100a00 */
[----:B---3--:R2:W-:Y:S04]  /*4c5e0*/  STL.64 [R1+0x21e8], R24 ;  /* 0x0021e81801007387 */ /* 0x0085e80000100a00 */
[----:B--2---:R-:W2:Y:S04]  /*4c5f0*/  LDL.LU R24, [R1+0x3f0] ;  /* 0x0003f00001187983 */ /* 0x004ea80000300800 */
[----:B------:R-:W2:Y:S04]  /*4c600*/  LDL.LU R25, [R1+0x3f4] ;  /* 0x0003f40001197983 */ /* 0x000ea80000300800 */
[----:B------:R-:W3:Y:S04]  /*4c610*/  LDL.LU R26, [R1+0x3f8] ;  /* 0x0003f800011a7983 */ /* 0x000ee80000300800 */
[----:B------:R-:W3:Y:S01]  /*4c620*/  LDL.LU R27, [R1+0x3fc] ;  /* 0x0003fc00011b7983 */ /* 0x000ee20000300800 */
[----:B------:R-:W-:Y:S03]  /*4c630*/  HMMA.1688.F32.TF32 R20, R8, R18, R20 ;  /* 0x000000120814723c */ /* 0x000fe60000081014 */
[----:B---3--:R-:W-:Y:S04]  /*4c640*/  STL.64 [R1+0x2208], R26 ;  /* 0x0022081a01007387 */ /* 0x008fe80000100a00 */
[----:B--2---:R2:W-:Y:S04]  /*4c650*/  STL.64 [R1+0x2200], R24 ;  /* 0x0022001801007387 */ /* 0x0045e80000100a00 */
[----:B--2---:R-:W2:Y:S04]  /*4c660*/  LDL.LU R24, [R1+0x400] ;  /* 0x0004000001187983 */ /* 0x004ea80000300800 */
[----:B------:R-:W2:Y:S04]  /*4c670*/  LDL.LU R25, [R1+0x404] ;  /* 0x0004040001197983 */ /* 0x000ea80000300800 */
[----:B------:R-:W2:Y:S04]  /*4c680*/  LDL.LU R26, [R1+0x408] ;  /* 0x00040800011a7983 */ /* 0x000ea80000300800 */
[----:B------:R-:W2:Y:S04]  /*4c690*/  LDL.LU R27, [R1+0x40c] ;  /* 0x00040c00011b7983 */ /* 0x000ea80000300800 */
[----:B------:R-:W-:Y:S04]  /*4c6a0*/  STL.64 [R1+0x2148], R14 ;  /* 0x0021480e01007387 */ /* 0x000fe80000100a00 */
[----:B----4-:R3:W-:Y:S04]  /*4c6b0*/  STL.64 [R1+0x2140], R12 ;  /* 0x0021400c01007387 */ /* 0x0107e80000100a00 */
[----:B---3--:R-:W3:Y:S04]  /*4c6c0*/  LDL.LU R12, [R1+0x380] ;  /* 0x00038000010c7983 */ /* 0x008ee80000300800 */
[----:B------:R-:W3:Y:S04]  /*4c6d0*/  LDL.LU R13, [R1+0x384] ;  /* 0x00038400010d7983 */ /* 0x000ee80000300800 */
[----:B------:R-:W3:Y:S04]  /*4c6e0*/  LDL.LU R14, [R1+0x388] ;  /* 0x00038800010e7983 */ /* 0x000ee80000300800 */
[----:B------:R-:W3:Y:S04]  /*4c6f0*/  LDL.LU R15, [R1+0x38c] ;  /* 0x00038c00010f7983 */ /* 0x000ee80000300800 */
[----:B-1----:R-:W-:Y:S04]  /*4c700*/  STL.64 [R1+0x2108], R6 ;  /* 0x0021080601007387 */ /* 0x002fe80000100a00 */
[----:B------:R1:W-:Y:S04]  /*4c710*/  STL.64 [R1+0x2100], R4 ;  /* 0x0021000401007387 */ /* 0x0003e80000100a00 */
[----:B-1----:R-:W4:Y:S04]  /*4c720*/  LDL.LU R4, [R1+0x350] ;  /* 0x0003500001047983 */ /* 0x002f280000300800 */
[----:B------:R-:W4:Y:S04]  /*4c730*/  LDL.LU R5, [R1+0x354] ;  /* 0x0003540001057983 */ /* 0x000f280000300800 */
[----:B------:R-:W4:Y:S04]  /*4c740*/  LDL.LU R6, [R1+0x358] ;  /* 0x0003580001067983 */ /* 0x000f280000300800 */
[----:B------:R-:W4:Y:S04]  /*4c750*/  LDL.LU R7, [R1+0x35c] ;  /* 0x00035c0001077983 */ /* 0x000f280000300800 */
[----:B------:R1:W-:Y:S04]  /*4c760*/  STL.64 [R1+0x410], R20 ;  /* 0x0004101401007387 */ /* 0x0003e80000100a00 */
[----:B------:R1:W-:Y:S02]  /*4c770*/  STL.64 [R1+0x418], R22 ;  /* 0x0004181601007387 */ /* 0x0003e40000100a00 */
[----:B-1----:R-:W-:-:S02]  /*4c780*/  IMAD.MOV.U32 R21, RZ, RZ, R18 ;  /* 0x000000ffff157224 */ /* 0x002fc400078e0012 */
[----:B------:R-:W2:Y:S01]  /*4c790*/  LDL.LU.64 R22, [R1+0x2218] ;  /* 0x0022180001167983 */ /* 0x000ea20000300a00 */
[----:B------:R-:W-:-:S03]  /*4c7a0*/  IMAD.MOV.U32 R20, RZ, RZ, R19 ;  /* 0x000000ffff147224 */ /* 0x000fc600078e0013 */
[----:B------:R-:W2:Y:S02]  /*4c7b0*/  LDL.LU.64 R18, [R1+0x2210] ;  /* 0x0022100001127983 */ /* 0x000ea40000300a00 */
[----:B--2---:R-:W-:Y:S01]  /*4c7c0*/  HMMA.1688.F32.TF32 R24, R8, R18, R24 ;  /* 0x000000120818723c */ /* 0x004fe20000081018 */
[----:B------:R-:W-:-:S15]  /*4c7d0*/  IMAD.MOV.U32 R29, RZ, RZ, R19 ;  /* 0x000000ffff1d7224 */ /* 0x000fde00078e0013 */
[----:B------:R-:W-:-:S03]  /*4c7e0*/  NOP ;  /* 0x0000000000007918 */ /* 0x000fc60000000000 */
[----:B------:R-:W-:Y:S04]  /*4c7f0*/  STL.64 [R1+0x400], R24 ;  /* 0x0004001801007387 */ /* 0x000fe80000100a00 */
[----:B------:R1:W-:Y:S04]  /*4c800*/  STL.64 [R1+0x408], R26 ;  /* 0x0004081a01007387 */ /* 0x0003e80000100a00 */
[----:B-1----:R-:W2:Y:S04]  /*4c810*/  LDL.LU.64 R26, [R1+0x2208] ;  /* 0x00220800011a7983 */ /* 0x002ea80000300a00 */
[----:B------:R-:W2:Y:S04]  /*4c820*/  LDL.LU.64 R24, [R1+0x2200] ;  /* 0x0022000001187983 */ /* 0x000ea80000300a00 */
[----:B------:R-:W2:Y:S04]  /*4c830*/  LDL.LU.64 R18, [R1+0x21f8] ;  /* 0x0021f80001127983 */ /* 0x000ea80000300a00 */
[----:B------:R-:W-:Y:S01]  /*4c840*/  STL [R1+0x20c0], R29 ;  /* 0x0020c01d01007387 */ /* 0x000fe20000100800 */
[----:B--2---:R-:W-:Y:S03]  /*4c850*/  HMMA.1688.F32.TF32 R16, R8, R18, R24 ;  /* 0x000000120810723c */ /* 0x004fe60000081018 */
[----:B------:R-:W2:Y:S04]  /*4c860*/  LDL.LU.64 R26, [R1+0x21f0] ;  /* 0x0021f000011a7983 */ /* 0x000ea80000300a00 */
[----:B------:R-:W2:-:S12]  /*4c870*/  LDL.LU.64 R24, [R1+0x21e8] ;  /* 0x0021e80001187983 */ /* 0x000e980000300a00 */
[----:B------:R-:W-:Y:S04]  /*4c880*/  STL.64 [R1+0x3f0], R16 ;  /* 0x0003f01001007387 */ /* 0x000fe80000100a00 */
[----:B------:R1:W-:Y:S04]  /*4c890*/  STL.64 [R1+0x3f8], R18 ;  /* 0x0003f81201007387 */ /* 0x0003e80000100a00 */
[----:B-1----:R-:W2:Y:S02]  /*4c8a0*/  LDL.LU.64 R18, [R1+0x21e0] ;  /* 0x0021e00001127983 */ /* 0x002ea40000300a00 */
        /* <DEDUP_REMOVED lines=42> */
[----:B-1----:R-:W3:Y:S01]  /*4cb50*/  LDL.LU.64 R18, [R1+0x2160] ;  /* 0x0021600001127983 */ /* 0x002ee20000300a00 */
[----:B------:R-:W-:-:S03]  /*4cb60*/  IMAD.MOV.U32 R25, RZ, RZ, R27 ;  /* 0x000000ffff197224 */ /* 0x000fc600078e001b */
        /* <DEDUP_REMOVED lines=30> */
[----:B-1----:R-:W3:Y:S04]  /*4cd50*/  LDL.LU.64 R14, [R1+0x20f8] ;  /* 0x0020f800010e7983 */ /* 0x002ee80000300a00 */
[----:B------:R-:W3:Y:S02]  /*4cd60*/  LDL.LU.64 R12, [R1+0x20f0] ;  /* 0x0020f000010c7983 */ /* 0x000ee40000300a00 */
[----:B---3--:R-:W-:-:S15]  /*4cd70*/  HMMA.1688.F32.TF32 R12, R8, R18, R12 ;  /* 0x00000012080c723c */ /* 0x008fde000008100c */
        /* <DEDUP_REMOVED lines=12> */
[----:B------:R1:W-:Y:S01]  /*4ce40*/  STL.64 [R1+0x1ff8], R22 ;  /* 0x001ff81601007387 */ /* 0x0003e20000100a00 */
[----:B--2---:R-:W-:Y:S03]  /*4ce50*/  HMMA.1688.F32.TF32 R8, R8, R26, R12 ;  /* 0x0000001a0808723c */ /* 0x004fe6000008100c */
[----:B------:R-:W4:-:S15]  /*4ce60*/  LDL.LU R12, [R1+0x320] ;  /* 0x00032000010c7983 */ /* 0x000f1e0000300800 */
[----:B------:R-:W-:Y:S01]  /*4ce70*/  NOP ;  /* 0x0000000000007918 */ /* 0x000fe20000000000 */
[----:B------:R-:W-:Y:S04]  /*4ce80*/  STL.64 [R1+0xa10], R8 ;  /* 0x000a100801007387 */ /* 0x000fe80000100a00 */
[----:B------:R-:W-:Y:S04]  /*4ce90*/  STL.64 [R1+0xa18], R10 ;  /* 0x000a180a01007387 */ /* 0x000fe80000100a00 */
[----:B------:R-:W4:Y:S04]  /*4cea0*/  LDL.LU R13, [R1+0x324] ;  /* 0x00032400010d7983 */ /* 0x000f280000300800 */
[----:B------:R-:W4:Y:S04]  /*4ceb0*/  LDL.LU R14, [R1+0x328] ;  /* 0x00032800010e7983 */ /* 0x000f280000300800 */
[----:B------:R-:W4:Y:S04]  /*4cec0*/  LDL.LU R15, [R1+0x32c] ;  /* 0x00032c00010f7983 */ /* 0x000f280000300800 */
[----:B------:R-:W-:Y:S04]  /*4ced0*/  LDS R10, [R2+UR6+0x1e500] ;  /* 0x01e50006020a7984 */ /* 0x000fe80008000800 */
[----:B------:R-:W2:Y:S04]  /*4cee0*/  LDS R11, [R0+UR6+0x1e500] ;  /* 0x01e50006000b7984 */ /* 0x000ea80008000800 */
[----:B------:R-:W-:Y:S04]  /*4cef0*/  LDS R8, [R2+UR6+0x1c500] ;  /* 0x01c5000602087984 */ /* 0x000fe80008000800 */
[----:B------:R-:W3:Y:S01]  /*4cf00*/  LDS R9, [R0+UR6+0x1c500] ;  /* 0x01c5000600097984 */ /* 0x000ee20008000800 */
[----:B-1----:R-:W-:-:S02]  /*4cf10*/  IMAD.MOV.U32 R22, RZ, RZ, R21 ;  /* 0x000000ffff167224 */ /* 0x002fc400078e0015 */
[----:B------:R-:W-:Y:S01]  /*4cf20*/  IMAD.MOV.U32 R23, RZ, RZ, R20 ;  /* 0x000000ffff177224 */ /* 0x000fe200078e0014 */
[----:B------:R-:W-:Y:S04]  /*4cf30*/  STL.64 [R1+0x1fb8], R26 ;  /* 0x001fb81a01007387 */ /* 0x000fe80000100a00 */
[----:B------:R-:W-:Y:S04]  /*4cf40*/  STL [R1+0x1fb0], R24 ;  /* 0x001fb01801007387 */ /* 0x000fe80000100800 */
[----:B--2---:R1:W-:Y:S04]  /*4cf50*/  STL.64 [R1+0x1fa8], R10 ;  /* 0x001fa80a01007387 */ /* 0x0043e80000100a00 */
[----:B---3--:R-:W-:Y:S01]  /*4cf60*/  STL.64 [R1+0x1fa0], R8 ;  /* 0x001fa00801007387 */ /* 0x008fe20000100a00 */
[----:B-1----:R-:W-:-:S02]  /*4cf70*/  IMAD.MOV.U32 R10, RZ, RZ, R17 ;  /* 0x000000ffff0a7224 */ /* 0x002fc400078e0011 */
[----:B------:R-:W-:Y:S01]  /*4cf80*/  IMAD.MOV.U32 R11, RZ, RZ, R16 ;  /* 0x000000ffff0b7224 */ /* 0x000fe200078e0010 */
[----:B----4-:R-:W-:-:S15]  /*4cf90*/  HMMA.1688.F32.TF32 R12, R4, R22, R12 ;  /* 0x00000016040c723c */ /* 0x010fde000008100c */
[----:B------:R-:W-:-:S04]  /*4cfa0*/  NOP ;  /* 0x0000000000007918 */ /* 0x000fc80000000000 */
[----:B------:R-:W-:Y:S04]  /*4cfb0*/  STL.64 [R1+0x9d0], R12 ;  /* 0x0009d00c01007387 */ /* 0x000fe80000100a00 */
[----:B------:R-:W-:Y:S04]  /*4cfc0*/  STL.64 [R1+0x9d8], R14 ;  /* 0x0009d80e01007387 */ /* 0x000fe80000100a00 */
[----:B------:R-:W-:Y:S04]  /*4cfd0*/  STL.64 [R1+0x1fe0], R10 ;  /* 0x001fe00a01007387 */ /* 0x000fe80000100a00 */
[----:B------:R-:W2:Y:S04]  /*4cfe0*/  LDL.64 R18, [R1+0x8] ;  /* 0x0000080001127983 */ /* 0x000ea80000100a00 */
[----:B------:R-:W-:Y:S04]  /*4cff0*/  LDS R14, [R2+UR6+0x1e600] ;  /* 0x01e60006020e7984 */ /* 0x000fe80008000800 */
[----:B------:R-:W1:Y:S04]  /*4d000*/  LDS R15, [R0+UR6+0x1e600] ;  /* 0x01e60006000f7984 */ /* 0x000e680008000800 */
[----:B------:R-:W-:Y:S04]  /*4d010*/  LDS R12, [R2+UR6+0x1c600] ;  /* 0x01c60006020c7984 */ /* 0x000fe80008000800 */
[----:B------:R-:W3:Y:S04]  /*4d020*/  LDS R13, [R0+UR6+0x1c600] ;  /* 0x01c60006000d7984 */ /* 0x000ee80008000800 */
[----:B--2---:R2:W-:Y:S04]  /*4d030*/  STL.64 [R1+0x1fd8], R18 ;  /* 0x001fd81201007387 */ /* 0x0045e80000100a00 */
[----:B------:R-:W4:Y:S04]  /*4d040*/  LDL.LU R16, [R1+0x720] ;  /* 0x0007200001107983 */ /* 0x000f280000300800 */
[----:B------:R-:W4:Y:S04]  /*4d050*/  LDL.LU R17, [R1+0x724] ;  /* 0x0007240001117983 */ /* 0x000f280000300800 */
[----:B--2---:R-:W2:Y:S04]  /*4d060*/  LDL.LU R18, [R1+0x728] ;  /* 0x0007280001127983 */ /* 0x004ea80000300800 */
[----:B------:R-:W2:Y:S04]  /*4d070*/  LDL.LU R19, [R1+0x72c] ;  /* 0x00072c0001137983 */ /* 0x000ea80000300800 */
[----:B------:R-:W2:Y:S04]  /*4d080*/  LDL.LU R20, [R1+0x740] ;  /* 0x0007400001147983 */ /* 0x000ea80000300800 */
[----:B------:R-:W2:Y:S04]  /*4d090*/  LDL.LU R21, [R1+0x744] ;  /* 0x0007440001157983 */ /* 0x000ea80000300800 */
[----:B------:R-:W2:Y:S04]  /*4d0a0*/  LDL.LU R22, [R1+0x748] ;  /* 0x0007480001167983 */ /* 0x000ea80000300800 */
[----:B------:R-:W2:Y:S04]  /*4d0b0*/  LDL.LU R23, [R1+0x74c] ;  /* 0x00074c0001177983 */ /* 0x000ea80000300800 */
[----:B--2---:R2:W-:Y:S04]  /*4d0c0*/  STL.64 [R1+0x2008], R22 ;  /* 0x0020081601007387 */ /* 0x0045e80000100a00 */
[----:B------:R-:W-:Y:S04]  /*4d0d0*/  STL.64 [R1+0x2000], R20 ;  /* 0x0020001401007387 */ /* 0x000fe80000100a00 */
[----:B--2---:R-:W2:Y:S01]  /*4d0e0*/  LDL R22, [R1+0x48] ;  /* 0x0000480001167983 */ /* 0x004ea20000100800 */
[----:B------:R-:W-:-:S05]  /*4d0f0*/  IMAD.MOV.U32 R23, RZ, RZ, R25 ;  /* 0x000000ffff177224 */ /* 0x000fca00078e0019 */
[----:B--2---:R-:W-:Y:S04]  /*4d100*/  STL.64 [R1+0x2018], R22 ;  /* 0x0020181601007387 */ /* 0x004fe80000100a00 */
[----:B------:R-:W2:Y:S04]  /*4d110*/  LDL.64 R26, [R1+0x38] ;  /* 0x00003800011a7983 */ /* 0x000ea80000100a00 */
[----:B--2---:R2:W-:Y:S04]  /*4d120*/  STL.64 [R1+0x2010], R26 ;  /* 0x0020101a01007387 */ /* 0x0045e80000100a00 */
[----:B------:R-:W3:Y:S04]  /*4d130*/  LDL.LU R24, [R1+0x750] ;  /* 0x0007500001187983 */ /* 0x000ee80000300800 */
[----:B------:R-:W3:Y:S04]  /*4d140*/  LDL.LU R25, [R1+0x754] ;  /* 0x0007540001197983 */ /* 0x000ee80000300800 */
[----:B--2---:R-:W2:Y:S04]  /*4d150*/  LDL.LU R26, [R1+0x758] ;  /* 0x00075800011a7983 */ /* 0x004ea80000300800 */
[----:B------:R-:W2:Y:S01]  /*4d160*/  LDL.LU R27, [R1+0x75c] ;  /* 0x00075c00011b7983 */ /* 0x000ea20000300800 */
[----:B------:R-:W-:-:S03]  /*4d170*/  IMAD.MOV.U32 R23, RZ, RZ, R29 ;  /* 0x000000ffff177224 */ /* 0x000fc600078e001d */
[----:B--2---:R-:W-:Y:S04]  /*4d180*/  STL.64 [R1+0x2028], R26 ;  /* 0x0020281a01007387 */ /* 0x004fe80000100a00 */
[----:B---3--:R2:W-:Y:S04]  /*4d190*/  STL.64 [R1+0x2020], R24 ;  /* 0x0020201801007387 */ /* 0x0085e80000100a00 */
[----:B------:R-:W3:Y:S04]  /*4d1a0*/  LDL R22, [R1+0x58] ;  /* 0x0000580001167983 */ /* 0x000ee80000100800 */
[----:B------:R-:W2:Y:S04]  /*4d1b0*/  LDL.LU R29, [R1+0x20c8] ;  /* 0x0020c800011d7983 */ /* 0x000ea80000300800 */
[----:B---3--:R3:W-:Y:S04]  /*4d1c0*/  STL.64 [R1+0x2030], R22 ;  /* 0x0020301601007387 */ /* 0x0087e80000100a00 */
[----:B--2---:R-:W2:Y:S04]  /*4d1d0*/  LDL.LU R24, [R1+0x760] ;  /* 0x0007600001187983 */ /* 0x004ea80000300800 */
[----:B------:R-:W2:Y:S04]  /*4d1e0*/  LDL.LU R25, [R1+0x764] ;  /* 0x0007640001197983 */ /* 0x000ea80000300800 */
[----:B------:R-:W2:Y:S04]  /*4d1f0*/  LDL.LU R26, [R1+0x768] ;  /* 0x00076800011a7983 */ /* 0x000ea80000300800 */
[----:B------:R-:W2:Y:S04]  /*4d200*/  LDL.LU R27, [R1+0x76c] ;  /* 0x00076c00011b7983 */ /* 0x000ea80000300800 */
[----:B--2---:R-:W-:Y:S04]  /*4d210*/  STL.64 [R1+0x2040], R26 ;  /* 0x0020401a01007387 */ /* 0x004fe80000100a00 */
[----:B------:R-:W-:Y:S04]  /*4d220*/  STL.64 [R1+0x2038], R24 ;  /* 0x0020381801007387 */ /* 0x000fe80000100a00 */
[----:B---3--:R-:W2:Y:S04]  /*4d230*/  LDL R22, [R1+0x68] ;  /* 0x0000680001167983 */ /* 0x008ea80000100800 */
[----:B------:R-:W2:Y:S04]  /*4d240*/  LDL R23, [R1+0x6c] ;  /* 0x00006c0001177983 */ /* 0x000ea80000100800 */
[----:B--2---:R2:W-:Y:S04]  /*4d250*/  STL.64 [R1+0x2048], R22 ;  /* 0x0020481601007387 */ /* 0x0045e80000100a00 */
[----:B--2---:R-:W2:Y:S01]  /*4d260*/  LDL R22, [R1+0x78] ;  /* 0x0000780001167983 */ /* 0x004ea20000100800 */
[----:B------:R-:W-:-:S03]  /*4d270*/  IMAD.MOV.U32 R23, RZ, RZ, R29 ;  /* 0x000000ffff177224 */ /* 0x000fc600078e001d */
[----:B------:R-:W3:Y:S04]  /*4d280*/  LDL.LU R29, [R1+0x20c4] ;  /* 0x0020c400011d7983 */ /* 0x000ee80000300800 */
[----:B--2---:R2:W-:Y:S04]  /*4d290*/  STL.64 [R1+0x2060], R22 ;  /* 0x0020601601007387 */ /* 0x0045e80000100a00 */
[----:B------:R-:W3:Y:S04]  /*4d2a0*/  LDL.LU R24, [R1+0x770] ;  /* 0x0007700001187983 */ /* 0x000ee80000300800 */
[----:B------:R-:W3:Y:S04]  /*4d2b0*/  LDL.LU R25, [R1+0x774] ;  /* 0x0007740001197983 */ /* 0x000ee80000300800 */
[----:B------:R-:W3:Y:S04]  /*4d2c0*/  LDL.LU R26, [R1+0x778] ;  /* 0x00077800011a7983 */ /* 0x000ee80000300800 */
[----:B------:R-:W3:Y:S04]  /*4d2d0*/  LDL.LU R27, [R1+0x77c] ;  /* 0x00077c00011b7983 */ /* 0x000ee80000300800 */
[----:B--2---:R-:W2:Y:S04]  /*4d2e0*/  LDL R22, [R1+0x88] ;  /* 0x0000880001167983 */ /* 0x004ea80000100800 */
[----:B------:R-:W2:Y:S04]  /*4d2f0*/  LDL R23, [R1+0x8c] ;  /* 0x00008c0001177983 */ /* 0x000ea80000100800 */
[----:B--2---:R-:W-:Y:S04]  /*4d300*/  STL.64 [R1+0x2078], R22 ;  /* 0x0020781601007387 */ /* 0x004fe80000100a00 */
[----:B---3--:R-:W-:Y:S04]  /*4d310*/  STL.64 [R1+0x2058], R26 ;  /* 0x0020581a01007387 */ /* 0x008fe80000100a00 */
[----:B------:R2:W-:Y:S04]  /*4d320*/  STL.64 [R1+0x2050], R24 ;  /* 0x0020501801007387 */ /* 0x0005e80000100a00 */
[----:B--2---:R-:W2:Y:S04]  /*4d330*/  LDL.LU R24, [R1+0x780] ;  /* 0x0007800001187983 */ /* 0x004ea80000300800 */
[----:B------:R-:W2:Y:S04]  /*4d340*/  LDL.LU R25, [R1+0x784] ;  /* 0x0007840001197983 */ /* 0x000ea80000300800 */
[----:B------:R-:W3:Y:S04]  /*4d350*/  LDL.LU R26, [R1+0x788] ;  /* 0x00078800011a7983 */ /* 0x000ee80000300800 */
[----:B------:R-:W3:Y:S04]  /*4d360*/  LDL.LU R27, [R1+0x78c] ;  /* 0x00078c00011b7983 */ /* 0x000ee80000300800 */
[----:B------:R-:W2:Y:S01]  /*4d370*/  LDL R22, [R1+0x98] ;  /* 0x0000980001167983 */ /* 0x000ea20000100800 */
[----:B------:R-:W-:-:S03]  /*4d380*/  IMAD.MOV.U32 R23, RZ, RZ, R29 ;  /* 0x000000ffff177224 */ /* 0x000fc600078e001d */
[----:B------:R-:W3:Y:S04]  /*4d390*/  LDL.LU R29, [R1+0x20c0] ;  /* 0x0020c000011d7983 */ /* 0x000ee80000300800 */
[----:B--2---:R-:W-:Y:S04]  /*4d3a0*/  STL.64 [R1+0x2090], R22 ;  /* 0x0020901601007387 */ /* 0x004fe80000100a00 */
[----:B---3--:R-:W-:Y:S04]  /*4d3b0*/  STL.64 [R1+0x2070], R26 ;  /* 0x0020701a01007387 */ /* 0x008fe80000100a00 */
[----:B------:R2:W-:Y:S04]  /*4d3c0*/  STL.64 [R1+0x2068], R24 ;  /* 0x0020681801007387 */ /* 0x0005e80000100a00 */
[----:B--2---:R-:W2:Y:S04]  /*4d3d0*/  LDL.LU R24, [R1+0x790] ;  /* 0x0007900001187983 */ /* 0x004ea80000300800 */
[----:B------:R-:W2:Y:S04]  /*4d3e0*/  LDL.LU R25, [R1+0x794] ;  /* 0x0007940001197983 */ /* 0x000ea80000300800 */
[----:B------:R-:W3:Y:S04]  /*4d3f0*/  LDL.LU R26, [R1+0x798] ;  /* 0x00079800011a7983 */ /* 0x000ee80000300800 */
[----:B------:R-:W3:Y:S04]  /*4d400*/  LDL.LU R27, [R1+0x79c] ;  /* 0x00079c00011b7983 */ /* 0x000ee80000300800 */
[----:B------:R-:W2:Y:S04]  /*4d410*/  LDL R22, [R1+0xa8] ;  /* 0x0000a80001167983 */ /* 0x000ea80000100800 */
        /* <DEDUP_REMOVED lines=9> */
[----:B---3--:R-:W-:Y:S04]  /*4d4b0*/  STL.64 [R1+0x20a0], R26 ;  /* 0x0020a01a01007387 */ /* 0x008fe80000100a00 */
[----:B--2---:R2:W-:Y:S04]  /*4d4c0*/  STL.64 [R1+0x2098], R24 ;  /* 0x0020981801007387 */ /* 0x0045e80000100a00 */
[----:B--2---:R-:W2:Y:S04]  /*4d4d0*/  LDL.LU R24, [R1+0x7b0] ;  /* 0x0007b00001187983 */ /* 0x004ea80000300800 */
[----:B------:R-:W2:Y:S04]  /*4d4e0*/  LDL.LU R25, [R1+0x7b4] ;  /* 0x0007b40001197983 */ /* 0x000ea80000300800 */
[----:B------:R-:W3:Y:S04]  /*4d4f0*/  LDL.LU R26, [R1+0x7b8] ;  /* 0x0007b800011a7983 */ /* 0x000ee80000300800 */
[----:B------:R-:W3:Y:S04]  /*4d500*/  LDL.LU R27, [R1+0x7bc] ;  /* 0x0007bc00011b7983 */ /* 0x000ee80000300800 */
        /* <DEDUP_REMOVED lines=12> */
[----:B------:R-:W-:Y:S04]  /*4d5d0*/  STL [R1+0x1ea4], R2 ;  /* 0x001ea40201007387 */ /* 0x000fe80000100800 */
[----:B-1----:R-:W-:Y:S04]  /*4d5e0*/  STL.64 [R1+0x1e50], R14 ;  /* 0x001e500e01007387 */ /* 0x002fe80000100a00 */
[----:B------:R1:W-:Y:S04]  /*4d5f0*/  STL.64 [R1+0x1e48], R12 ;  /* 0x001e480c01007387 */ /* 0x0003e80000100a00 */
[----:B-1----:R-:W4:Y:S04]  /*4d600*/  LDL.LU R12, [R1+0x700] ;  /* 0x00070000010c7983 */ /* 0x002f280000300800 */
[----:B------:R-:W4:Y:S04]  /*4d610*/  LDL.LU R13, [R1+0x704] ;  /* 0x00070400010d7983 */ /* 0x000f280000300800 */
[----:B------:R-:W3:Y:S04]  /*4d620*/  LDL.LU R14, [R1+0x708] ;  /* 0x00070800010e7983 */ /* 0x000ee80000300800 */
[----:B------:R-:W3:Y:S01]  /*4d630*/  LDL.LU R15, [R1+0x70c] ;  /* 0x00070c00010f7983 */ /* 0x000ee20000300800 */
[----:B------:R-:W-:-:S07]  /*4d640*/  IMAD.MOV.U32 R23, RZ, RZ, R29 ;  /* 0x000000ffff177224 */ /* 0x000fce00078e001d */
[C---:B--2---:R-:W-:Y:S01]  /*4d650*/  HMMA.1688.F32.TF32 R20, R4.reuse, R22, R24 ;  /* 0x000000160414723c */ /* 0x044fe20000081018 */
[----:B---3--:R-:W-:Y:S04]  /*4d660*/  STL.64 [R1+0x1fd0], R14 ;  /* 0x001fd00e01007387 */ /* 0x008fe80000100a00 */
[----:B----4-:R1:W-:Y:S04]  /*4d670*/  STL.64 [R1+0x1fc8], R12 ;  /* 0x001fc80c01007387 */ /* 0x0103e80000100a00 */
[----:B-1----:R-:W2:Y:S04]  /*4d680*/  LDL.LU R12, [R1+0x710] ;  /* 0x00071000010c7983 */ /* 0x002ea80000300800 */
[----:B------:R-:W2:Y:S04]  /*4d690*/  LDL.LU R13, [R1+0x714] ;  /* 0x00071400010d7983 */ /* 0x000ea80000300800 */
[----:B------:R-:W2:Y:S04]  /*4d6a0*/  LDL.LU R14, [R1+0x718] ;  /* 0x00071800010e7983 */ /* 0x000ea80000300800 */
[----:B------:R-:W2:Y:S04]  /*4d6b0*/  LDL.LU R15, [R1+0x71c] ;  /* 0x00071c00010f7983 */ /* 0x000ea80000300800 */
[----:B------:R-:W3:Y:S04]  /*4d6c0*/  LDL.LU.64 R26, [R1+0x20b8] ;  /* 0x0020b800011a7983 */ /* 0x000ee80000300a00 */
[----:B------:R-:W3:Y:S04]  /*4d6d0*/  LDL.LU.64 R24, [R1+0x20b0] ;  /* 0x0020b00001187983 */ /* 0x000ee80000300a00 */
        /* <DEDUP_REMOVED lines=45> */
[----:B------:R-:W3:Y:S01]  /*4d9b0*/  LDL.LU.64 R20, [R1+0x2000] ;  /* 0x0020000001147983 */ /* 0x000ee20000300a00 */
[----:B------:R-:W-:-:S02]  /*4d9c0*/  IMAD.MOV.U32 R10, RZ, RZ, R28 ;  /* 0x000000ffff0a7224 */ /* 0x000fc400078e001c */
[----:B------:R-:W-:-:S07]  /*4d9d0*/  IMAD.MOV.U32 R11, RZ, RZ, R3 ;  /* 0x000000ffff0b7224 */ /* 0x000fce00078e0003 */
[C---:B------:R-:W-:Y:S08]  /*4d9e0*/  HMMA.1688.F32.TF32 R8, R4.reuse, R10, R16 ;  /* 0x0000000a0408723c */ /* 0x040ff00000081010 */
[----:B---3--:R-:W-:-:S15]  /*4d9f0*/  HMMA.1688.F32.TF32 R20, R4, R26, R20 ;  /* 0x0000001a0414723c */ /* 0x008fde0000081014 */
[----:B------:R-:W-:-:S04]  /*4da00*/  NOP ;  /* 0x0000000000007918 */ /* 0x000fc80000000000 */
[----:B------:R-:W-:Y:S04]  /*4da10*/  STL.64 [R1+0x350], R20 ;  /* 0x0003501401007387 */ /* 0x000fe80000100a00 */
[----:B------:R1:W-:Y:S04]  /*4da20*/  STL.64 [R1+0x358], R22 ;  /* 0x0003581601007387 */ /* 0x0003e80000100a00 */
[----:B-1----:R-:W3:Y:S04]  /*4da30*/  LDL.LU.64 R22, [R1+0x1ff8] ;  /* 0x001ff80001167983 */ /* 0x002ee80000300a00 */
[----:B------:R-:W3:Y:S04]  /*4da40*/  LDL.LU R24, [R1+0x6f0] ;  /* 0x0006f00001187983 */ /* 0x000ee80000300800 */
[----:B------:R-:W3:Y:S01]  /*4da50*/  LDL.LU R25, [R1+0x6f4] ;  /* 0x0006f40001197983 */ /* 0x000ee20000300800 */
[----:B------:R-:W-:-:S03]  /*4da60*/  IMAD.MOV.U32 R21, RZ, RZ, R27 ;  /* 0x000000ffff157224 */ /* 0x000fc600078e001b */
[----:B------:R-:W3:Y:S04]  /*4da70*/  LDL.LU R26, [R1+0x6f8] ;  /* 0x0006f800011a7983 */ /* 0x000ee80000300800 */
[----:B------:R-:W3:Y:S04]  /*4da80*/  LDL.LU R27, [R1+0x6fc] ;  /* 0x0006fc00011b7983 */ /* 0x000ee80000300800 */
[----:B------:R-:W4:Y:S04]  /*4da90*/  LDL.LU.64 R18, [R1+0x1ff0] ;  /* 0x001ff00001127983 */ /* 0x000f280000300a00 */
[----:B------:R-:W4:Y:S04]  /*4daa0*/  LDL.LU.64 R16, [R1+0x1fe8] ;  /* 0x001fe80001107983 */ /* 0x000f280000300a00 */
[----:B------:R-:W-:Y:S04]  /*4dab0*/  STL.64 [R1+0x340], R8 ;  /* 0x0003400801007387 */ /* 0x000fe80000100a00 */
[----:B------:R1:W-:Y:S04]  /*4dac0*/  STL.64 [R1+0x348], R10 ;  /* 0x0003480a01007387 */ /* 0x0003e80000100a00 */
[----:B-1----:R-:W4:Y:S02]  /*4dad0*/  LDL.LU.64 R10, [R1+0x1fe0] ;  /* 0x001fe000010a7983 */ /* 0x002f240000300a00 */
[----:B----4-:R-:W-:Y:S02]  /*4dae0*/  HMMA.1688.F32.TF32 R8, R4, R10, R16 ;  /* 0x0000000a0408723c */ /* 0x010fe40000081010 */
[----:B------:R-:W2:-:S15]  /*4daf0*/  LDL.LU.64 R18, [R1+0x1fd8] ;  /* 0x001fd80001127983 */ /* 0x000e9e0000300a00 */
[----:B------:R-:W-:Y:S02]  /*4db00*/  NOP ;  /* 0x0000000000007918 */ /* 0x000fe40000000000 */
[----:B------:R1:W-:Y:S04]  /*4db10*/  STL.64 [R1+0x330], R8 ;  /* 0x0003300801007387 */ /* 0x0003e80000100a00 */
[----:B------:R4:W-:Y:S04]  /*4db20*/  STL.64 [R1+0x338], R10 ;  /* 0x0003380a01007387 */ /* 0x0009e80000100a00 */
[----:B-1----:R-:W3:Y:S04]  /*4db30*/  LDL.LU R8, [R1+0x310] ;  /* 0x0003100001087983 */ /* 0x002ee80000300800 */
[----:B------:R-:W3:Y:S04]  /*4db40*/  LDL.LU R9, [R1+0x314] ;  /* 0x0003140001097983 */ /* 0x000ee80000300800 */
[----:B----4-:R-:W4:Y:S04]  /*4db50*/  LDL.LU R10, [R1+0x318] ;  /* 0x00031800010a7983 */ /* 0x010f280000300800 */
[----:B------:R-:W4:Y:S01]  /*4db60*/  LDL.LU R11, [R1+0x31c] ;  /* 0x00031c00010b7983 */ /* 0x000f220000300800 */
        /* <DEDUP_REMOVED lines=10> */
[----:B------:R1:W-:Y:S04]  /*4dc10*/  STL.64 [R1+0x1ee0], R18 ;  /* 0x001ee01201007387 */ /* 0x0003e80000100a00 */
[----:B-1----:R-:W2:-:S13]  /*4dc20*/  LDL.64 R18, [R1+0x78] ;  /* 0x0000780001127983 */ /* 0x002e9a0000100a00 */
[----:B------:R-:W-:Y:S04]  /*4dc30*/  STL.64 [R1+0xa70], R12 ;  /* 0x000a700c01007387 */ /* 0x000fe80000100a00 */
[----:B------:R-:W-:Y:S04]  /*4dc40*/  STL.64 [R1+0xa78], R14 ;  /* 0x000a780e01007387 */ /* 0x000fe80000100a00 */
        /* <DEDUP_REMOVED lines=12> */
[----:B--2---:R1:W-:Y:S04]  /*4dd10*/  STL.64 [R1+0x1f80], R18 ;  /* 0x001f801201007387 */ /* 0x0043e80000100a00 */
[----:B-1----:R-:W2:Y:S01]  /*4dd20*/  LDL.64 R18, [R1+0xa8] ;  /* 0x0000a80001127983 */ /* 0x002ea20000100a00 */
[C---:B---3--:R-:W-:Y:S03]  /*4dd30*/  HMMA.1688.F32.TF32 R24, R4.reuse, R22, R24 ;  /* 0x000000160418723c */ /* 0x048fe60000081018 */
[----:B--2---:R1:W-:Y:S04]  /*4dd40*/  STL.64 [R1+0x1f88], R18 ;  /* 0x001f881201007387 */ /* 0x0043e80000100a00 */
[----:B-1----:R-:W2:Y:S04]  /*4dd50*/  LDL.64 R18, [R1+0xb8] ;  /* 0x0000b80001127983 */ /* 0x002ea80000100a00 */
[----:B--2---:R1:W-:Y:S04]  /*4dd60*/  STL.64 [R1+0x1f98], R18 ;  /* 0x001f981201007387 */ /* 0x0043e80000100a00 */
[----:B-1----:R-:W2:Y:S04]  /*4dd70*/  LDL.64 R18, [R1+0xc8] ;  /* 0x0000c80001127983 */ /* 0x002ea80000100a00 */
[----:B------:R-:W-:Y:S04]  /*4dd80*/  STL.64 [R1+0xa60], R24 ;  /* 0x000a601801007387 */ /* 0x000fe80000100a00 */
[----:B------:R1:W-:Y:S04]  /*4dd90*/  STL.64 [R1+0xa68], R26 ;  /* 0x000a681a01007387 */ /* 0x0003e80000100a00 */
[----:B-1----:R-:W4:Y:S04]  /*4dda0*/  LDL.LU.64 R26, [R1+0x1fb8] ;  /* 0x001fb800011a7983 */ /* 0x002f280000300a00 */
[----:B------:R-:W3:Y:S04]  /*4ddb0*/  LDL.LU R24, [R1+0x1fb0] ;  /* 0x001fb00001187983 */ /* 0x000ee80000300800 */
[----:B------:R-:W-:Y:S04]  /*4ddc0*/  STL [R1+0x1eac], R22 ;  /* 0x001eac1601007387 */ /* 0x000fe80000100800 */
[----:B------:R-:W-:Y:S04]  /*4ddd0*/  STL [R1+0x1ea8], R23 ;  /* 0x001ea81701007387 */ /* 0x000fe80000100800 */
[----:B------:R1:W-:Y:S04]  /*4dde0*/  STL [R1+0x1f90], R21 ;  /* 0x001f901501007387 */ /* 0x0003e80000100800 */
[----:B------:R-:W2:Y:S04]  /*4ddf0*/  LDL.LU R20, [R1+0x2f0] ;  /* 0x0002f00001147983 */ /* 0x000ea80000300800 */
[----:B-1----:R-:W2:Y:S04]  /*4de00*/  LDL.LU R21, [R1+0x2f4] ;  /* 0x0002f40001157983 */ /* 0x002ea80000300800 */
[----:B------:R-:W2:Y:S04]  /*4de10*/  LDL.LU R22, [R1+0x2f8] ;  /* 0x0002f80001167983 */ /* 0x000ea80000300800 */
[----:B------:R-:W2:Y:S01]  /*4de20*/  LDL.LU R23, [R1+0x2fc] ;  /* 0x0002fc0001177983 */ /* 0x000ea20000300800 */
[----:B----4-:R-:W-:Y:S03]  /*4de30*/  HMMA.1688.F32.TF32 R4, R4, R26, R8 ;  /* 0x0000001a0404723c */ /* 0x010fe60000081008 */
[----:B------:R-:W2:Y:S04]  /*4de40*/  LDL.LU.64 R10, [R1+0x1fa8] ;  /* 0x001fa800010a7983 */ /* 0x000ea80000300a00 */
[----:B------:R-:W2:-:S12]  /*4de50*/  LDL.LU.64 R8, [R1+0x1fa0] ;  /* 0x001fa00001087983 */ /* 0x000e980000300a00 */
        /* <DEDUP_REMOVED lines=13> */
[----:B------:R-:W-:Y:S04]  /*4df30*/  STL.64 [R1+0x1e60], R26 ;  /* 0x001e601a01007387 */ /* 0x000fe80000100a00 */
[----:B------:R1:W-:Y:S04]  /*4df40*/  STL [R1+0x1e58], R24 ;  /* 0x001e581801007387 */ /* 0x0003e80000100800 */
[----:B-1----:R-:W3:Y:S04]  /*4df50*/  LDL.LU R24, [R1+0x2e0] ;  /* 0x0002e00001187983 */ /* 0x002ee80000300800 */
[----:B------:R-:W3:Y:S04]  /*4df60*/  LDL.LU R25, [R1+0x2e4] ;  /* 0x0002e40001197983 */ /* 0x000ee80000300800 */
[----:B------:R-:W3:Y:S04]  /*4df70*/  LDL.LU R26, [R1+0x2e8] ;  /* 0x0002e800011a7983 */ /* 0x000ee80000300800 */
[----:B------:R-:W3:Y:S04]  /*4df80*/  LDL.LU R27, [R1+0x2ec] ;  /* 0x0002ec00011b7983 */ /* 0x000ee80000300800 */
[----:B------:R1:W-:Y:S04]  /*4df90*/  STL.64 [R1+0x300], R12 ;  /* 0x0003000c01007387 */ /* 0x0003e80000100a00 */
[----:B------:R4:W-:Y:S01]  /*4dfa0*/  STL.64 [R1+0x308], R14 ;  /* 0x0003080e01007387 */ /* 0x0009e20000100a00 */
[----:B-1----:R-:W-:-:S02]  /*4dfb0*/  IMAD.MOV.U32 R13, RZ, RZ, R18 ;  /* 0x000000ffff0d7224 */ /* 0x002fc400078e0012 */
[----:B------:R-:W-:Y:S02]  /*4dfc0*/  IMAD.MOV.U32 R12, RZ, RZ, R19 ;  /* 0x000000ffff0c7224 */ /* 0x000fe400078e0013 */
[----:B------:R-:W2:Y:S04]  /*4dfd0*/  LDL.LU.64 R18, [R1+0x1f98] ;  /* 0x001f980001127983 */ /* 0x000ea80000300a00 */
[----:B------:R-:W-:Y:S01]  /*4dfe0*/  STL [R1+0x1eb0], R13 ;  /* 0x001eb00d01007387 */ /* 0x000fe20000100800 */
[----:B--2---:R-:W-:Y:S01]  /*4dff0*/  HMMA.1688.F32.TF32 R20, R8, R18, R20 ;  /* 0x000000120814723c */ /* 0x004fe20000081014 */
[----:B----4-:R-:W-:Y:S02]  /*4e000*/  IMAD.MOV.U32 R15, RZ, RZ, R18 ;  /* 0x000000ffff0f7224 */ /* 0x010fe400078e0012 */
[----:B------:R-:W-:-:S15]  /*4e010*/  IMAD.MOV.U32 R14, RZ, RZ, R19 ;  /* 0x000000ffff0e7224 */ /* 0x000fde00078e0013 */
[----:B------:R-:W-:Y:S01]  /*4e020*/  NOP ;  /* 0x0000000000007918 */ /* 0x000fe20000000000 */
[----:B------:R1:W-:Y:S04]  /*4e030*/  STL.64 [R1+0x2f0], R20 ;  /* 0x0002f01401007387 */ /* 0x0003e80000100a00 */
[----:B------:R-:W-:Y:S04]  /*4e040*/  STL.64 [R1+0x2f8], R22 ;  /* 0x0002f81601007387 */ /* 0x000fe80000100a00 */
[----:B-1----:R-:W2:Y:S04]  /*4e050*/  LDL.LU R21, [R1+0x1f90] ;  /* 0x001f900001157983 */ /* 0x002ea80000300800 */
[----:B------:R-:W3:Y:S04]  /*4e060*/  LDL.LU.64 R18, [R1+0x1f88] ;  /* 0x001f880001127983 */ /* 0x000ee80000300a00 */
[----:B------:R1:W-:Y:S04]  /*4e070*/  STL.64 [R1+0x1f28], R14 ;  /* 0x001f280e01007387 */ /* 0x0003e80000100a00 */
[----:B------:R-:W-:Y:S04]  /*4e080*/  STL [R1+0x1f20], R12 ;  /* 0x001f200c01007387 */ /* 0x000fe80000100800 */
[----:B-1----:R-:W4:Y:S01]  /*4e090*/  LDL.64 R14, [R1+0x88] ;  /* 0x00008800010e7983 */ /* 0x002f220000100a00 */
[----:B---3--:R-:W-:Y:S01]  /*4e0a0*/  HMMA.1688.F32.TF32 R24, R8, R18, R24 ;  /* 0x000000120818723c */ /* 0x008fe20000081018 */
[----:B------:R-:W-:-:S15]  /*4e0b0*/  IMAD.MOV.U32 R20, RZ, RZ, R19 ;  /* 0x000000ffff147224 */ /* 0x000fde00078e0013 */
[----:B------:R-:W-:-:S03]  /*4e0c0*/  NOP ;  /* 0x0000000000007918 */ /* 0x000fc60000000000 */
[----:B------:R1:W-:Y:S04]  /*4e0d0*/  STL.64 [R1+0x2e0], R24 ;  /* 0x0002e01801007387 */ /* 0x0003e80000100a00 */
[----:B------:R3:W-:Y:S01]  /*4e0e0*/  STL.64 [R1+0x2e8], R26 ;  /* 0x0002e81a01007387 */ /* 0x0007e20000100a00 */
[----:B-1----:R-:W-:-:S03]  /*4e0f0*/  IMAD.MOV.U32 R24, RZ, RZ, R18 ;  /* 0x000000ffff187224 */ /* 0x002fc600078e0012 */
[----:B------:R-:W2:Y:S04]  /*4e100*/  LDL.LU.64 R18, [R1+0x1f80] ;  /* 0x001f800001127983 */ /* 0x000ea80000300a00 */
[----:B------:R-:W-:Y:S01]  /*4e110*/  STL [R1+0x1f50], R20 ;  /* 0x001f501401007387 */ /* 0x000fe20000100800 */
        /* <DEDUP_REMOVED lines=8> */
[----:B------:R-:W4:Y:S04]  /*4e1a0*/  LDL.LU.64 R18, [R1+0x1f68] ;  /* 0x001f680001127983 */ /* 0x000f280000300a00 */
[----:B------:R-:W4:Y:S02]  /*4e1b0*/  LDL.LU.64 R16, [R1+0x1f60] ;  /* 0x001f600001107983 */ /* 0x000f240000300a00 */
[----:B----4-:R-:W-:-:S15]  /*4e1c0*/  HMMA.1688.F32.TF32 R16, R8, R14, R16 ;  /* 0x0000000e0810723c */ /* 0x010fde0000081010 */
[----:B------:R-:W-:-:S04]  /*4e1d0*/  NOP ;  /* 0x0000000000007918 */ /* 0x000fc80000000000 */
[----:B------:R-:W-:Y:S04]  /*4e1e0*/  STL.64 [R1+0x2c0], R16 ;  /* 0x0002c01001007387 */ /* 0x000fe80000100a00 */
[----:B------:R1:W-:Y:S04]  /*4e1f0*/  STL.64 [R1+0x2c8], R18 ;  /* 0x0002c81201007387 */ /* 0x0003e80000100a00 */
[----:B-1----:R-:W2:Y:S01]  /*4e200*/  LDL.LU.64 R18, [R1+0x1f58] ;  /* 0x001f580001127983 */ /* 0x002ea20000300a00 */
[----:B------:R-:W-:-:S05]  /*4e210*/  IMAD.MOV.U32 R27, RZ, RZ, R15 ;  /* 0x000000ffff1b7224 */ /* 0x000fca00078e000f */
[----:B------:R-:W-:Y:S04]  /*4e220*/  STL.64 [R1+0x1ec8], R26 ;  /* 0x001ec81a01007387 */ /* 0x000fe80000100a00 */
[----:B------:R1:W-:Y:S01]  /*4e230*/  STL.64 [R1+0x1ec0], R24 ;  /* 0x001ec01801007387 */ /* 0x0003e20000100a00 */
[----:B--2---:R-:W-:Y:S01]  /*4e240*/  HMMA.1688.F32.TF32 R4, R8, R18, R4 ;  /* 0x000000120804723c */ /* 0x004fe20000081004 */
[----:B------:R-:W-:Y:S02]  /*4e250*/  IMAD.MOV.U32 R3, RZ, RZ, R18 ;  /* 0x000000ffff037224 */ /* 0x000fe400078e0012 */
[----:B------:R-:W-:-:S15]  /*4e260*/  IMAD.MOV.U32 R29, RZ, RZ, R19 ;  /* 0x000000ffff1d7224 */ /* 0x000fde00078e0013 */
[----:B------:R-:W-:Y:S01]  /*4e270*/  NOP ;  /* 0x0000000000007918 */ /* 0x000fe20000000000 */
[----:B------:R-:W-:Y:S04]  /*4e280*/  STL.64 [R1+0x2b0], R4 ;  /* 0x0002b00401007387 */ /* 0x000fe80000100a00 */
[----:B------:R-:W-:Y:S04]  /*4e290*/  STL.64 [R1+0x2b8], R6 ;  /* 0x0002b80601007387 */ /* 0x000fe80000100a00 */
        /* <DEDUP_REMOVED lines=9> */
[----:B----4-:R-:W-:Y:S04]  /*4e330*/  STL.64 [R1+0x1ee8], R16 ;  /* 0x001ee81001007387 */ /* 0x010fe80000100a00 */
[----:B-1----:R-:W2:Y:S01]  /*4e340*/  LDL.64 R18, [R1+0x28] ;  /* 0x0000280001127983 */ /* 0x002ea20000100a00 */
[----:B------:R-:W-:-:S03]  /*4e350*/  IMAD.MOV.U32 R0, RZ, RZ, R14 ;  /* 0x000000ffff007224 */ /* 0x000fc600078e000e */
[----:B--2---:R1:W-:Y:S04]  /*4e360*/  STL.64 [R1+0x1f00], R18 ;  /* 0x001f001201007387 */ /* 0x0043e80000100a00 */
[----:B-1----:R-:W2:Y:S04]  /*4e370*/  LDL R18, [R1+0x38] ;  /* 0x0000380001127983 */ /* 0x002ea80000100800 */
[----:B------:R-:W4:Y:S04]  /*4e380*/  LDL.LU R12, [R1+0x280] ;  /* 0x00028000010c7983 */ /* 0x000f280000300800 */
[----:B------:R-:W4:Y:S04]  /*4e390*/  LDL.LU R13, [R1+0x284] ;  /* 0x00028400010d7983 */ /* 0x000f280000300800 */
[----:B------:R-:W2:Y:S04]  /*4e3a0*/  LDL.LU R14, [R1+0x288] ;  /* 0x00028800010e7983 */ /* 0x000ea80000300800 */
[----:B------:R-:W2:Y:S01]  /*4e3b0*/  LDL.LU R15, [R1+0x28c] ;  /* 0x00028c00010f7983 */ /* 0x000ea20000300800 */
[----:B------:R-:W-:-:S03]  /*4e3c0*/  IMAD.MOV.U32 R19, RZ, RZ, R21 ;  /* 0x000000ffff137224 */ /* 0x000fc600078e0015 */
[----:B------:R-:W3:Y:S04]  /*4e3d0*/  LDL.LU R20, [R1+0x2a0] ;  /* 0x0002a00001147983 */ /* 0x000ee80000300800 */
[----:B------:R-:W3:Y:S04]  /*4e3e0*/  LDL.LU R21, [R1+0x2a4] ;  /* 0x0002a40001157983 */ /* 0x000ee80000300800 */
[----:B------:R-:W3:Y:S04]  /*4e3f0*/  LDL.LU R22, [R1+0x2a8] ;  /* 0x0002a80001167983 */ /* 0x000ee80000300800 */
[----:B------:R-:W3:Y:S04]  /*4e400*/  LDL.LU R23, [R1+0x2ac] ;  /* 0x0002ac0001177983 */ /* 0x000ee80000300800 */
[----:B--2---:R1:W-:Y:S04]  /*4e410*/  STL.64 [R1+0x1f38], R14 ;  /* 0x001f380e01007387 */ /* 0x0043e80000100a00 */
[----:B----4-:R-:W-:Y:S04]  /*4e420*/  STL.64 [R1+0x1f30], R12 ;  /* 0x001f300c01007387 */ /* 0x010fe80000100a00 */
[----:B-1----:R-:W2:Y:S04]  /*4e430*/  LDL.64 R14, [R1+0x58] ;  /* 0x00005800010e7983 */ /* 0x002ea80000100a00 */
[----:B--2---:R1:W-:Y:S04]  /*4e440*/  STL.64 [R1+0x1f48], R14 ;  /* 0x001f480e01007387 */ /* 0x0043e80000100a00 */
[----:B-1----:R-:W2:Y:S04]  /*4e450*/  LDL.64 R14, [R1+0x68] ;  /* 0x00006800010e7983 */ /* 0x002ea80000100a00 */
[----:B------:R1:W-:Y:S04]  /*4e460*/  STL.64 [R1+0x1f18], R18 ;  /* 0x001f181201007387 */ /* 0x0003e80000100a00 */
[----:B-1----:R-:W4:Y:S04]  /*4e470*/  LDL.64 R18, [R1+0x48] ;  /* 0x0000480001127983 */ /* 0x002f280000100a00 */
[----:B----4-:R1:W-:Y:S04]  /*4e480*/  STL.64 [R1+0x1f40], R18 ;  /* 0x001f401201007387 */ /* 0x0103e80000100a00 */
[----:B------:R-:W4:Y:S04]  /*4e490*/  LDL.LU R16, [R1+0x290] ;  /* 0x0002900001107983 */ /* 0x000f280000300800 */
[----:B------:R-:W4:Y:S04]  /*4e4a0*/  LDL.LU R17, [R1+0x294] ;  /* 0x0002940001117983 */ /* 0x000f280000300800 */
[----:B-1----:R-:W4:Y:S04]  /*4e4b0*/  LDL.LU R18, [R1+0x298] ;  /* 0x0002980001127983 */ /* 0x002f280000300800 */
[----:B------:R-:W4:Y:S04]  /*4e4c0*/  LDL.LU R19, [R1+0x29c] ;  /* 0x00029c0001137983 */ /* 0x000f280000300800 */
[----:B---3--:R1:W-:Y:S04]  /*4e4d0*/  STL.64 [R1+0x1ed8], R26 ;  /* 0x001ed81a01007387 */ /* 0x0083e80000100a00 */
[----:B------:R3:W-:Y:S04]  /*4e4e0*/  STL.64 [R1+0x1ed0], R24 ;  /* 0x001ed01801007387 */ /* 0x0007e80000100a00 */
[----:B-1----:R-:W2:Y:S04]  /*4e4f0*/  LDL.64 R26, [R1+0x18] ;  /* 0x00001800011a7983 */ /* 0x002ea80000100a00 */
[----:B--2---:R1:W-:Y:S04]  /*4e500*/  STL.64 [R1+0x1ef8], R26 ;  /* 0x001ef81a01007387 */ /* 0x0043e80000100a00 */
[----:B---3--:R-:W2:Y:S04]  /*4e510*/  LDL.LU R24, [R1+0x260] ;  /* 0x0002600001187983 */ /* 0x008ea80000300800 */
[----:B------:R-:W2:Y:S04]  /*4e520*/  LDL.LU R25, [R1+0x264] ;  /* 0x0002640001197983 */ /* 0x000ea80000300800 */
[----:B-1----:R-:W3:Y:S04]  /*4e530*/  LDL.LU R26, [R1+0x268] ;  /* 0x00026800011a7983 */ /* 0x002ee80000300800 */
[----:B------:R-:W3:Y:S04]  /*4e540*/  LDL.LU R27, [R1+0x26c] ;  /* 0x00026c00011b7983 */ /* 0x000ee80000300800 */
        /* <DEDUP_REMOVED lines=8> */
[----:B------:R-:W2:Y:S04]  /*4e5d0*/  LDL.LU R6, [R1+0xd8] ;  /* 0x0000d80001067983 */ /* 0x000ea80000300800 */
[----:B------:R-:W2:Y:S01]  /*4e5e0*/  LDL.LU R7, [R1+0xdc] ;  /* 0x0000dc0001077983 */ /* 0x000ea20000300800 */
[----:B------:R-:W-:Y:S03]  /*4e5f0*/  HMMA.1688.F32.TF32 R20, R8, R14, R20 ;  /* 0x0000000e0814723c */ /* 0x000fe60000081014 */
[----:B--2---:R-:W-:Y:S04]  /*4e600*/  STL.64 [R1+0x1d08], R6 ;  /* 0x001d080601007387 */ /* 0x004fe80000100a00 */
[----:B---3--:R1:W-:Y:S04]  /*4e610*/  STL.64 [R1+0x1d00], R4 ;  /* 0x001d000401007387 */ /* 0x0083e80000100a00 */
[----:B-1----:R-:W2:Y:S04]  /*4e620*/  LDL.LU R4, [R1+0xf0] ;  /* 0x0000f00001047983 */ /* 0x002ea80000300800 */
[----:B------:R-:W2:Y:S04]  /*4e630*/  LDL.LU R5, [R1+0xf4] ;  /* 0x0000f40001057983 */ /* 0x000ea80000300800 */
[----:B------:R-:W3:Y:S04]  /*4e640*/  LDL.LU R6, [R1+0xf8] ;  /* 0x0000f80001067983 */ /* 0x000ee80000300800 */
[----:B------:R-:W3:Y:S04]  /*4e650*/  LDL.LU R7, [R1+0xfc] ;  /* 0x0000fc0001077983 */ /* 0x000ee80000300800 */
[----:B---3--:R1:W-:Y:S04]  /*4e660*/  STL.64 [R1+0x1d18], R6 ;  /* 0x001d180601007387 */ /* 0x0083e80000100a00 */
[----:B--2---:R-:W-:Y:S04]  /*4e670*/  STL.64 [R1+0x1d10], R4 ;  /* 0x001d100401007387 */ /* 0x004fe80000100a00 */
[----:B------:R2:W-:Y:S04]  /*4e680*/  STL.64 [R1+0x2a0], R20 ;  /* 0x0002a01401007387 */ /* 0x0005e80000100a00 */
[----:B------:R3:W-:Y:S01]  /*4e690*/  STL.64 [R1+0x2a8], R22 ;  /* 0x0002a81601007387 */ /* 0x0007e20000100a00 */
[----:B-1----:R-:W-:-:S02]  /*4e6a0*/  IMAD.MOV.U32 R6, RZ, RZ, R28 ;  /* 0x000000ffff067224 */ /* 0x002fc400078e001c */
[----:B------:R-:W-:Y:S01]  /*4e6b0*/  IMAD.MOV.U32 R28, RZ, RZ, R15 ;  /* 0x000000ffff1c7224 */ /* 0x000fe200078e000f */
[----:B--2---:R-:W2:Y:S01]  /*4e6c0*/  LDL.LU R20, [R1+0x1f50] ;  /* 0x001f500001147983 */ /* 0x004ea20000300800 */
[----:B------:R-:W-:-:S03]  /*4e6d0*/  IMAD.MOV.U32 R21, RZ, RZ, R14 ;  /* 0x000000ffff157224 */ /* 0x000fc600078e000e */
[----:B------:R-:W4:Y:S01]  /*4e6e0*/  LDL.LU.64 R14, [R1+0x1f48] ;  /* 0x001f4800010e7983 */ /* 0x000f220000300a00 */
[----:B------:R-:W-:Y:S01]  /*4e6f0*/  IMAD.MOV.U32 R7, RZ, RZ, R2 ;  /* 0x000000ffff077224 */ /* 0x000fe200078e0002 */
        /* <DEDUP_REMOVED lines=16> */
[----:B------:R-:W4:Y:S04]  /*4e800*/  LDL.LU R12, [R1+0x1f20] ;  /* 0x001f2000010c7983 */ /* 0x000f280000300800 */
[----:B------:R-:W2:Y:S02]  /*4e810*/  LDL.LU.64 R18, [R1+0x1f18] ;  /* 0x001f180001127983 */ /* 0x000ea40000300a00 */
        /* <DEDUP_REMOVED lines=38> */
[----:B------:R1:W-:Y:S04]  /*4ea80*/  STL.64 [R1+0x1d60], R6 ;  /* 0x001d600601007387 */ /* 0x0003e80000100a00 */
[----:B------:R-:W2:Y:S04]  /*4ea90*/  LDL.LU R4, [R1+0x230] ;  /* 0x0002300001047983 */ /* 0x000ea80000300800 */
[----:B------:R-:W2:Y:S04]  /*4eaa0*/  LDL.LU R5, [R1+0x234] ;  /* 0x0002340001057983 */ /* 0x000ea80000300800 */
[----:B-1----:R-:W2:Y:S04]  /*4eab0*/  LDL.LU R6, [R1+0x238] ;  /* 0x0002380001067983 */ /* 0x002ea80000300800 */
        /* <DEDUP_REMOVED lines=9> */
[----:B--2---:R1:W-:Y:S04]  /*4eb50*/  STL.64 [R1+0x1d70], R6 ;  /* 0x001d700601007387 */ /* 0x0043e80000100a00 */
[----:B---3--:R-:W-:Y:S01]  /*4eb60*/  STL.64 [R1+0x1d68], R4 ;  /* 0x001d680401007387 */ /* 0x008fe20000100a00 */
[----:B-1----:R-:W-:-:S02]  /*4eb70*/  IMAD.MOV.U32 R6, RZ, RZ, R13 ;  /* 0x000000ffff067224 */ /* 0x002fc400078e000d */
        /* <DEDUP_REMOVED lines=35> */
[----:B------:R-:W2:Y:S01]  /*4edb0*/  LDL.LU R18, [R1+0x128] ;  /* 0x0001280001127983 */ /* 0x000ea20000300800 */
[----:B------:R-:W-:-:S02]  /*4edc0*/  IMAD.MOV.U32 R6, RZ, RZ, R0 ;  /* 0x000000ffff067224 */ /* 0x000fc400078e0000 */
[----:B------:R-:W-:Y:S02]  /*4edd0*/  IMAD.MOV.U32 R7, RZ, RZ, R27 ;  /* 0x000000ffff077224 */ /* 0x000fe400078e001b */
[----:B---3--:R-:W-:Y:S02]  /*4ede0*/  IMAD.MOV.U32 R19, RZ, RZ, R3 ;  /* 0x000000ffff137224 */ /* 0x008fe400078e0003 */
[----:B------:R-:W3:Y:S04]  /*4edf0*/  LDL.LU R3, [R1+0x1e90] ;  /* 0x001e900001037983 */ /* 0x000ee80000300800 */
[----:B------:R-:W3:Y:S04]  /*4ee00*/  LDL.LU R0, [R1+0x1e8c] ;  /* 0x001e8c0001007983 */ /* 0x000ee80000300800 */
[----:B------:R-:W-:Y:S04]  /*4ee10*/  STL.64 [R1+0x1de8], R6 ;  /* 0x001de80601007387 */ /* 0x000fe80000100a00 */
[----:B--2---:R-:W-:Y:S04]  /*4ee20*/  STL.64 [R1+0x1d80], R18 ;  /* 0x001d801201007387 */ /* 0x004fe80000100a00 */
[----:B------:R1:W-:Y:S04]  /*4ee30*/  STL.64 [R1+0x1d78], R16 ;  /* 0x001d781001007387 */ /* 0x0003e80000100a00 */
[----:B-1----:R-:W2:Y:S04]  /*4ee40*/  LDL.LU R16, [R1+0x140] ;  /* 0x0001400001107983 */ /* 0x002ea80000300800 */
[----:B------:R-:W2:Y:S01]  /*4ee50*/  LDL.LU R17, [R1+0x144] ;  /* 0x0001440001117983 */ /* 0x000ea20000300800 */
[----:B------:R-:W-:-:S02]  /*4ee60*/  IMAD.MOV.U32 R6, RZ, RZ, R26 ;  /* 0x000000ffff067224 */ /* 0x000fc400078e001a */
[----:B------:R-:W-:Y:S02]  /*4ee70*/  IMAD.MOV.U32 R7, RZ, RZ, R25 ;  /* 0x000000ffff077224 */ /* 0x000fe400078e0019 */
[----:B---3--:R-:W-:Y:S02]  /*4ee80*/  IMAD.MOV.U32 R18, RZ, RZ, R3 ;  /* 0x000000ffff127224 */ /* 0x008fe400078e0003 */
        /* <DEDUP_REMOVED lines=14> */
[----:B------:R-:W-:-:S05]  /*4ef70*/  IMAD.MOV.U32 R7, RZ, RZ, R14 ;  /* 0x000000ffff077224 */ /* 0x000fca00078e000e */
[----:B------:R-:W-:Y:S04]  /*4ef80*/  STL.64 [R1+0x1e30], R6 ;  /* 0x001e300601007387 */ /* 0x000fe80000100a00 */
[----:B--2---:R-:W-:Y:S04]  /*4ef90*/  STL.64 [R1+0x1db0], R18 ;  /* 0x001db01201007387 */ /* 0x004fe80000100a00 */
[----:B------:R1:W-:Y:S04]  /*4efa0*/  STL.64 [R1+0x1da8], R16 ;  /* 0x001da81001007387 */ /* 0x0003e80000100a00 */
[----:B-1----:R-:W2:Y:S04]  /*4efb0*/  LDL.LU R16, [R1+0x160] ;  /* 0x0001600001107983 */ /* 0x002ea80000300800 */
[----:B------:R-:W2:Y:S01]  /*4efc0*/  LDL.LU R17, [R1+0x164] ;  /* 0x0001640001117983 */ /* 0x000ea20000300800 */
[----:B---3--:R-:W-:-:S02]  /*4efd0*/  IMAD.MOV.U32 R18, RZ, RZ, R0 ;  /* 0x000000ffff127224 */ /* 0x008fc400078e0000 */
[----:B------:R-:W-:Y:S01]  /*4efe0*/  IMAD.MOV.U32 R19, RZ, RZ, R3 ;  /* 0x000000ffff137224 */ /* 0x000fe200078e0003 */
[----:B------:R-:W3:Y:S04]  /*4eff0*/  LDL.LU R0, [R1+0x1e80] ;  /* 0x001e800001007983 */ /* 0x000ee80000300800 */
[----:B------:R-:W3:Y:S04]  /*4f000*/  LDL.LU R3, [R1+0x1e7c] ;  /* 0x001e7c0001037983 */ /* 0x000ee80000300800 */
[----:B------:R-:W-:Y:S04]  /*4f010*/  STL.64 [R1+0x1dc8], R18 ;  /* 0x001dc81201007387 */ /* 0x000fe80000100a00 */
[----:B--2---:R1:W-:Y:S04]  /*4f020*/  STL.64 [R1+0x1dc0], R16 ;  /* 0x001dc01001007387 */ /* 0x0043e80000100a00 */
[----:B-1----:R-:W2:Y:S04]  /*4f030*/  LDL.LU R16, [R1+0x170] ;  /* 0x0001700001107983 */ /* 0x002ea80000300800 */
[----:B------:R-:W2:Y:S04]  /*4f040*/  LDL.LU R17, [R1+0x174] ;  /* 0x0001740001117983 */ /* 0x000ea80000300800 */
[----:B------:R-:W2:Y:S04]  /*4f050*/  LDL.LU R18, [R1+0x178] ;  /* 0x0001780001127983 */ /* 0x000ea80000300800 */
[----:B------:R-:W2:Y:S01]  /*4f060*/  LDL.LU R19, [R1+0x17c] ;  /* 0x00017c0001137983 */ /* 0x000ea20000300800 */
[----:B----4-:R-:W-:-:S02]  /*4f070*/  IMAD.MOV.U32 R7, RZ, RZ, R12 ;  /* 0x000000ffff077224 */ /* 0x010fc400078e000c */
[----:B------:R-:W-:Y:S01]  /*4f080*/  IMAD.MOV.U32 R6, RZ, RZ, R13 ;  /* 0x000000ffff067224 */ /* 0x000fe200078e000d */
[----:B------:R-:W4:Y:S04]  /*4f090*/  LDL.LU R12, [R1+0x1d0] ;  /* 0x0001d000010c7983 */ /* 0x000f280000300800 */
[----:B------:R-:W4:Y:S04]  /*4f0a0*/  LDL.LU R13, [R1+0x1d4] ;  /* 0x0001d400010d7983 */ /* 0x000f280000300800 */
[----:B------:R-:W4:Y:S04]  /*4f0b0*/  LDL.LU R14, [R1+0x1d8] ;  /* 0x0001d800010e7983 */ /* 0x000f280000300800 */
[----:B------:R-:W4:Y:S04]  /*4f0c0*/  LDL.LU R15, [R1+0x1dc] ;  /* 0x0001dc00010f7983 */ /* 0x000f280000300800 */
[----:B------:R-:W3:Y:S04]  /*4f0d0*/  LDL.LU R24, [R1+0x220] ;  /* 0x0002200001187983 */ /* 0x000ee80000300800 */
[----:B------:R-:W4:Y:S04]  /*4f0e0*/  LDL.LU R25, [R1+0x224] ;  /* 0x0002240001197983 */ /* 0x000f280000300800 */
[----:B------:R-:W4:Y:S04]  /*4f0f0*/  LDL.LU R26, [R1+0x228] ;  /* 0x00022800011a7983 */ /* 0x000f280000300800 */
[----:B------:R-:W4:Y:S04]  /*4f100*/  LDL.LU R27, [R1+0x22c] ;  /* 0x00022c00011b7983 */ /* 0x000f280000300800 */
        /* <DEDUP_REMOVED lines=22> */
[----:B------:R-:W-:Y:S01]  /*4f270*/  STL.64 [R1+0x1e28], R18 ;  /* 0x001e281201007387 */ /* 0x000fe20000100a00 */
[----:B----4-:R-:W-:Y:S03]  /*4f280*/  HMMA.1688.F32.TF32 R24, R8, R22, R24 ;  /* 0x000000160818723c */ /* 0x010fe60000081018 */
[----:B--2---:R1:W-:Y:S04]  /*4f290*/  STL.64 [R1+0x1e20], R16 ;  /* 0x001e201001007387 */ /* 0x0043e80000100a00 */
[----:B-1----:R-:W2:Y:S04]  /*4f2a0*/  LDL.LU R16, [R1+0x1b0] ;  /* 0x0001b00001107983 */ /* 0x002ea80000300800 */
[----:B------:R-:W2:Y:S04]  /*4f2b0*/  LDL.LU R17, [R1+0x1b4] ;  /* 0x0001b40001117983 */ /* 0x000ea80000300800 */
[----:B------:R-:W4:Y:S04]  /*4f2c0*/  LDL.LU R18, [R1+0x1b8] ;  /* 0x0001b80001127983 */ /* 0x000f280000300800 */
[----:B------:R-:W4:Y:S04]  /*4f2d0*/  LDL.LU R19, [R1+0x1bc] ;  /* 0x0001bc0001137983 */ /* 0x000f280000300800 */
[----:B----4-:R3:W-:Y:S04]  /*4f2e0*/  STL.64 [R1+0x1e40], R18 ;  /* 0x001e401201007387 */ /* 0x0107e80000100a00 */
[----:B--2---:R1:W-:Y:S01]  /*4f2f0*/  STL.64 [R1+0x1e38], R16 ;  /* 0x001e381001007387 */ /* 0x0043e20000100a00 */
[----:B---3--:R-:W-:-:S03]  /*4f300*/  IMAD.MOV.U32 R18, RZ, RZ, R3 ;  /* 0x000000ffff127224 */ /* 0x008fc600078e0003 */
[----:B-1----:R-:W2:Y:S04]  /*4f310*/  LDL.LU R16, [R1+0x1c0] ;  /* 0x0001c00001107983 */ /* 0x002ea80000300800 */
[----:B------:R-:W2:Y:S04]  /*4f320*/  LDL.LU R17, [R1+0x1c4] ;  /* 0x0001c40001117983 */ /* 0x000ea80000300800 */
[----:B------:R-:W3:Y:S04]  /*4f330*/  LDL.LU R3, [R1+0x1e68] ;  /* 0x001e680001037983 */ /* 0x000ee80000300800 */
[----:B------:R-:W-:Y:S04]  /*4f340*/  STL.64 [R1+0xa40], R24 ;  /* 0x000a401801007387 */ /* 0x000fe80000100a00 */
[----:B------:R1:W-:Y:S04]  /*4f350*/  STL.64 [R1+0xa48], R26 ;  /* 0x000a481a01007387 */ /* 0x0003e80000100a00 */
[----:B-1----:R-:W4:Y:S04]  /*4f360*/  LDL.LU.64 R26, [R1+0x1e60] ;  /* 0x001e6000011a7983 */ /* 0x002f280000300a00 */
[----:B------:R-:W2:Y:S01]  /*4f370*/  LDL.LU R24, [R1+0x1e58] ;  /* 0x001e580001187983 */ /* 0x000ea20000300800 */
[----:B------:R-:W-:Y:S01]  /*4f380*/  IMAD.MOV.U32 R19, RZ, RZ, R0 ;  /* 0x000000ffff137224 */ /* 0x000fe200078e0000 */
[----:B----4-:R-:W-:Y:S02]  /*4f390*/  HMMA.1688.F32.TF32 R8, R8, R26, R12 ;  /* 0x0000001a0808723c */ /* 0x010fe4000008100c */
[----:B------:R-:W2:Y:S04]  /*4f3a0*/  LDL.LU.64 R14, [R1+0x1e50] ;  /* 0x001e5000010e7983 */ /* 0x000ea80000300a00 */
[----:B------:R-:W2:-:S13]  /*4f3b0*/  LDL.LU.64 R12, [R1+0x1e48] ;  /* 0x001e4800010c7983 */ /* 0x000e9a0000300a00 */
[----:B------:R-:W-:Y:S04]  /*4f3c0*/  STL.64 [R1+0x9f0], R8 ;  /* 0x0009f00801007387 */ /* 0x000fe80000100a00 */
[----:B------:R1:W-:Y:S04]  /*4f3d0*/  STL.64 [R1+0x9f8], R10 ;  /* 0x0009f80a01007387 */ /* 0x0003e80000100a00 */
[----:B-1----:R-:W4:Y:S01]  /*4f3e0*/  LDL.64 R10, [R1+0x38] ;  /* 0x00003800010a7983 */ /* 0x002f220000100a00 */
        /* <DEDUP_REMOVED lines=25> */
[----:B------:R-:W3:Y:S01]  /*4f580*/  LDL R0, [R1+0x130c] ;  /* 0x00130c0001007983 */ /* 0x000ee20000100800 */
        /* <DEDUP_REMOVED lines=31> */
[----:B----4-:R-:W-:-:S15]  /*4f780*/  HMMA.1688.F32.TF32 R4, R12, R10, R4 ;  /* 0x0000000a0c04723c */ /* 0x010fde0000081004 */
        /* <DEDUP_REMOVED lines=18> */
[----:B------:R-:W4:-:S13]  /*4f8b0*/  LDL.LU.64 R16, [R1+0x1d20] ;  /* 0x001d200001107983 */ /* 0x000f1a0000300a00 */
        /* <DEDUP_REMOVED lines=11> */
[----:B----4-:R1:W-:Y:S04]  /*4f970*/  STL.64 [R1+0x1c40], R16 ;  /* 0x001c401001007387 */ /* 0x0103e80000100a00 */
[----:B-1----:R-:W4:Y:S04]  /*4f980*/  LDL.LU R16, [R1+0xe0] ;  /* 0x0000e00001107983 */ /* 0x002f280000300800 */
[----:B------:R-:W4:Y:S01]  /*4f990*/  LDL.LU R17, [R1+0xe4] ;  /* 0x0000e40001117983 */ /* 0x000f220000300800 */
[----:B------:R-:W-:-:S02]  /*4f9a0*/  IMAD.MOV.U32 R18, RZ, RZ, R29 ;  /* 0x000000ffff127224 */ /* 0x000fc400078e001d */
[----:B------:R-:W-:Y:S01]  /*4f9b0*/  IMAD.MOV.U32 R19, RZ, RZ, R28 ;  /* 0x000000ffff137224 */ /* 0x000fe200078e001c */
[----:B------:R-:W4:Y:S04]  /*4f9c0*/  LDL.LU R29, [R1+0x1cfc] ;  /* 0x001cfc00011d7983 */ /* 0x000f280000300800 */
[----:B------:R-:W4:Y:S01]  /*4f9d0*/  LDL.LU R28, [R1+0x1cf8] ;  /* 0x001cf800011c7983 */ /* 0x000f220000300800 */
[----:B---3--:R-:W-:Y:S01]  /*4f9e0*/  ISETP.GE.AND P0, PT, R20, R0, PT ;  /* 0x000000001400720c */ /* 0x008fe20003f06270 */
[C---:B--2---:R-:W-:Y:S08]  /*4f9f0*/  HMMA.1688.F32.TF32 R4, R12.reuse, R26, R4 ;  /* 0x0000001a0c04723c */ /* 0x044ff00000081004 */
[----:B----4-:R-:W-:-:S15]  /*4fa00*/  HMMA.1688.F32.TF32 R16, R12, R22, R16 ;  /* 0x000000160c10723c */ /* 0x010fde0000081010 */
[----:B------:R-:W-:-:S04]  /*4fa10*/  NOP ;  /* 0x0000000000007918 */ /* 0x000fc80000000000 */
[----:B------:R-:W-:Y:S04]  /*4fa20*/  STL.64 [R1+0xa20], R16 ;  /* 0x000a201001007387 */ /* 0x000fe80000100a00 */
[----:B------:R-:W-:Y:S04]  /*4fa30*/  STL.64 [R1+0xa28], R18 ;  /* 0x000a281201007387 */ /* 0x000fe80000100a00 */
[----:B------:R-:W-:Y:S04]  /*4fa40*/  STL.64 [R1+0x9e0], R4 ;  /* 0x0009e00401007387 */ /* 0x000fe80000100a00 */
[----:B------:R-:W-:Y:S04]  /*4fa50*/  STL.64 [R1+0x9e8], R6 ;  /* 0x0009e80601007387 */ /* 0x000fe80000100a00 */
[----:B------:R-:W2:Y:S04]  /*4fa60*/  LDL R12, [R1+0x11f0] ;  /* 0x0011f000010c7983 */ /* 0x000ea80000100800 */
[----:B------:R1:W-:Y:S01]  /*4fa70*/  STL [R1+0x1c24], R20 ;  /* 0x001c241401007387 */ /* 0x0003e20000100800 */
[C---:B------:R-:W-:Y:S01]  /*4fa80*/  ISETP.GT.AND P1, PT, R3.reuse, RZ, PT ;  /* 0x000000ff0300720c */ /* 0x040fe20003f24270 */
[----:B------:R-:W-:Y:S01]  /*4fa90*/  UIADD3 UR4, UPT, UPT, UR4, 0x1, URZ ;  /* 0x0000000104047890 */ /* 0x000fe2000fffe0ff */
[----:B------:R-:W-:Y:S01]  /*4faa0*/  IMAD.MOV.U32 R10, RZ, RZ, R11 ;  /* 0x000000ffff0a7224 */ /* 0x000fe200078e000b */
[----:B------:R-:W-:Y:S04]  /*4fab0*/  LDS R4, [R2+UR6+0x1c700] ;  /* 0x01c7000602047984 */ /* 0x000fe80008000800 */
[----:B------:R-:W-:Y:S04]  /*4fac0*/  LDS R6, [R2+UR6+0x1e700] ;  /* 0x01e7000602067984 */ /* 0x000fe80008000800 */
[----:B-1----:R-:W3:Y:S01]  /*4fad0*/  LDL R20, [R1+0x10f8] ;  /* 0x0010f80001147983 */ /* 0x002ee20000100800 */
[----:B------:R-:W1:Y:S01]  /*4fae0*/  S2R R19, SR_TID.X ;  /* 0x0000000000137919 */ /* 0x000e620000002100 */
[----:B------:R-:W-:Y:S01]  /*4faf0*/  SEL R0, RZ, 0x4, !P1 ;  /* 0x00000004ff007807 */ /* 0x000fe20004800000 */
[----:B------:R-:W-:Y:S01]  /*4fb00*/  UISETP.GT.AND UP0, UPT, UR4, 0x1, UPT ;  /* 0x000000010400788c */ /* 0x000fe2000bf04270 */
[----:B------:R-:W-:-:S02]  /*4fb10*/  ISETP.GT.AND P1, PT, R3, 0x4, PT ;  /* 0x000000040300780c */ /* 0x000fc40003f24270 */
[----:B------:R-:W-:Y:S01]  /*4fb20*/  SEL R0, R0, RZ, !P0 ;  /* 0x000000ff00007207 */ /* 0x000fe20004000000 */
[----:B------:R-:W-:Y:S01]  /*4fb30*/  USEL UR4, UR4, URZ, !UP0 ;  /* 0x000000ff04047287 */ /* 0x000fe2000c000000 */
[----:B------:R-:W-:Y:S02]  /*4fb40*/  STL.64 [R1+0x1c38], R22 ;  /* 0x001c381601007387 */ /* 0x000fe40000100a00 */
[----:B------:R-:W-:Y:S02]  /*4fb50*/  ISETP.NE.U32.AND P2, PT, R0, RZ, PT ;  /* 0x000000ff0000720c */ /* 0x000fe40003f45070 */
[----:B------:R-:W-:Y:S01]  /*4fb60*/  SEL R0, RZ, 0x4, !P1 ;  /* 0x00000004ff007807 */ /* 0x000fe20004800000 */
[----:B------:R-:W-:Y:S01]  /*4fb70*/  STL [R1+0x1c34], R21 ;  /* 0x001c341501007387 */ /* 0x000fe20000100800 */
[----:B------:R-:W-:Y:S02]  /*4fb80*/  ULEA UR7, UR4, UR49, 0x11 ;  /* 0x0000003104077291 */ /* 0x000fe4000f8e88ff */
[----:B------:R-:W-:-:S04]  /*4fb90*/  SEL R0, R0, RZ, !P0 ;  /* 0x000000ff00007207 */ /* 0x000fc80004000000 */
[----:B------:R-:W-:Y:S02]  /*4fba0*/  ISETP.NE.U32.AND P1, PT, R0, RZ, PT ;  /* 0x000000ff0000720c */ /* 0x000fe40003f25070 */
[----:B-1----:R-:W-:Y:S01]  /*4fbb0*/  LOP3.LUT R11, R19, 0x1ff, RZ, 0xc0, !PT ;  /* 0x000001ff130b7812 */ /* 0x002fe200078ec0ff */
[----:B------:R-:W-:Y:S04]  /*4fbc0*/  STL [R1+0x1ca0], R19 ;  /* 0x001ca01301007387 */ /* 0x000fe80000100800 */
[----:B------:R-:W-:Y:S01]  /*4fbd0*/  IMAD.SHL.U32 R25, R11, 0x4, RZ ;  /* 0x000000040b197824 */ /* 0x000fe200078e00ff */
[----:B------:R-:W-:Y:S04]  /*4fbe0*/  STL.64 [R1+0x1c58], R26 ;  /* 0x001c581a01007387 */ /* 0x000fe80000100a00 */
[----:B------:R1:W-:Y:S04]  /*4fbf0*/  STL.64 [R1+0x1c50], R24 ;  /* 0x001c501801007387 */ /* 0x0003e80000100a00 */
[----:B------:R-:W-:Y:S01]  /*4fc00*/  STL [R1+0x1a84], R2 ;  /* 0x001a840201007387 */ /* 0x000fe20000100800 */
[----:B------:R-:W-:-:S03]  /*4fc10*/  VIADD R0, R25, UR7 ;  /* 0x0000000719007c36 */ /* 0x000fc60008000000 */
[----:B---3--:R-:W-:Y:S04]  /*4fc20*/  STL [R1+0x1ca4], R20 ;  /* 0x001ca41401007387 */ /* 0x008fe80000100800 */
[----:B------:R-:W3:Y:S04]  /*4fc30*/  LDL.LU R14, [R1+0x88] ;  /* 0x00008800010e7983 */ /* 0x000ee80000300800 */
[----:B------:R-:W3:Y:S04]  /*4fc40*/  LDL.LU R15, [R1+0x8c] ;  /* 0x00008c00010f7983 */ /* 0x000ee80000300800 */
[----:B-1----:R-:W4:Y:S04]  /*4fc50*/  LDL.LU R24, [R1+0x830] ;  /* 0x0008300001187983 */ /* 0x002f280000300800 */
[----:B------:R-:W4:Y:S04]  /*4fc60*/  LDL.LU R25, [R1+0x834] ;  /* 0x0008340001197983 */ /* 0x000f280000300800 */
[----:B------:R-:W2:Y:S04]  /*4fc70*/  LDL.LU R26, [R1+0x838] ;  /* 0x00083800011a7983 */ /* 0x000ea80000300800 */
[----:B------:R-:W2:Y:S04]  /*4fc80*/  LDL.LU R27, [R1+0x83c] ;  /* 0x00083c00011b7983 */ /* 0x000ea80000300800 */
[----:B--2---:R1:W-:Y:S04]  /*4fc90*/  STL.64 [R1+0x1cb0], R26 ;  /* 0x001cb01a01007387 */ /* 0x0043e80000100a00 */
[----:B----4-:R-:W-:Y:S04]  /*4fca0*/  STL.64 [R1+0x1ca8], R24 ;  /* 0x001ca81801007387 */ /* 0x010fe80000100a00 */
[----:B------:R-:W2:Y:S04]  /*4fcb0*/  LDL.LU R18, [R1+0x98] ;  /* 0x0000980001127983 */ /* 0x000ea80000300800 */
[----:B------:R-:W2:Y:S04]  /*4fcc0*/  LDL.LU R19, [R1+0x9c] ;  /* 0x00009c0001137983 */ /* 0x000ea80000300800 */
[----:B--2---:R2:W-:Y:S04]  /*4fcd0*/  STL.64 [R1+0x1cb8], R18 ;  /* 0x001cb81201007387 */ /* 0x0045e80000100a00 */
[----:B-1----:R-:W4:Y:S04]  /*4fce0*/  LDL.LU R26, [R1+0xa8] ;  /* 0x0000a800011a7983 */ /* 0x002f280000300800 */
[----:B------:R-:W4:Y:S04]  /*4fcf0*/  LDL.LU R27, [R1+0xac] ;  /* 0x0000ac00011b7983 */ /* 0x000f280000300800 */
[----:B------:R-:W3:Y:S04]  /*4fd00*/  LDL.LU R16, [R1+0x810] ;  /* 0x0008100001107983 */ /* 0x000ee80000300800 */
[----:B------:R-:W3:Y:S04]  /*4fd10*/  LDL.LU R17, [R1+0x814] ;  /* 0x0008140001117983 */ /* 0x000ee80000300800 */
[----:B--2---:R-:W2:Y:S04]  /*4fd20*/  LDL.LU R18, [R1+0x818] ;  /* 0x0008180001127983 */ /* 0x004ea80000300800 */
[----:B------:R-:W2:Y:S01]  /*4fd30*/  LDL.LU R19, [R1+0x81c] ;  /* 0x00081c0001137983 */ /* 0x000ea20000300800 */
[----:B------:R-:W-:-:S05]  /*4fd40*/  LOP3.LUT R7, R2, 0x20, RZ, 0x3c, !PT ;  /* 0x0000002002077812 */ /* 0x000fca00078e3cff */
[----:B------:R-:W-:Y:S04]  /*4fd50*/  LDS R5, [R7+UR6+0x1c700] ;  /* 0x01c7000607057984 */ /* 0x000fe80008000800 */
[----:B------:R-:W1:Y:S01]  /*4fd60*/  LDS R7, [R7+UR6+0x1e700] ;  /* 0x01e7000607077984 */ /* 0x000e620008000800 */
[----:B------:R-:W-:Y:S06]  /*4fd70*/  BAR.SYNC.DEFER_BLOCKING 0x0 ;  /* 0x0000000000007b1d */ /* 0x000fec0000010000 */
[----:B--2---:R2:W-:Y:S04]  /*4fd80*/  STL.64 [R1+0x1cc8], R18 ;  /* 0x001cc81201007387 */ /* 0x0045e80000100a00 */
[----:B---3--:R-:W-:Y:S04]  /*4fd90*/  STL.64 [R1+0x1cc0], R16 ;  /* 0x001cc01001007387 */ /* 0x008fe80000100a00 */
[----:B--2---:R-:W2:Y:S04]  /*4fda0*/  LDL.LU R18, [R1+0xb8] ;  /* 0x0000b80001127983 */ /* 0x004ea80000300800 */
[----:B------:R-:W2:Y:S01]  /*4fdb0*/  LDL.LU R19, [R1+0xbc] ;  /* 0x0000bc0001137983 */ /* 0x000ea20000300800 */
[----:B------:R-:W-:-:S02]  /*4fdc0*/  IMAD.MOV.U32 R8, RZ, RZ, R29 ;  /* 0x000000ffff087224 */ /* 0x000fc400078e001d */
[----:B------:R-:W-:-:S05]  /*4fdd0*/  IMAD.MOV.U32 R9, RZ, RZ, R28 ;  /* 0x000000ffff097224 */ /* 0x000fca00078e001c */
[----:B------:R-:W-:Y:S01]  /*4fde0*/  @!PT LDS RZ, [RZ] ;  /* 0x00000000fffff984 */ /* 0x000fe20000000800 */
[----:B------:R-:W-:Y:S01]  /*4fdf0*/  @!PT LDS RZ, [RZ] ;  /* 0x00000000fffff984 */ /* 0x000fe20000000800 */
[----:B------:R-:W-:Y:S01]  /*4fe00*/  @!PT LDS RZ, [RZ] ;  /* 0x00000000fffff984 */ /* 0x000fe20000000800 */
[----:B------:R3:W-:Y:S02]  /*4fe10*/  LDGSTS.E [R0], desc[UR40][R8.64], P2 ;  /* 0x0000000008007fae */ /* 0x0007e400091a1028 */
[----:B---3--:R-:W-:Y:S02]  /*4fe20*/  LEA R8, P2, R20, R29, 0x2 ;  /* 0x0000001d14087211 */ /* 0x008fe400078410ff */
[----:B--2---:R2:W-:Y:S04]  /*4fe30*/  STL.64 [R1+0x1ce0], R18 ;  /* 0x001ce01201007387 */ /* 0x0045e80000100a00 */
[----:B--2---:R-:W1:Y:S04]  /*4fe40*/  LDL.LU R18, [R1+0xc8] ;  /* 0x0000c80001127983 */ /* 0x004e680000300800 */
[----:B------:R-:W1:Y:S04]  /*4fe50*/  LDL.LU R19, [R1+0xcc] ;  /* 0x0000cc0001137983 */ /* 0x000e680000300800 */
[----:B------:R-:W2:Y:S04]  /*4fe60*/  LDL.LU R20, [R1+0x800] ;  /* 0x0008000001147983 */ /* 0x000ea80000300800 */
[----:B------:R-:W2:Y:S04]  /*4fe70*/  LDL.LU R21, [R1+0x804] ;  /* 0x0008040001157983 */ /* 0x000ea80000300800 */
[----:B------:R-:W3:Y:S04]  /*4fe80*/  LDL.LU R22, [R1+0x808] ;  /* 0x0008080001167983 */ /* 0x000ee80000300800 */
[----:B------:R-:W3:Y:S04]  /*4fe90*/  LDL.LU R23, [R1+0x80c] ;  /* 0x00080c0001177983 */ /* 0x000ee80000300800 */
[----:B---3--:R-:W-:Y:S04]  /*4fea0*/  STL.64 [R1+0x1cd8], R22 ;  /* 0x001cd81601007387 */ /* 0x008fe80000100a00 */
[----:B--2---:R2:W-:Y:S04]  /*4feb0*/  STL.64 [R1+0x1cd0], R20 ;  /* 0x001cd01401007387 */ /* 0x0045e80000100a00 */
[----:B--2---:R-:W2:Y:S04]  /*4fec0*/  LDL.LU R20, [R1+0x7e0] ;  /* 0x0007e00001147983 */ /* 0x004ea80000300800 */
[----:B------:R-:W2:Y:S04]  /*4fed0*/  LDL.LU R21, [R1+0x7e4] ;  /* 0x0007e40001157983 */ /* 0x000ea80000300800 */
[----:B------:R-:W3:Y:S04]  /*4fee0*/  LDL.LU R22, [R1+0x7e8] ;  /* 0x0007e80001167983 */ /* 0x000ee80000300800 */
[----:B------:R-:W3:Y:S01]  /*4fef0*/  LDL.LU R23, [R1+0x7ec] ;  /* 0x0007ec0001177983 */ /* 0x000ee20000300800 */
[----:B------:R-:W-:-:S03]  /*4ff00*/  IMAD.X R9, R28, 0x1, R12, P2 ;  /* 0x000000011c097824 */ /* 0x000fc600010e060c */
[----:B------:R-:W2:Y:S04]  /*4ff10*/  LDL R17, [R1+0x12e4] ;  /* 0x0012e40001117983 */ /* 0x000ea80000100800 */
[----:B------:R-:W4:Y:S04]  /*4ff20*/  LDL R16, [R1+0x11e0] ;  /* 0x0011e00001107983 */ /* 0x000f280000100800 */
[----:B------:R-:W4:Y:S04]  /*4ff30*/  LDL R12, [R1+0x1240] ;  /* 0x00124000010c7983 */ /* 0x000f280000100800 */
[----:B------:R-:W4:Y:S04]  /*4ff40*/  LDL R2, [R1+0x11d0] ;  /* 0x0011d00001027983 */ /* 0x000f280000100800 */
[----:B------:R1:W-:Y:S01]  /*4ff50*/  LDGSTS.E [R0+0x2000], desc[UR40][R8.64], P1 ;  /* 0x0200000008007fae */ /* 0x0003e200089a1028 */
[----:B------:R-:W-:-:S04]  /*4ff60*/  ISETP.GT.AND P1, PT, R3, 0x8, PT ;  /* 0x000000080300780c */ /* 0x000fc80003f24270 */
[----:B-1----:R-:W-:Y:S01]  /*4ff70*/  SEL R8, RZ, 0x4, !P1 ;  /* 0x00000004ff087807 */ /* 0x002fe20004800000 */
[----:B---3--:R-:W-:Y:S04]  /*4ff80*/  STL.64 [R1+0x1cf0], R22 ;  /* 0x001cf01601007387 */ /* 0x008fe80000100a00 */
[----:B--2---:R1:W-:Y:S04]  /*4ff90*/  STL.64 [R1+0x1ce8], R20 ;  /* 0x001ce81401007387 */ /* 0x0043e80000100a00 */
[----:B-1----:R-:W2:Y:S04]  /*4ffa0*/  LDL.LU R20, [R1+0x7f0] ;  /* 0x0007f00001147983 */ /* 0x002ea80000300800 */
[----:B------:R-:W2:Y:S04]  /*4ffb0*/  LDL.LU R21, [R1+0x7f4] ;  /* 0x0007f40001157983 */ /* 0x000ea80000300800 */
[----:B------:R-:W2:Y:S04]  /*4ffc0*/  LDL.LU R22, [R1+0x7f8] ;  /* 0x0007f80001167983 */ /* 0x000ea80000300800 */
[----:B------:R-:W2:Y:S01]  /*4ffd0*/  LDL.LU R23, [R1+0x7fc] ;  /* 0x0007fc0001177983 */ /* 0x000ea20000300800 */
[----:B------:R-:W-:-:S02]  /*4ffe0*/  SEL R8, R8, RZ, !P0 ;  /* 0x000000ff08087207 */ /* 0x000fc40004000000 */
[----:B------:R-:W-:Y:S01]  /*4fff0*/  ISETP.GT.AND P1, PT, R3, 0xc, PT ;  /* 0x0000000c0300780c */ /* 0x000fe20003f24270 */
[----:B------:R-:W3:Y:S04]  /*50000*/  LDL R24, [R1+0x12c8] ;  /* 0x0012c80001187983 */ /* 0x000ee80000100800 */
[----:B------:R-:W3:Y:S01]  /*50010*/  LDL R13, [R1+0x11c0] ;  /* 0x0011c000010d7983 */ /* 0x000ee20000100800 */
[----:B------:R-:W-:Y:S02]  /*50020*/  ISETP.NE.U32.AND P2, PT, R8, RZ, PT ;  /* 0x000000ff0800720c */ /* 0x000fe40003f45070 */
[----:B------:R-:W-:-:S04]  /*50030*/  SEL R8, RZ, 0x4, !P1 ;  /* 0x00000004ff087807 */ /* 0x000fc80004800000 */
[----:B------:R-:W-:-:S04]  /*50040*/  SEL R8, R8, RZ, !P0 ;  /* 0x000000ff08087207 */ /* 0x000fc80004000000 */
[----:B------:R-:W-:Y:S02]  /*50050*/  ISETP.NE.U32.AND P1, PT, R8, RZ, PT ;  /* 0x000000ff0800720c */ /* 0x000fe40003f25070 */
[----:B------:R-:W-:-:S05]  /*50060*/  LEA R8, P3, R17, R29, 0x2 ;  /* 0x0000001d11087211 */ /* 0x000fca00078610ff */
[----:B----4-:R-:W-:-:S05]  /*50070*/  IMAD.X R9, R28, 0x1, R16, P3 ;  /* 0x000000011c097824 */ /* 0x010fca00018e0610 */
[----:B------:R1:W-:Y:S02]  /*50080*/  LDGSTS.E [R0+0x4000], desc[UR40][R8.64], P2 ;  /* 0x0400000008007fae */ /* 0x0003e400091a1028 */
[----:B-1----:R-:W-:Y:S02]  /*50090*/  LEA R8, P2, R12, R29, 0x2 ;  /* 0x0000001d0c087211 */ /* 0x002fe400078410ff */
[----:B------:R-:W4:Y:S03]  /*500a0*/  LDL R12, [R1+0x123c] ;  /* 0x00123c00010c7983 */ /* 0x000f260000100800 */
[----:B------:R-:W-:Y:S02]  /*500b0*/  IMAD.X R9, R28, 0x1, R2, P2 ;  /* 0x000000011c097824 */ /* 0x000fe400010e0602 */
[----:B------:R-:W3:Y:S04]  /*500c0*/  LDL R2, [R1+0x11b0] ;  /* 0x0011b00001027983 */ /* 0x000ee80000100800 */
[----:B------:R1:W-:Y:S01]  /*500d0*/  LDGSTS.E [R0+0x6000], desc[UR40][R8.64], P1 ;  /* 0x0600000008007fae */ /* 0x0003e200089a1028 */
        /* <DEDUP_REMOVED lines=12> */
[----:B------:R-:W2:Y:S01]  /*501a0*/  LDL.LU.64 R16, [R1+0x1cc0] ;  /* 0x001cc00001107983 */ /* 0x000ea20000300a00 */
[----:B------:R-:W-:-:S04]  /*501b0*/  ISETP.GT.AND P1, PT, R3, 0x10, PT ;  /* 0x000000100300780c */ /* 0x000fc80003f24270 */
[----:B------:R-:W-:-:S04]  /*501c0*/  SEL R8, RZ, 0x4, !P1 ;  /* 0x00000004ff087807 */ /* 0x000fc80004800000 */
[----:B------:R-:W-:-:S04]  /*501d0*/  SEL R8, R8, RZ, !P0 ;  /* 0x000000ff08087207 */ /* 0x000fc80004000000 */
[----:B------:R-:W-:Y:S02]  /*501e0*/  ISETP.NE.U32.AND P1, PT, R8, RZ, PT ;  /* 0x000000ff0800720c */ /* 0x000fe40003f25070 */
[----:B---3--:R-:W-:Y:S02]  /*501f0*/  LEA R8, P2, R24, R29, 0x2 ;  /* 0x0000001d18087211 */ /* 0x008fe400078410ff */
[----:B--2---:R-:W-:Y:S01]  /*50200*/  HMMA.1688.F32.TF32 R24, R4, R26, R16 ;  /* 0x0000001a0418723c */ /* 0x004fe20000081010 */
[----:B------:R-:W2:-:S15]  /*50210*/  LDL.LU.64 R18, [R1+0x1cb8] ;  /* 0x001cb80001127983 */ /* 0x000e9e0000300a00 */
[----:B------:R-:W-:-:S03]  /*50220*/  NOP ;  /* 0x0000000000007918 */ /* 0x000fc60000000000 */
[----:B------:R-:W-:Y:S04]  /*50230*/  STL.64 [R1+0x190], R24 ;  /* 0x0001901801007387 */ /* 0x000fe80000100a00 */
[----:B------:R1:W-:Y:S04]  /*50240*/  STL.64 [R1+0x198], R26 ;  /* 0x0001981a01007387 */ /* 0x0003e80000100a00 */
[----:B-1----:R-:W3:Y:S04]  /*50250*/  LDL.LU.64 R26, [R1+0x1cb0] ;  /* 0x001cb000011a7983 */ /* 0x002ee80000300a00 */
[----:B------:R-:W3:Y:S01]  /*50260*/  LDL.LU.64 R24, [R1+0x1ca8] ;  /* 0x001ca80001187983 */ /* 0x000ee20000300a00 */
[----:B------:R-:W-:-:S05]  /*50270*/  IMAD.X R9, R28, 0x1, R13, P2 ;  /* 0x000000011c097824 */ /* 0x000fca00010e060d */
[----:B------:R1:W-:Y:S01]  /*50280*/  LDGSTS.E [R0+0x8000], desc[UR40][R8.64], P1 ;  /* 0x0800000008007fae */ /* 0x0003e200089a1028 */
[----:B------:R-:W-:-:S04]  /*50290*/  ISETP.GT.AND P1, PT, R3, 0x14, PT ;  /* 0x000000140300780c */ /* 0x000fc80003f24270 */
[----:B-1----:R-:W-:-:S04]  /*502a0*/  SEL R8, RZ, 0x4, !P1 ;  /* 0x00000004ff087807 */ /* 0x002fc80004800000 */
[----:B------:R-:W-:-:S04]  /*502b0*/  SEL R8, R8, RZ, !P0 ;  /* 0x000000ff08087207 */ /* 0x000fc80004000000 */
[----:B------:R-:W-:Y:S02]  /*502c0*/  ISETP.NE.U32.AND P1, PT, R8, RZ, PT ;  /* 0x000000ff0800720c */ /* 0x000fe40003f25070 */
[----:B----4-:R-:W-:-:S05]  /*502d0*/  LEA R8, P2, R12, R29, 0x2 ;  /* 0x0000001d0c087211 */ /* 0x010fca00078410ff */
[----:B------:R-:W-:-:S06]  /*502e0*/  IMAD.X R9, R28, 0x1, R2, P2 ;  /* 0x000000011c097824 */ /* 0x000fcc00010e0602 */
[----:B------:R1:W-:Y:S01]  /*502f0*/  LDGSTS.E [R0+0xa000], desc[UR40][R8.64], P1 ;  /* 0x0a00000008007fae */ /* 0x0003e200089a1028 */
[----:B--2---:R-:W-:Y:S03]  /*50300*/  HMMA.1688.F32.TF32 R16, R4, R18, R20 ;  /* 0x000000120410723c */ /* 0x004fe60000081014 */
[----:B------:R-:W2:-:S15]  /*50310*/  LDL.LU R20, [R1+0x1ca4] ;  /* 0x001ca40001147983 */ /* 0x000e9e0000300800 */
[----:B------:R-:W-:Y:S01]  /*50320*/  NOP ;  /* 0x0000000000007918 */ /* 0x000fe20000000000 */
[----:B------:R-:W-:Y:S04]  /*50330*/  STL.64 [R1+0x180], R16 ;  /* 0x0001801001007387 */ /* 0x000fe80000100a00 */
[----:B------:R4:W-:Y:S04]  /*50340*/  STL.64 [R1+0x188], R18 ;  /* 0x0001881201007387 */ /* 0x0009e80000100a00 */
[----:B----4-:R-:W4:Y:S04]  /*50350*/  LDL.LU R19, [R1+0x1ca0] ;  /* 0x001ca00001137983 */ /* 0x010f280000300800 */
[----:B------:R-:W2:Y:S04]  /*50360*/  LDL R9, [R1+0x1238] ;  /* 0x0012380001097983 */ /* 0x000ea80000100800 */
[----:B------:R-:W4:Y:S01]  /*50370*/  LDL R2, [R1+0x11a0] ;  /* 0x0011a00001027983 */ /* 0x000f220000100800 */
[----:B---3--:R-:W-:-:S15]  /*50380*/  HMMA.1688.F32.TF32 R12, R4, R14, R24 ;  /* 0x0000000e040c723c */ /* 0x008fde0000081018 */
[----:B------:R-:W-:-:S04]  /*50390*/  NOP ;  /* 0x0000000000007918 */ /* 0x000fc80000000000 */
[----:B------:R3:W-:Y:S04]  /*503a0*/  STL.64 [R1+0x170], R12 ;  /* 0x0001700c01007387 */ /* 0x0007e80000100a00 */
[----:B------:R1:W-:Y:S04]  /*503b0*/  STL.64 [R1+0x178], R14 ;  /* 0x0001780e01007387 */ /* 0x0003e80000100a00 */
[----:B------:R-:W4:Y:S04]  /*503c0*/  LDL R21, [R1+0x1234] ;  /* 0x0012340001157983 */ /* 0x000f280000100800 */
[----:B------:R-:W4:Y:S04]  /*503d0*/  LDL R18, [R1+0x1190] ;  /* 0x0011900001127983 */ /* 0x000f280000100800 */
[----:B------:R-:W4:Y:S04]  /*503e0*/  LDL R17, [R1+0x1294] ;  /* 0x0012940001117983 */ /* 0x000f280000100800 */
[----:B------:R-:W4:Y:S01]  /*503f0*/  LDL R16, [R1+0x1180] ;  /* 0x0011800001107983 */ /* 0x000f220000100800 */
[----:B------:R-:W-:-:S03]  /*50400*/  ISETP.GT.AND P1, PT, R3, 0x18, PT ;  /* 0x000000180300780c */ /* 0x000fc60003f24270 */
[----:B------:R-:W4:Y:S04]  /*50410*/  LDL R23, [R1+0x1150] ;  /* 0x0011500001177983 */ /* 0x000f280000100800 */
[----:B---3--:R-:W3:Y:S04]  /*50420*/  LDL R13, [R1+0x122c] ;  /* 0x00122c00010d7983 */ /* 0x008ee80000100800 */
[----:B-1----:R-:W3:Y:S04]  /*50430*/  LDL R15, [R1+0x1230] ;  /* 0x00123000010f7983 */ /* 0x002ee80000100800 */
[----:B------:R-:W3:Y:S04]  /*50440*/  LDL R14, [R1+0x1170] ;  /* 0x00117000010e7983 */ /* 0x000ee80000100800 */
[----:B------:R-:W3:Y:S01]  /*50450*/  LDL R12, [R1+0x1160] ;  /* 0x00116000010c7983 */ /* 0x000ee20000100800 */
[----:B------:R-:W-:-:S02]  /*50460*/  SEL R8, RZ, 0x4, !P1 ;  /* 0x00000004ff087807 */ /* 0x000fc40004800000 */
[----:B------:R-:W-:Y:S02]  /*50470*/  ISETP.GT.AND P1, PT, R3, 0x1c, PT ;  /* 0x0000001c0300780c */ /* 0x000fe40003f24270 */
[----:B------:R-:W-:-:S04]  /*50480*/  SEL R8, R8, RZ, !P0 ;  /* 0x000000ff08087207 */ /* 0x000fc80004000000 */
[----:B------:R-:W-:Y:S02]  /*50490*/  ISETP.NE.U32.AND P2, PT, R8, RZ, PT ;  /* 0x000000ff0800720c */ /* 0x000fe40003f45070 */
[----:B------:R-:W-:-:S04]  /*504a0*/  SEL R8, RZ, 0x4, !P1 ;  /* 0x00000004ff087807 */ /* 0x000fc80004800000 */
[----:B------:R-:W-:-:S04]  /*504b0*/  SEL R8, R8, RZ, !P0 ;  /* 0x000000ff08087207 */ /* 0x000fc80004000000 */
[----:B------:R-:W-:Y:S02]  /*504c0*/  ISETP.NE.U32.AND P1, PT, R8, RZ, PT ;  /* 0x000000ff0800720c */ /* 0x000fe40003f25070 */
[----:B--2---:R-:W-:-:S05]  /*504d0*/  LEA R8, P3, R9, R29, 0x2 ;  /* 0x0000001d09087211 */ /* 0x004fca00078610ff */
[----:B----4-:R-:W-:Y:S02]  /*504e0*/  IMAD.X R9, R28, 0x1, R2, P3 ;  /* 0x000000011c097824 */ /* 0x010fe400018e0602 */
[----:B------:R-:W2:Y:S04]  /*504f0*/  LDL R2, [R1+0x1228] ;  /* 0x0012280001027983 */ /* 0x000ea80000100800 */
[----:B------:R1:W-:Y:S02]  /*50500*/  LDGSTS.E [R0+0xc000], desc[UR40][R8.64], P2 ;  /* 0x0c00000008007fae */ /* 0x0003e400091a1028 */
[----:B-1----:R-:W-:-:S05]  /*50510*/  LEA R8, P2, R21, R29, 0x2 ;  /* 0x0000001d15087211 */ /* 0x002fca00078410ff */
[----:B------:R-:W-:-:S05]  /*50520*/  IMAD.X R9, R28, 0x1, R18, P2 ;  /* 0x000000011c097824 */ /* 0x000fca00010e0612 */
[----:B------:R1:W-:Y:S01]  /*50530*/  LDGSTS.E [R0+0xe000], desc[UR40][R8.64], P1 ;  /* 0x0e00000008007fae */ /* 0x0003e200089a1028 */
[----:B------:R-:W-:-:S04]  /*50540*/  ISETP.GT.AND P1, PT, R3, 0x20, PT ;  /* 0x000000200300780c */ /* 0x000fc80003f24270 */
[----:B-1----:R-:W-:Y:S02]  /*50550*/  SEL R8, RZ, 0x4, !P1 ;  /* 0x00000004ff087807 */ /* 0x002fe40004800000 */
[----:B------:R-:W-:Y:S02]  /*50560*/  ISETP.GT.AND P1, PT, R3, 0x24, PT ;  /* 0x000000240300780c */ /* 0x000fe40003f24270 */
[----:B------:R-:W-:-:S04]  /*50570*/  SEL R8, R8, RZ, !P0 ;  /* 0x000000ff08087207 */ /* 0x000fc80004000000 */
[----:B------:R-:W-:Y:S02]  /*50580*/  ISETP.NE.U32.AND P2, PT, R8, RZ, PT ;  /* 0x000000ff0800720c */ /* 0x000fe40003f45070 */
[----:B------:R-:W-:-:S04]  /*50590*/  SEL R8, RZ, 0x4, !P1 ;  /* 0x00000004ff087807 */ /* 0x000fc80004800000 */
[----:B------:R-:W-:-:S04]  /*505a0*/  SEL R8, R8, RZ, !P0 ;  /* 0x000000ff08087207 */ /* 0x000fc80004000000 */
[----:B------:R-:W-:Y:S02]  /*505b0*/  ISETP.NE.U32.AND P1, PT, R8, RZ, PT ;  /* 0x000000ff0800720c */ /* 0x000fe40003f25070 */
[----:B------:R-:W-:-:S05]  /*505c0*/  LEA R8, P3, R17, R29, 0x2 ;  /* 0x0000001d11087211 */ /* 0x000fca00078610ff */
[----:B------:R-:W-:-:S05]  /*505d0*/  IMAD.X R9, R28, 0x1, R16, P3 ;  /* 0x000000011c097824 */ /* 0x000fca00018e0610 */
[----:B------:R3:W-:Y:S02]  /*505e0*/  LDGSTS.E [R0+0x10000], desc[UR40][R8.64], P2 ;  /* 0x1000000008007fae */ /* 0x0007e400091a1028 */
[----:B---3--:R-:W-:-:S05]  /*505f0*/  LEA R8, P2, R15, R29, 0x2 ;  /* 0x0000001d0f087211 */ /* 0x008fca00078410ff */
[----:B------:R-:W-:Y:S02]  /*50600*/  IMAD.X R9, R28, 0x1, R14, P2 ;  /* 0x000000011c097824 */ /* 0x000fe400010e060e */
[----:B------:R-:W3:Y:S04]  /*50610*/  LDL.LU R14, [R1+0x78] ;  /* 0x00007800010e7983 */ /* 0x000ee80000300800 */
[----:B------:R-:W3:Y:S04]  /*50620*/  LDL.LU R15, [R1+0x7c] ;  /* 0x00007c00010f7983 */ /* 0x000ee80000300800 */
[----:B------:R-:W3:Y:S04]  /*50630*/  LDL.LU R24, [R1+0x890] ;  /* 0x0008900001187983 */ /* 0x000ee80000300800 */
[----:B------:R-:W3:Y:S04]  /*50640*/  LDL.LU R25, [R1+0x894] ;  /* 0x0008940001197983 */ /* 0x000ee80000300800 */
[----:B------:R-:W3:Y:S04]  /*50650*/  LDL.LU R26, [R1+0x898] ;  /* 0x00089800011a7983 */ /* 0x000ee80000300800 */
[----:B------:R-:W3:Y:S04]  /*50660*/  LDL.LU R27, [R1+0x89c] ;  /* 0x00089c00011b7983 */ /* 0x000ee80000300800 */
[----:B------:R-:W4:Y:S04]  /*50670*/  LDL R22, [R1+0x1224] ;  /* 0x0012240001167983 */ /* 0x000f280000100800 */
[----:B------:R-:W3:Y:S04]  /*50680*/  LDL R21, [R1+0x1140] ;  /* 0x0011400001157983 */ /* 0x000ee80000100800 */
[----:B------:R-:W3:Y:S04]  /*50690*/  LDL R18, [R1+0x1220] ;  /* 0x0012200001127983 */ /* 0x000ee80000100800 */
[----:B------:R-:W3:Y:S04]  /*506a0*/  LDL R17, [R1+0x1130] ;  /* 0x0011300001117983 */ /* 0x000ee80000100800 */
[----:B------:R1:W-:Y:S01]  /*506b0*/  LDGSTS.E [R0+0x12000], desc[UR40][R8.64], P1 ;  /* 0x1200000008007fae */ /* 0x0003e200089a1028 */
[----:B------:R-:W-:-:S03]  /*506c0*/  ISETP.GT.AND P1, PT, R3, 0x28, PT ;  /* 0x000000280300780c */ /* 0x000fc60003f24270 */
[----:B------:R-:W3:Y:S01]  /*506d0*/  LDL R16, [R1+0x121c] ;  /* 0x00121c0001107983 */ /* 0x000ee20000100800 */
[----:B-1----:R-:W-:Y:S02]  /*506e0*/  SEL R8, RZ, 0x4, !P1 ;  /* 0x00000004ff087807 */ /* 0x002fe40004800000 */
[----:B------:R-:W-:Y:S02]  /*506f0*/  ISETP.GT.AND P1, PT, R3, 0x2c, PT ;  /* 0x0000002c0300780c */ /* 0x000fe40003f24270 */
[----:B------:R-:W-:-:S04]  /*50700*/  SEL R8, R8, RZ, !P0 ;  /* 0x000000ff08087207 */ /* 0x000fc80004000000 */
[----:B------:R-:W-:Y:S02]  /*50710*/  ISETP.NE.U32.AND P2, PT, R8, RZ, PT ;  /* 0x000000ff0800720c */ /* 0x000fe40003f45070 */
[----:B------:R-:W-:-:S04]  /*50720*/  SEL R8, RZ, 0x4, !P1 ;  /* 0x00000004ff087807 */ /* 0x000fc80004800000 */
[----:B------:R-:W-:-:S04]  /*50730*/  SEL R8, R8, RZ, !P0 ;  /* 0x000000ff08087207 */ /* 0x000fc80004000000 */
[----:B------:R-:W-:Y:S02]  /*50740*/  ISETP.NE.U32.AND P1, PT, R8, RZ, PT ;  /* 0x000000ff0800720c */ /* 0x000fe40003f25070 */
[-C--:B------:R-:W-:Y:S02]  /*50750*/  LEA R8, P3, R13, R29.reuse, 0x2 ;  /* 0x0000001d0d087211 */ /* 0x080fe400078610ff */
[----:B------:R-:W3:Y:S03]  /*50760*/  LDL R13, [R1+0x1120] ;  /* 0x00112000010d7983 */ /* 0x000ee60000100800 */
[----:B------:R-:W-:Y:S02]  /*50770*/  IMAD.X R9, R28, 0x1, R12, P3 ;  /* 0x000000011c097824 */ /* 0x000fe400018e060c */
[----:B------:R-:W3:Y:S04]  /*50780*/  LDL R12, [R1+0x1218] ;  /* 0x00121800010c7983 */ /* 0x000ee80000100800 */
[----:B------:R2:W-:Y:S02]  /*50790*/  LDGSTS.E [R0+0x14000], desc[UR40][R8.64], P2 ;  /* 0x1400000008007fae */ /* 0x0005e400091a1028 */
[----:B--2---:R-:W-:-:S02]  /*507a0*/  LEA R8, P2, R2, R29, 0x2 ;  /* 0x0000001d02087211 */ /* 0x004fc400078410ff */
[----:B------:R-:W2:Y:S03]  /*507b0*/  LDL R2, [R1+0x1110] ;  /* 0x0011100001027983 */ /* 0x000ea60000100800 */
        /* <DEDUP_REMOVED lines=10> */
[----:B----4-:R-:W-:-:S05]  /*50860*/  LEA R8, P3, R22, R29, 0x2 ;  /* 0x0000001d16087211 */ /* 0x010fca00078610ff */
[----:B---3--:R-:W-:-:S05]  /*50870*/  IMAD.X R9, R28, 0x1, R21, P3 ;  /* 0x000000011c097824 */ /* 0x008fca00018e0615 */
[----:B------:R1:W-:Y:S02]  /*50880*/  LDGSTS.E [R0+0x18000], desc[UR40][R8.64], P2 ;  /* 0x1800000008007fae */ /* 0x0003e400091a1028 */
[----:B-1----:R-:W-:-:S05]  /*50890*/  LEA R8, P2, R18, R29, 0x2 ;  /* 0x0000001d12087211 */ /* 0x002fca00078410ff */
[----:B------:R-:W-:-:S05]  /*508a0*/  IMAD.X R9, R28, 0x1, R17, P2 ;  /* 0x000000011c097824 */ /* 0x000fca00010e0611 */
[----:B------:R1:W-:Y:S01]  /*508b0*/  LDGSTS.E [R0+0x1a000], desc[UR40][R8.64], P1 ;  /* 0x1a00000008007fae */ /* 0x0003e200089a1028 */
[C---:B------:R-:W-:Y:S01]  /*508c0*/  ISETP.GT.AND P1, PT, R3.reuse, 0x38, PT ;  /* 0x000000380300780c */ /* 0x040fe20003f24270 */
[----:B------:R-:W-:Y:S02]  /*508d0*/  HMMA.1688.F32.TF32 R24, R4, R14, R24 ;  /* 0x0000000e0418723c */ /* 0x000fe40000081018 */
        /* <DEDUP_REMOVED lines=9> */
[----:B------:R-:W-:Y:S02]  /*50970*/  IMAD.X R9, R28, 0x1, R13, P3 ;  /* 0x000000011c097824 */ /* 0x000fe400018e060d */
[----:B------:R-:W4:Y:S04]  /*50980*/  LDL R13, [R1+0x12f0] ;  /* 0x0012f000010d7983 */ /* 0x000f280000100800 */
[----:B------:R1:W-:Y:S04]  /*50990*/  LDGSTS.E [R0+0x1c000], desc[UR40][R8.64], P2 ;  /* 0x1c00000008007fae */ /* 0x0003e800091a1028 */
[----:B------:R-:W-:Y:S04]  /*509a0*/  STL.64 [R1+0x160], R24 ;  /* 0x0001601801007387 */ /* 0x000fe80000100a00 */
[----:B------:R1:W-:Y:S04]  /*509b0*/  STL.64 [R1+0x168], R26 ;  /* 0x0001681a01007387 */ /* 0x0003e80000100a00 */
[----:B------:R-:W4:Y:S04]  /*509c0*/  LDL R18, [R1+0x12e0] ;  /* 0x0012e00001127983 */ /* 0x000f280000100800 */
[----:B------:R-:W4:Y:S04]  /*509d0*/  LDL R17, [R1+0x11dc] ;  /* 0x0011dc0001117983 */ /* 0x000f280000100800 */
[----:B------:R-:W4:Y:S01]  /*509e0*/  LDL R16, [R1+0x12d4] ;  /* 0x0012d40001107983 */ /* 0x000f220000100800 */
[----:B------:R-:W2:Y:S03]  /*509f0*/  S2R R14, SR_TID.X ;  /* 0x00000000000e7919 */ /* 0x000ea60000002100 */
[----:B------:R-:W4:Y:S01]  /*50a00*/  LDL R21, [R1+0x12ac] ;  /* 0x0012ac0001157983 */ /* 0x000f220000100800 */
[----:B-1----:R-:W-:-:S03]  /*50a10*/  LEA R8, P2, R12, R29, 0x2 ;  /* 0x0000001d0c087211 */ /* 0x002fc600078410ff */
[----:B------:R-:W4:Y:S04]  /*50a20*/  LDL R12, [R1+0x11ec] ;  /* 0x0011ec00010c7983 */ /* 0x000f280000100800 */
[----:B------:R-:W4:Y:S01]  /*50a30*/  LDL R26, [R1+0x114c] ;  /* 0x00114c00011a7983 */ /* 0x000f220000100800 */
[----:B--2---:R-:W-:-:S03]  /*50a40*/  IMAD.X R9, R28, 0x1, R2, P2 ;  /* 0x000000011c097824 */ /* 0x004fc600010e0602 */
[----:B------:R-:W2:Y:S04]  /*50a50*/  LDL R2, [R1+0x11cc] ;  /* 0x0011cc0001027983 */ /* 0x000ea80000100800 */
[----:B------:R1:W-:Y:S01]  /*50a60*/  LDGSTS.E [R0+0x1e000], desc[UR40][R8.64], P1 ;  /* 0x1e00000008007fae */ /* 0x0003e200089a1028 */
[C---:B------:R-:W-:Y:S02]  /*50a70*/  ISETP.GT.AND P1, PT, R3.reuse, 0x1, PT ;  /* 0x000000010300780c */ /* 0x040fe40003f24270 */
[----:B------:R-:W-:Y:S02]  /*50a80*/  LOP3.LUT R14, R14, 0x1ff, RZ, 0xc0, !PT ;  /* 0x000001ff0e0e7812 */ /* 0x000fe400078ec0ff */
[----:B-1----:R-:W-:Y:S02]  /*50a90*/  SEL R0, RZ, 0x4, !P1 ;  /* 0x00000004ff007807 */ /* 0x002fe40004800000 */
[----:B------:R-:W-:-:S02]  /*50aa0*/  ISETP.GT.AND P1, PT, R3, 0x5, PT ;  /* 0x000000050300780c */ /* 0x000fc40003f24270 */
[----:B------:R-:W-:Y:S01]  /*50ab0*/  SEL R0, R0, RZ, !P0 ;  /* 0x000000ff00007207 */ /* 0x000fe20004000000 */
[----:B------:R-:W-:Y:S01]  /*50ac0*/  IMAD.SHL.U32 R14, R14, 0x4, RZ ;  /* 0x000000040e0e7824 */ /* 0x000fe200078e00ff */
[----:B------:R-:W-:Y:S02]  /*50ad0*/  IADD3 R8, P3, PT, R20, R29, RZ ;  /* 0x0000001d14087210 */ /* 0x000fe40007f7e0ff */
[----:B------:R-:W-:Y:S02]  /*50ae0*/  ISETP.NE.U32.AND P2, PT, R0, RZ, PT ;  /* 0x000000ff0000720c */ /* 0x000fe40003f45070 */
[----:B------:R-:W-:Y:S02]  /*50af0*/  SEL R0, RZ, 0x4, !P1 ;  /* 0x00000004ff007807 */ /* 0x000fe40004800000 */
[----:B------:R-:W-:Y:S01]  /*50b00*/  LOP3.LUT R14, R14, 0x20, RZ, 0x3c, !PT ;  /* 0x000000200e0e7812 */ /* 0x000fe200078e3cff */
[----:B------:R-:W2:Y:S01]  /*50b10*/  LDL R20, [R1+0x12a0] ;  /* 0x0012a00001147983 */ /* 0x000ea20000100800 */
[----:B------:R-:W-:-:S04]  /*50b20*/  SEL R0, R0, RZ, !P0 ;  /* 0x000000ff00007207 */ /* 0x000fc80004000000 */
[----:B------:R-:W-:Y:S01]  /*50b30*/  ISETP.NE.U32.AND P1, PT, R0, RZ, PT ;  /* 0x000000ff0000720c */ /* 0x000fe20003f25070 */
[----:B------:R-:W-:Y:S02]  /*50b40*/  VIADD R0, R14, UR7 ;  /* 0x000000070e007c36 */ /* 0x000fe40008000000 */
[----:B------:R-:W2:Y:S01]  /*50b50*/  LDL R14, [R1+0x11bc] ;  /* 0x0011bc00010e7983 */ /* 0x000ea20000100800 */
[----:B---3--:R-:W-:-:S03]  /*50b60*/  IMAD.X R9, R28, 0x1, R15, P3 ;  /* 0x000000011c097824 */ /* 0x008fc600018e060f */
[----:B------:R-:W3:Y:S04]  /*50b70*/  LDL R15, [R1+0x12c4] ;  /* 0x0012c400010f7983 */ /* 0x000ee80000100800 */
[----:B------:R4:W-:Y:S02]  /*50b80*/  LDGSTS.E [R0+0x800], desc[UR40][R8.64], P2 ;  /* 0x0080000008007fae */ /* 0x0009e400091a1028 */
[----:B----4-:R-:W-:Y:S02]  /*50b90*/  LEA R8, P2, R13, R29, 0x2 ;  /* 0x0000001d0d087211 */ /* 0x010fe400078410ff */
[----:B------:R-:W4:Y:S03]  /*50ba0*/  LDL R13, [R1+0x12b8] ;  /* 0x0012b800010d7983 */ /* 0x000f260000100800 */
[----:B------:R-:W-:-:S02]  /*50bb0*/  IMAD.X R9, R28, 0x1, R12, P2 ;  /* 0x000000011c097824 */ /* 0x000fc400010e060c */
[----:B------:R-:W4:Y:S04]  /*50bc0*/  LDL R12, [R1+0x11ac] ;  /* 0x0011ac00010c7983 */ /* 0x000f280000100800 */
        /* <DEDUP_REMOVED lines=10> */
[----:B------:R-:W4:Y:S03]  /*50c70*/  LDL R18, [R1+0x118c] ;  /* 0x00118c0001127983 */ /* 0x000f260000100800 */
[----:B------:R-:W-:Y:S02]  /*50c80*/  IMAD.X R9, R28, 0x1, R17, P3 ;  /* 0x000000011c097824 */ /* 0x000fe400018e0611 */
[----:B------:R-:W4:Y:S04]  /*50c90*/  LDL R17, [R1+0x1290] ;  /* 0x0012900001117983 */ /* 0x000f280000100800 */
[----:B------:R1:W-:Y:S02]  /*50ca0*/  LDGSTS.E [R0+0x4800], desc[UR40][R8.64], P2 ;  /* 0x0480000008007fae */ /* 0x0003e400091a1028 */
[----:B-1----:R-:W-:-:S02]  /*50cb0*/  LEA R8, P2, R16, R29, 0x2 ;  /* 0x0000001d10087211 */ /* 0x002fc400078410ff */
[----:B------:R-:W4:Y:S03]  /*50cc0*/  LDL R16, [R1+0x117c] ;  /* 0x00117c0001107983 */ /* 0x000f260000100800 */
[----:B--2---:R-:W-:Y:S02]  /*50cd0*/  IMAD.X R9, R28, 0x1, R2, P2 ;  /* 0x000000011c097824 */ /* 0x004fe400010e0602 */
[----:B------:R-:W2:Y:S04]  /*50ce0*/  LDL R2, [R1+0x119c] ;  /* 0x00119c0001027983 */ /* 0x000ea80000100800 */
        /* <DEDUP_REMOVED lines=9> */
[-C--:B---3--:R-:W-:Y:S02]  /*50d80*/  LEA R8, P3, R15, R29.reuse, 0x2 ;  /* 0x0000001d0f087211 */ /* 0x088fe400078610ff */
[----:B------:R-:W3:Y:S03]  /*50d90*/  LDL R15, [R1+0x1284] ;  /* 0x00128400010f7983 */ /* 0x000ee60000100800 */
[----:B------:R-:W-:Y:S02]  /*50da0*/  IMAD.X R9, R28, 0x1, R14, P3 ;  /* 0x000000011c097824 */ /* 0x000fe400018e060e */
[----:B------:R-:W3:Y:S04]  /*50db0*/  LDL R14, [R1+0x116c] ;  /* 0x00116c00010e7983 */ /* 0x000ee80000100800 */
[----:B------:R4:W-:Y:S02]  /*50dc0*/  LDGSTS.E [R0+0x8800], desc[UR40][R8.64], P2 ;  /* 0x0880000008007fae */ /* 0x0009e400091a1028 */
[----:B----4-:R-:W-:-:S02]  /*50dd0*/  LEA R8, P2, R13, R29, 0x2 ;  /* 0x0000001d0d087211 */ /* 0x010fc400078410ff */
[----:B------:R-:W4:Y:S03]  /*50de0*/  LDL R13, [R1+0x1278] ;  /* 0x00127800010d7983 */ /* 0x000f260000100800 */
[----:B------:R-:W-:Y:S02]  /*50df0*/  IMAD.X R9, R28, 0x1, R12, P2 ;  /* 0x000000011c097824 */ /* 0x000fe400010e060c */
        /* <DEDUP_REMOVED lines=11> */
[----:B--2---:R-:W-:Y:S02]  /*50eb0*/  IMAD.X R9, R28, 0x1, R2, P3 ;  /* 0x000000011c097824 */ /* 0x004fe400018e0602 */
        /* <DEDUP_REMOVED lines=20> */
[----:B------:R-:W3:Y:S04]  /*51000*/  LDL R25, [R1+0x1260] ;  /* 0x0012600001197983 */ /* 0x000ee80000100800 */
        /* <DEDUP_REMOVED lines=13> */
[-C--:B----4-:R-:W-:Y:S02]  /*510e0*/  LEA R8, P3, R13, R29.reuse, 0x2 ;  /* 0x0000001d0d087211 */ /* 0x090fe400078610ff */
[----:B------:R-:W4:Y:S03]  /*510f0*/  LDL R13, [R1+0x111c] ;  /* 0x00111c00010d7983 */ /* 0x000f260000100800 */
[----:B------:R-:W-:Y:S02]  /*51100*/  IMAD.X R9, R28, 0x1, R12, P3 ;  /* 0x000000011c097824 */ /* 0x000fe400018e060c */
[----:B------:R-:W4:Y:S04]  /*51110*/  LDL R12, [R1+0x1210] ;  /* 0x00121000010c7983 */ /* 0x000f280000100800 */
[----:B------:R2:W-:Y:S02]  /*51120*/  LDGSTS.E [R0+0x14800], desc[UR40][R8.64], P2 ;  /* 0x1480000008007fae */ /* 0x0005e400091a1028 */
[----:B--2---:R-:W-:-:S02]  /*51130*/  LEA R8, P2, R2, R29, 0x2 ;  /* 0x0000001d02087211 */ /* 0x004fc400078410ff */
[----:B------:R-:W2:Y:S04]  /*51140*/  LDL R2, [R1+0x110c] ;  /* 0x00110c0001027983 */ /* 0x000ea80000100800 */
[----:B------:R-:W2:Y:S04]  /*51150*/  LDL.LU R20, [R1+0x8b0] ;  /* 0x0008b00001147983 */ /* 0x000ea80000300800 */
[----:B------:R-:W2:Y:S04]  /*51160*/  LDL.LU R21, [R1+0x8b4] ;  /* 0x0008b40001157983 */ /* 0x000ea80000300800 */
[----:B------:R-:W2:Y:S04]  /*51170*/  LDL.LU R22, [R1+0x8b8] ;  /* 0x0008b80001167983 */ /* 0x000ea80000300800 */
[----:B------:R-:W2:Y:S01]  /*51180*/  LDL.LU R23, [R1+0x8bc] ;  /* 0x0008bc0001177983 */ /* 0x000ea20000300800 */
        /* <DEDUP_REMOVED lines=10> */
[----:B---3--:R-:W-:-:S05]  /*51230*/  LEA R8, P3, R25, R29, 0x2 ;  /* 0x0000001d19087211 */ /* 0x008fca00078610ff */
[----:B------:R-:W-:-:S05]  /*51240*/  IMAD.X R9, R28, 0x1, R24, P3 ;  /* 0x000000011c097824 */ /* 0x000fca00018e0618 */
[----:B------:R1:W-:Y:S02]  /*51250*/  LDGSTS.E [R0+0x18800], desc[UR40][R8.64], P2 ;  /* 0x1880000008007fae */ /* 0x0003e400091a1028 */
[----:B-1----:R-:W-:Y:S02]  /*51260*/  LEA R8, P2, R18, R29, 0x2 ;  /* 0x0000001d12087211 */ /* 0x002fe400078410ff */
[----:B------:R-:W3:Y:S03]  /*51270*/  LDL R18, [R1+0x11f8] ;  /* 0x0011f80001127983 */ /* 0x000ee60000100800 */
        /* <DEDUP_REMOVED lines=11> */
[----:B----4-:R-:W-:-:S05]  /*51330*/  IMAD.X R9, R28, 0x1, R13, P3 ;  /* 0x000000011c097824 */ /* 0x010fca00018e060d */
[----:B------:R1:W-:Y:S02]  /*51340*/  LDGSTS.E [R0+0x1c800], desc[UR40][R8.64], P2 ;  /* 0x1c80000008007fae */ /* 0x0003e400091a1028 */
[----:B-1----:R-:W-:-:S05]  /*51350*/  LEA R8, P2, R12, R29, 0x2 ;  /* 0x0000001d0c087211 */ /* 0x002fca00078410ff */
[----:B--2---:R-:W-:Y:S01]  /*51360*/  IMAD.X R9, R28, 0x1, R2, P2 ;  /* 0x000000011c097824 */ /* 0x004fe200010e0602 */
[----:B------:R-:W-:Y:S04]  /*51370*/  HMMA.1688.F32.TF32 R12, R4, R14, R20 ;  /* 0x0000000e040c723c */ /* 0x000fe80000081014 */
[----:B------:R1:W-:Y:S04]  /*51380*/  LDGSTS.E [R0+0x1e800], desc[UR40][R8.64], P1 ;  /* 0x1e80000008007fae */ /* 0x0003e800089a1028 */
[----:B------:R-:W2:Y:S11]  /*51390*/  LDL R8, [R1+0x12f8] ;  /* 0x0012f80001087983 */ /* 0x000eb60000100800 */
[----:B------:R4:W-:Y:S04]  /*513a0*/  STL.64 [R1+0x150], R12 ;  /* 0x0001500c01007387 */ /* 0x0009e80000100a00 */
[----:B------:R1:W-:Y:S04]  /*513b0*/  STL.64 [R1+0x158], R14 ;  /* 0x0001580e01007387 */ /* 0x0003e80000100a00 */
[----:B------:R-:W3:Y:S04]  /*513c0*/  LDL R16, [R1+0x12ec] ;  /* 0x0012ec0001107983 */ /* 0x000ee80000100800 */
[----:B------:R-:W3:Y:S04]  /*513d0*/  LDL R2, [R1+0x11e8] ;  /* 0x0011e80001027983 */ /* 0x000ee80000100800 */
[----:B----4-:R-:W4:Y:S04]  /*513e0*/  LDL R13, [R1+0x12d0] ;  /* 0x0012d000010d7983 */ /* 0x010f280000100800 */
[----:B-1----:R-:W4:Y:S04]  /*513f0*/  LDL R15, [R1+0x12dc] ;  /* 0x0012dc00010f7983 */ /* 0x002f280000100800 */
[----:B------:R-:W4:Y:S04]  /*51400*/  LDL R14, [R1+0x11d8] ;  /* 0x0011d800010e7983 */ /* 0x000f280000100800 */
[----:B------:R-:W4:Y:S01]  /*51410*/  LDL R12, [R1+0x11c8] ;  /* 0x0011c800010c7983 */ /* 0x000f220000100800 */
[----:B------:R-:W-:-:S02]  /*51420*/  ISETP.GT.AND P1, PT, R3, 0x2, PT ;  /* 0x000000020300780c */ /* 0x000fc40003f24270 */
[----:B------:R-:W-:Y:S02]  /*51430*/  LOP3.LUT R19, R19, 0x1ff, RZ, 0xc0, !PT ;  /* 0x000001ff13137812 */ /* 0x000fe400078ec0ff */
[----:B------:R-:W-:Y:S02]  /*51440*/  SEL R0, RZ, 0x4, !P1 ;  /* 0x00000004ff007807 */ /* 0x000fe40004800000 */
[----:B------:R-:W-:Y:S02]  /*51450*/  ISETP.GT.AND P1, PT, R3, 0x6, PT ;  /* 0x000000060300780c */ /* 0x000fe40003f24270 */
[----:B------:R-:W-:Y:S01]  /*51460*/  SEL R0, R0, RZ, !P0 ;  /* 0x000000ff00007207 */ /* 0x000fe20004000000 */
[----:B------:R-:W-:-:S03]  /*51470*/  IMAD.SHL.U32 R19, R19, 0x4, RZ ;  /* 0x0000000413137824 */ /* 0x000fc600078e00ff */
[----:B------:R-:W-:Y:S02]  /*51480*/  ISETP.NE.U32.AND P2, PT, R0, RZ, PT ;  /* 0x000000ff0000720c */ /* 0x000fe40003f45070 */
[----:B------:R-:W-:Y:S02]  /*51490*/  SEL R0, RZ, 0x4, !P1 ;  /* 0x00000004ff007807 */ /* 0x000fe40004800000 */
[----:B------:R-:W-:Y:S02]  /*514a0*/  LOP3.LUT R17, R19, 0x40, RZ, 0x3c, !PT ;  /* 0x0000004013117812 */ /* 0x000fe400078e3cff */
[----:B------:R-:W4:Y:S01]  /*514b0*/  LDL R19, [R1+0x128c] ;  /* 0x00128c0001137983 */ /* 0x000f220000100800 */
[----:B------:R-:W-:-:S04]  /*514c0*/  SEL R0, R0, RZ, !P0 ;  /* 0x000000ff00007207 */ /* 0x000fc80004000000 */
[----:B------:R-:W-:Y:S01]  /*514d0*/  ISETP.NE.U32.AND P1, PT, R0, RZ, PT ;  /* 0x000000ff0000720c */ /* 0x000fe20003f25070 */
[----:B------:R-:W-:Y:S02]  /*514e0*/  VIADD R0, R17, UR7 ;  /* 0x0000000711007c36 */ /* 0x000fe40008000000 */
[----:B------:R-:W4:Y:S01]  /*514f0*/  LDL R17, [R1+0x11b8] ;  /* 0x0011b80001117983 */ /* 0x000f220000100800 */
[----:B--2---:R-:W-:-:S05]  /*51500*/  LEA R8, P3, R8, R29, 0x2 ;  /* 0x0000001d08087211 */ /* 0x004fca00078610ff */
[----:B---3--:R-:W-:Y:S02]  /*51510*/  IMAD.X R9, R28, 0x1, R18, P3 ;  /* 0x000000011c097824 */ /* 0x008fe400018e0612 */
[----:B------:R-:W2:Y:S04]  /*51520*/  LDL R18, [R1+0x12c0] ;  /* 0x0012c00001127983 */ /* 0x000ea80000100800 */
[----:B------:R1:W-:Y:S02]  /*51530*/  LDGSTS.E [R0+0x1000], desc[UR40][R8.64], P2 ;  /* 0x0100000008007fae */ /* 0x0003e400091a1028 */
[----:B-1----:R-:W-:Y:S02]  /*51540*/  LEA R8, P2, R16, R29, 0x2 ;  /* 0x0000001d10087211 */ /* 0x002fe400078410ff */
[----:B------:R-:W3:Y:S03]  /*51550*/  LDL R16, [R1+0x12b4] ;  /* 0x0012b40001107983 */ /* 0x000ee60000100800 */
[----:B------:R-:W-:-:S02]  /*51560*/  IMAD.X R9, R28, 0x1, R2, P2 ;  /* 0x000000011c097824 */ /* 0x000fc400010e0602 */
[----:B------:R-:W3:Y:S04]  /*51570*/  LDL R2, [R1+0x11a8] ;  /* 0x0011a80001027983 */ /* 0x000ee80000100800 */
        /* <DEDUP_REMOVED lines=14> */
[----:B-1----:R-:W-:-:S02]  /*51660*/  LEA R8, P2, R13, R29, 0x2 ;  /* 0x0000001d0d087211 */ /* 0x002fc400078410ff */
        /* <DEDUP_REMOVED lines=12> */
[-C--:B--2---:R-:W-:Y:S02]  /*51730*/  LEA R8, P3, R18, R29.reuse, 0x2 ;  /* 0x0000001d12087211 */ /* 0x084fe400078610ff */
[----:B------:R-:W2:Y:S03]  /*51740*/  LDL R18, [R1+0x1280] ;  /* 0x0012800001127983 */ /* 0x000ea60000100800 */
[----:B------:R-:W-:Y:S02]  /*51750*/  IMAD.X R9, R28, 0x1, R17, P3 ;  /* 0x000000011c097824 */ /* 0x000fe400018e0611 */
[----:B------:R-:W2:Y:S04]  /*51760*/  LDL R17, [R1+0x1168] ;  /* 0x0011680001117983 */ /* 0x000ea80000100800 */
[----:B------:R3:W-:Y:S02]  /*51770*/  LDGSTS.E [R0+0x9000], desc[UR40][R8.64], P2 ;  /* 0x0900000008007fae */ /* 0x0007e400091a1028 */
[----:B---3--:R-:W-:-:S02]  /*51780*/  LEA R8, P2, R16, R29, 0x2 ;  /* 0x0000001d10087211 */ /* 0x008fc400078410ff */
[----:B------:R-:W3:Y:S03]  /*51790*/  LDL R16, [R1+0x1274] ;  /* 0x0012740001107983 */ /* 0x000ee60000100800 */
[----:B------:R-:W-:Y:S02]  /*517a0*/  IMAD.X R9, R28, 0x1, R2, P2 ;  /* 0x000000011c097824 */ /* 0x000fe400010e0602 */
        /* <DEDUP_REMOVED lines=13> */
[----:B------:R-:W3:Y:S04]  /*51880*/  LDL R14, [R1+0x1268] ;  /* 0x00126800010e7983 */ /* 0x000ee80000100800 */
[----:B------:R1:W-:Y:S02]  /*51890*/  LDGSTS.E [R0+0xd000], desc[UR40][R8.64], P2 ;  /* 0x0d00000008007fae */ /* 0x0003e400091a1028 */
[----:B-1----:R-:W-:-:S02]  /*518a0*/  LEA R8, P2, R13, R29, 0x2 ;  /* 0x0000001d0d087211 */ /* 0x002fc400078410ff */
[----:B------:R-:W3:Y:S03]  /*518b0*/  LDL R13, [R1+0x1148] ;  /* 0x00114800010d7983 */ /* 0x000ee60000100800 */
[----:B------:R-:W-:Y:S02]  /*518c0*/  IMAD.X R9, R28, 0x1, R12, P2 ;  /* 0x000000011c097824 */ /* 0x000fe400010e060c */
        /* <DEDUP_REMOVED lines=13> */
[----:B------:R-:W2:Y:S04]  /*519a0*/  LDL.LU R26, [R1+0x48] ;  /* 0x00004800011a7983 */ /* 0x000ea80000300800 */
[----:B------:R-:W2:Y:S04]  /*519b0*/  LDL.LU R27, [R1+0x4c] ;  /* 0x00004c00011b7983 */ /* 0x000ea80000300800 */
[----:B------:R1:W-:Y:S02]  /*519c0*/  LDGSTS.E [R0+0x11000], desc[UR40][R8.64], P2 ;  /* 0x1100000008007fae */ /* 0x0003e400091a1028 */
[----:B-1----:R-:W-:-:S05]  /*519d0*/  LEA R8, P2, R18, R29, 0x2 ;  /* 0x0000001d12087211 */ /* 0x002fca00078410ff */
[----:B------:R-:W-:-:S05]  /*519e0*/  IMAD.X R9, R28, 0x1, R17, P2 ;  /* 0x000000011c097824 */ /* 0x000fca00010e0611 */
[----:B------:R1:W-:Y:S04]  /*519f0*/  LDGSTS.E [R0+0x13000], desc[UR40][R8.64], P1 ;  /* 0x1300000008007fae */ /* 0x0003e800089a1028 */
[----:B--2---:R2:W-:Y:S04]  /*51a00*/  STL.64 [R1+0x1c88], R26 ;  /* 0x001c881a01007387 */ /* 0x0045e80000100a00 */
[----:B--2---:R-:W2:Y:S04]  /*51a10*/  LDL.LU R26, [R1+0x58] ;  /* 0x00005800011a7983 */ /* 0x004ea80000300800 */
[----:B------:R-:W2:Y:S04]  /*51a20*/  LDL.LU R27, [R1+0x5c] ;  /* 0x00005c00011b7983 */ /* 0x000ea80000300800 */
[----:B------:R-:W2:Y:S01]  /*51a30*/  LDL.LU R18, [R1+0x38] ;  /* 0x0000380001127983 */ /* 0x000ea20000300800 */
[----:B------:R-:W-:-:S04]  /*51a40*/  ISETP.GT.AND P1, PT, R3, 0x2a, PT ;  /* 0x0000002a0300780c */ /* 0x000fc80003f24270 */
[----:B-1----:R-:W-:Y:S02]  /*51a50*/  SEL R8, RZ, 0x4, !P1 ;  /* 0x00000004ff087807 */ /* 0x002fe40004800000 */
[----:B------:R-:W-:Y:S02]  /*51a60*/  ISETP.GT.AND P1, PT, R3, 0x2e, PT ;  /* 0x0000002e0300780c */ /* 0x000fe40003f24270 */
[----:B------:R-:W-:-:S04]  /*51a70*/  SEL R8, R8, RZ, !P0 ;  /* 0x000000ff08087207 */ /* 0x000fc80004000000 */
[----:B------:R-:W-:Y:S02]  /*51a80*/  ISETP.NE.U32.AND P2, PT, R8, RZ, PT ;  /* 0x000000ff0800720c */ /* 0x000fe40003f45070 */
[----:B------:R-:W-:Y:S01]  /*51a90*/  SEL R8, RZ, 0x4, !P1 ;  /* 0x00000004ff087807 */ /* 0x000fe20004800000 */
[----:B------:R-:W-:-:S03]  /*51aa0*/  IMAD.MOV.U32 R19, RZ, RZ, R10 ;  /* 0x000000ffff137224 */ /* 0x000fc600078e000a */
[----:B------:R-:W-:-:S04]  /*51ab0*/  SEL R8, R8, RZ, !P0 ;  /* 0x000000ff08087207 */ /* 0x000fc80004000000 */
[----:B------:R-:W-:Y:S02]  /*51ac0*/  ISETP.NE.U32.AND P1, PT, R8, RZ, PT ;  /* 0x000000ff0800720c */ /* 0x000fe40003f25070 */
[----:B---3--:R-:W-:-:S05]  /*51ad0*/  LEA R8, P3, R16, R29, 0x2 ;  /* 0x0000001d10087211 */ /* 0x008fca00078610ff */
[----:B----4-:R-:W-:-:S05]  /*51ae0*/  IMAD.X R9, R28, 0x1, R15, P3 ;  /* 0x000000011c097824 */ /* 0x010fca00018e060f */
[----:B------:R1:W-:Y:S04]  /*51af0*/  LDGSTS.E [R0+0x15000], desc[UR40][R8.64], P2 ;  /* 0x1500000008007fae */ /* 0x0003e800091a1028 */
[----:B--2---:R2:W-:Y:S04]  /*51b00*/  STL.64 [R1+0x1c80], R18 ;  /* 0x001c801201007387 */ /* 0x0045e80000100a00 */
[----:B------:R-:W3:Y:S04]  /*51b10*/  LDL.LU R16, [R1+0x880] ;  /* 0x0008800001107983 */ /* 0x000ee80000300800 */
[----:B------:R-:W3:Y:S04]  /*51b20*/  LDL.LU R17, [R1+0x884] ;  /* 0x0008840001117983 */ /* 0x000ee80000300800 */
[----:B--2---:R-:W2:Y:S04]  /*51b30*/  LDL.LU R18, [R1+0x888] ;  /* 0x0008880001127983 */ /* 0x004ea80000300800 */
[----:B------:R-:W2:Y:S01]  /*51b40*/  LDL.LU R19, [R1+0x88c] ;  /* 0x00088c0001137983 */ /* 0x000ea20000300800 */
[----:B-1----:R-:W-:-:S03]  /*51b50*/  LEA R8, P2, R14, R29, 0x2 ;  /* 0x0000001d0e087211 */ /* 0x002fc600078410ff */
[----:B------:R-:W4:Y:S04]  /*51b60*/  LDL R15, [R1+0x1250] ;  /* 0x00125000010f7983 */ /* 0x000f280000100800 */
[----:B------:R-:W4:Y:S01]  /*51b70*/  LDL R14, [R1+0x1128] ;  /* 0x00112800010e7983 */ /* 0x000f220000100800 */
        /* <DEDUP_REMOVED lines=14> */
[----:B--2---:R-:W-:Y:S04]  /*51c60*/  STL.64 [R1+0x1c98], R18 ;  /* 0x001c981201007387 */ /* 0x004fe80000100a00 */
[----:B---3--:R1:W-:Y:S04]  /*51c70*/  STL.64 [R1+0x1c90], R16 ;  /* 0x001c901001007387 */ /* 0x0083e80000100a00 */
[----:B-1----:R-:W2:Y:S04]  /*51c80*/  LDL.LU R16, [R1+0x8a0] ;  /* 0x0008a00001107983 */ /* 0x002ea80000300800 */
[----:B------:R-:W2:Y:S04]  /*51c90*/  LDL.LU R17, [R1+0x8a4] ;  /* 0x0008a40001117983 */ /* 0x000ea80000300800 */
[----:B------:R-:W2:Y:S04]  /*51ca0*/  LDL.LU R18, [R1+0x8a8] ;  /* 0x0008a80001127983 */ /* 0x000ea80000300800 */
[----:B------:R-:W2:Y:S01]  /*51cb0*/  LDL.LU R19, [R1+0x8ac] ;  /* 0x0008ac0001137983 */ /* 0x000ea20000300800 */
[----:B----4-:R-:W-:-:S03]  /*51cc0*/  LEA R8, P2, R15, R29, 0x2 ;  /* 0x0000001d0f087211 */ /* 0x010fc600078410ff */
[----:B------:R-:W3:Y:S04]  /*51cd0*/  LDL R13, [R1+0x1118] ;  /* 0x00111800010d7983 */ /* 0x000ee80000100800 */
[----:B------:R-:W4:Y:S04]  /*51ce0*/  LDL R12, [R1+0x120c] ;  /* 0x00120c00010c7983 */ /* 0x000f280000100800 */
[----:B------:R-:W3:Y:S04]  /*51cf0*/  LDL R10, [R1+0x1108] ;  /* 0x00110800010a7983 */ /* 0x000ee80000100800 */
[----:B------:R-:W3:Y:S01]  /*51d00*/  LDL.LU R20, [R1+0x870] ;  /* 0x0008700001147983 */ /* 0x000ee20000300800 */
[----:B------:R-:W-:-:S03]  /*51d10*/  IMAD.X R9, R28, 0x1, R14, P2 ;  /* 0x000000011c097824 */ /* 0x000fc600010e060e */
[----:B------:R-:W3:Y:S04]  /*51d20*/  LDL.LU R21, [R1+0x874] ;  /* 0x0008740001157983 */ /* 0x000ee80000300800 */
[----:B------:R-:W3:Y:S04]  /*51d30*/  LDL.LU R22, [R1+0x878] ;  /* 0x0008780001167983 */ /* 0x000ee80000300800 */
[----:B------:R1:W-:Y:S01]  /*51d40*/  LDGSTS.E [R0+0x1b000], desc[UR40][R8.64], P1 ;  /* 0x1b00000008007fae */ /* 0x0003e200089a1028 */
[----:B------:R-:W-:-:S03]  /*51d50*/  ISETP.GT.AND P1, PT, R3, 0x3a, PT ;  /* 0x0000003a0300780c */ /* 0x000fc60003f24270 */
[----:B------:R-:W3:Y:S04]  /*51d60*/  LDL.LU R23, [R1+0x87c] ;  /* 0x00087c0001177983 */ /* 0x000ee80000300800 */
        /* <DEDUP_REMOVED lines=8> */
[----:B------:R-:W-:Y:S02]  /*51df0*/  LEA R8, P3, R2, R29, 0x2 ;  /* 0x0000001d02087211 */ /* 0x000fe400078610ff */
[----:B------:R-:W4:Y:S01]  /*51e00*/  LDL R2, [R1+0x12f4] ;  /* 0x0012f40001027983 */ /* 0x000f220000100800 */
[----:B--2---:R-:W-:Y:S03]  /*51e10*/  HMMA.1688.F32.TF32 R24, R4, R26, R16 ;  /* 0x0000001a0418723c */ /* 0x004fe60000081010 */
[----:B------:R-:W2:Y:S04]  /*51e20*/  LDL.LU.64 R18, [R1+0x1c98] ;  /* 0x001c980001127983 */ /* 0x000ea80000300a00 */
[----:B------:R-:W2:-:S12]  /*51e30*/  LDL.LU.64 R16, [R1+0x1c90] ;  /* 0x001c900001107983 */ /* 0x000e980000300a00 */
[----:B------:R-:W-:Y:S04]  /*51e40*/  STL.64 [R1+0x140], R24 ;  /* 0x0001401801007387 */ /* 0x000fe80000100a00 */
[----:B------:R1:W-:Y:S04]  /*51e50*/  STL.64 [R1+0x148], R26 ;  /* 0x0001481a01007387 */ /* 0x0003e80000100a00 */
[----:B-1----:R-:W2:Y:S01]  /*51e60*/  LDL.LU.64 R26, [R1+0x1c88] ;  /* 0x001c8800011a7983 */ /* 0x002ea20000300a00 */
[----:B---3--:R-:W-:-:S05]  /*51e70*/  IMAD.X R9, R28, 0x1, R13, P3 ;  /* 0x000000011c097824 */ /* 0x008fca00018e060d */
[----:B------:R4:W-:Y:S01]  /*51e80*/  LDGSTS.E [R0+0x1d000], desc[UR40][R8.64], P2 ;  /* 0x1d00000008007fae */ /* 0x0009e200091a1028 */
[----:B--2---:R-:W-:Y:S03]  /*51e90*/  HMMA.1688.F32.TF32 R24, R4, R26, R16 ;  /* 0x0000001a0418723c */ /* 0x004fe60000081010 */
[----:B------:R-:W2:Y:S01]  /*51ea0*/  LDL.LU.64 R18, [R1+0x1c80] ;  /* 0x001c800001127983 */ /* 0x000ea20000300a00 */
[----:B----4-:R-:W-:-:S03]  /*51eb0*/  LEA R8, P2, R12, R29, 0x2 ;  /* 0x0000001d0c087211 */ /* 0x010fc600078410ff */
[----:B------:R-:W3:Y:S02]  /*51ec0*/  LDL R12, [R1+0x12e8] ;  /* 0x0012e800010c7983 */ /* 0x000ee40000100800 */
[----:B------:R-:W-:-:S05]  /*51ed0*/  IMAD.X R9, R28, 0x1, R10, P2 ;  /* 0x000000011c097824 */ /* 0x000fca00010e060a */
[----:B------:R1:W-:Y:S01]  /*51ee0*/  LDGSTS.E [R0+0x1f000], desc[UR40][R8.64], P1 ;  /* 0x1f00000008007fae */ /* 0x0003e200089a1028 */
[----:B------:R-:W-:-:S04]  /*51ef0*/  ISETP.GT.AND P1, PT, R3, 0x3, PT ;  /* 0x000000030300780c */ /* 0x000fc80003f24270 */
[----:B------:R-:W-:Y:S04]  /*51f00*/  STL.64 [R1+0x130], R24 ;  /* 0x0001301801007387 */ /* 0x000fe80000100a00 */
[----:B------:R-:W-:Y:S04]  /*51f10*/  STL.64 [R1+0x138], R26 ;  /* 0x0001381a01007387 */ /* 0x000fe80000100a00 */
[----:B------:R-:W4:Y:S01]  /*51f20*/  LDL R13, [R1+0x11e4] ;  /* 0x0011e400010d7983 */ /* 0x000f220000100800 */
[----:B-1----:R-:W-:Y:S02]  /*51f30*/  SEL R0, RZ, 0x4, !P1 ;  /* 0x00000004ff007807 */ /* 0x002fe40004800000 */
[----:B------:R-:W-:-:S04]  /*51f40*/  ISETP.GT.AND P1, PT, R3, 0x7, PT ;  /* 0x000000070300780c */ /* 0x000fc80003f24270 */
[----:B------:R-:W-:Y:S02]  /*51f50*/  SEL R10, RZ, 0x4, !P1 ;  /* 0x00000004ff0a7807 */ /* 0x000fe40004800000 */
[----:B------:R-:W-:Y:S01]  /*51f60*/  LEA R8, P1, R2, R29, 0x2 ;  /* 0x0000001d02087211 */ /* 0x000fe200078210ff */
[----:B--2---:R-:W-:-:S15]  /*51f70*/  HMMA.1688.F32.TF32 R16, R4, R18, R20 ;  /* 0x000000120410723c */ /* 0x004fde0000081014 */
[----:B------:R-:W-:-:S04]  /*51f80*/  NOP ;  /* 0x0000000000007918 */ /* 0x000fc80000000000 */
[----:B------:R1:W-:Y:S04]  /*51f90*/  STL.64 [R1+0x120], R16 ;  /* 0x0001201001007387 */ /* 0x0003e80000100a00 */
[----:B------:R2:W-:Y:S04]  /*51fa0*/  STL.64 [R1+0x128], R18 ;  /* 0x0001281201007387 */ /* 0x0005e80000100a00 */
[----:B------:R-:W2:Y:S01]  /*51fb0*/  LDL R2, [R1+0x12d8] ;  /* 0x0012d80001027983 */ /* 0x000ea20000100800 */
[----:B------:R-:W-:Y:S01]  /*51fc0*/  SEL R0, R0, RZ, !P0 ;  /* 0x000000ff00007207 */ /* 0x000fe20004000000 */
[----:B------:R-:W-:Y:S01]  /*51fd0*/  IMAD.SHL.U32 R11, R11, 0x4, RZ ;  /* 0x000000040b0b7824 */ /* 0x000fe200078e00ff */
[----:B------:R-:W-:Y:S01]  /*51fe0*/  SEL R10, R10, RZ, !P0 ;  /* 0x000000ff0a0a7207 */ /* 0x000fe20004000000 */
[----:B------:R-:W-:Y:S01]  /*51ff0*/  IMAD.X R9, R28, 0x1, R14, P1 ;  /* 0x000000011c097824 */ /* 0x000fe200008e060e */
[----:B------:R-:W-:-:S02]  /*52000*/  ISETP.NE.U32.AND P4, PT, R0, RZ, PT ;  /* 0x000000ff0000720c */ /* 0x000fc40003f85070 */
[----:B------:R-:W-:Y:S02]  /*52010*/  ISETP.GT.AND P2, PT, R3, 0xb, PT ;  /* 0x0000000b0300780c */ /* 0x000fe40003f44270 */
[----:B------:R-:W-:Y:S02]  /*52020*/  LOP3.LUT R11, R11, 0x60, RZ, 0x3c, !PT ;  /* 0x000000600b0b7812 */ /* 0x000fe400078e3cff */
[----:B------:R-:W-:Y:S02]  /*52030*/  ISETP.NE.U32.AND P1, PT, R10, RZ, PT ;  /* 0x000000ff0a00720c */ /* 0x000fe40003f25070 */
[----:B------:R-:W-:Y:S01]  /*52040*/  ISETP.GT.AND P3, PT, R3, 0xf, PT ;  /* 0x0000000f0300780c */ /* 0x000fe20003f64270 */
[----:B-1----:R-:W2:Y:S04]  /*52050*/  LDL R16, [R1+0x11d4] ;  /* 0x0011d40001107983 */ /* 0x002ea80000100800 */
[----:B------:R-:W2:Y:S01]  /*52060*/  LDL R17, [R1+0x12cc] ;  /* 0x0012cc0001117983 */ /* 0x000ea20000100800 */
[----:B------:R-:W-:Y:S01]  /*52070*/  VIADD R0, R11, UR7 ;  /* 0x000000070b007c36 */ /* 0x000fe20008000000 */
[----:B------:R-:W-:-:S02]  /*52080*/  SEL R11, RZ, 0x4, !P2 ;  /* 0x00000004ff0b7807 */ /* 0x000fc40005000000 */
[----:B------:R-:W-:Y:S01]  /*52090*/  SEL R10, RZ, 0x4, !P3 ;  /* 0x00000004ff0a7807 */ /* 0x000fe20005800000 */
[----:B------:R-:W2:Y:S04]  /*520a0*/  LDL R15, [R1+0x11c4] ;  /* 0x0011c400010f7983 */ /* 0x000ea80000100800 */
[----:B------:R3:W-:Y:S04]  /*520b0*/  LDGSTS.E [R0+0x1800], desc[UR40][R8.64], P4 ;  /* 0x0180000008007fae */ /* 0x0007e8000a1a1028 */
[----:B------:R-:W2:Y:S01]  /*520c0*/  LDL R14, [R1+0x12bc] ;  /* 0x0012bc00010e7983 */ /* 0x000ea20000100800 */
[----:B------:R-:W-:-:S02]  /*520d0*/  SEL R10, R10, RZ, !P0 ;  /* 0x000000ff0a0a7207 */ /* 0x000fc40004000000 */
[-C--:B---3--:R-:W-:Y:S02]  /*520e0*/  LEA R8, P2, R12, R29.reuse, 0x2 ;  /* 0x0000001d0c087211 */ /* 0x088fe400078410ff */
[----:B------:R-:W3:Y:S03]  /*520f0*/  LDL R12, [R1+0x11b4] ;  /* 0x0011b400010c7983 */ /* 0x000ee60000100800 */
[----:B----4-:R-:W-:Y:S01]  /*52100*/  IMAD.X R9, R28, 0x1, R13, P2 ;  /* 0x000000011c097824 */ /* 0x010fe200010e060d */
[----:B------:R-:W-:Y:S01]  /*52110*/  ISETP.NE.U32.AND P2, PT, R10, RZ, PT ;  /* 0x000000ff0a00720c */ /* 0x000fe20003f45070 */
[----:B------:R-:W4:Y:S04]  /*52120*/  LDL R13, [R1+0x12b0] ;  /* 0x0012b000010d7983 */ /* 0x000f280000100800 */
[----:B------:R1:W-:Y:S04]  /*52130*/  LDGSTS.E [R0+0x3800], desc[UR40][R8.64], P1 ;  /* 0x0380000008007fae */ /* 0x0003e800089a1028 */
[----:B--2---:R-:W2:Y:S04]  /*52140*/  LDL.LU R18, [R1+0x28] ;  /* 0x0000280001127983 */ /* 0x004ea80000300800 */
[----:B------:R-:W2:Y:S01]  /*52150*/  LDL.LU R19, [R1+0x2c] ;  /* 0x00002c0001137983 */ /* 0x000ea20000300800 */
[----:B------:R-:W-:-:S03]  /*52160*/  LEA R10, P1, R2, R29, 0x2 ;  /* 0x0000001d020a7211 */ /* 0x000fc600078210ff */
[----:B------:R-:W2:Y:S04]  /*52170*/  LDL R2, [R1+0x11a4] ;  /* 0x0011a40001027983 */ /* 0x000ea80000100800 */
[----:B------:R-:W2:Y:S04]  /*52180*/  LDL.LU R20, [R1+0x860] ;  /* 0x0008600001147983 */ /* 0x000ea80000300800 */
[----:B------:R-:W2:Y:S04]  /*52190*/  LDL.LU R21, [R1+0x864] ;  /* 0x0008640001157983 */ /* 0x000ea80000300800 */
[----:B------:R-:W2:Y:S04]  /*521a0*/  LDL.LU R22, [R1+0x868] ;  /* 0x0008680001167983 */ /* 0x000ea80000300800 */
[----:B------:R-:W2:Y:S01]  /*521b0*/  LDL.LU R23, [R1+0x86c] ;  /* 0x00086c0001177983 */ /* 0x000ea20000300800 */
[----:B------:R-:W-:-:S02]  /*521c0*/  SEL R11, R11, RZ, !P0 ;  /* 0x000000ff0b0b7207 */ /* 0x000fc40004000000 */
[----:B------:R-:W-:Y:S02]  /*521d0*/  ISETP.GT.AND P4, PT, R3, 0x13, PT ;  /* 0x000000130300780c */ /* 0x000fe40003f84270 */
[----:B------:R-:W-:Y:S02]  /*521e0*/  ISETP.NE.U32.AND P3, PT, R11, RZ, PT ;  /* 0x000000ff0b00720c */ /* 0x000fe40003f65070 */
[----:B------:R-:W-:Y:S02]  /*521f0*/  SEL R11, RZ, 0x4, !P4 ;  /* 0x00000004ff0b7807 */ /* 0x000fe40006000000 */
[----:B-1----:R-:W-:Y:S02]  /*52200*/  LEA R8, P4, R17, R29, 0x2 ;  /* 0x0000001d11087211 */ /* 0x002fe400078810ff */
[----:B------:R-:W-:Y:S01]  /*52210*/  SEL R9, R11, RZ, !P0 ;  /* 0x000000ff0b097207 */ /* 0x000fe20004000000 */
[----:B------:R-:W-:-:S03]  /*52220*/  IMAD.X R11, R28, 0x1, R16, P1 ;  /* 0x000000011c0b7824 */ /* 0x000fc600008e0610 */
[----:B------:R-:W-:Y:S01]  /*52230*/  ISETP.NE.U32.AND P1, PT, R9, RZ, PT ;  /* 0x000000ff0900720c */ /* 0x000fe20003f25070 */
[----:B------:R-:W-:Y:S02]  /*52240*/  IMAD.X R9, R28, 0x1, R15, P4 ;  /* 0x000000011c097824 */ /* 0x000fe400020e060f */
[----:B------:R1:W-:Y:S04]  /*52250*/  LDGSTS.E [R0+0x5800], desc[UR40][R10.64], P3 ;  /* 0x058000000a007fae */ /* 0x0003e800099a1028 */
[----:B------:R3:W-:Y:S01]  /*52260*/  LDGSTS.E [R0+0x7800], desc[UR40][R8.64], P2 ;  /* 0x0780000008007fae */ /* 0x0007e200091a1028 */
[----:B------:R-:W-:Y:S02]  /*52270*/  ISETP.GT.AND P2, PT, R3, 0x17, PT ;  /* 0x000000170300780c */ /* 0x000fe40003f44270 */
[----:B-1----:R-:W-:-:S05]  /*52280*/  LEA R10, P3, R14, R29, 0x2 ;  /* 0x0000001d0e0a7211 */ /* 0x002fca00078610ff */
[----:B---3--:R-:W-:Y:S01]  /*52290*/  IMAD.X R11, R28, 0x1, R12, P3 ;  /* 0x000000011c0b7824 */ /* 0x008fe200018e060c */
[C---:B------:R-:W-:Y:S02]  /*522a0*/  ISETP.GT.AND P3, PT, R3.reuse, 0x1b, PT ;  /* 0x0000001b0300780c */ /* 0x040fe40003f64270 */
[----:B------:R-:W-:Y:S02]  /*522b0*/  SEL R9, RZ, 0x4, !P2 ;  /* 0x00000004ff097807 */ /* 0x000fe40005000000 */
[----:B------:R-:W-:Y:S01]  /*522c0*/  ISETP.GT.AND P4, PT, R3, 0x1f, PT ;  /* 0x0000001f0300780c */ /* 0x000fe20003f84270 */
[----:B------:R-:W3:Y:S01]  /*522d0*/  LDL R12, [R1+0x12a4] ;  /* 0x0012a400010c7983 */ /* 0x000ee20000100800 */
[----:B------:R-:W-:-:S03]  /*522e0*/  SEL R8, RZ, 0x4, !P3 ;  /* 0x00000004ff087807 */ /* 0x000fc60005800000 */
[----:B------:R1:W-:Y:S01]  /*522f0*/  LDGSTS.E [R0+0x9800], desc[UR40][R10.64], P1 ;  /* 0x098000000a007fae */ /* 0x0003e200089a1028 */
[----:B------:R-:W-:Y:S02]  /*52300*/  SEL R9, R9, RZ, !P0 ;  /* 0x000000ff09097207 */ /* 0x000fe40004000000 */
[----:B------:R-:W-:Y:S02]  /*52310*/  SEL R8, R8, RZ, !P0 ;  /* 0x000000ff08087207 */ /* 0x000fe40004000000 */
[----:B------:R-:W-:Y:S02]  /*52320*/  ISETP.GT.AND P1, PT, R3, 0x23, PT ;  /* 0x000000230300780c */ /* 0x000fe40003f24270 */
[----:B------:R-:W-:Y:S02]  /*52330*/  ISETP.NE.U32.AND P3, PT, R9, RZ, PT ;  /* 0x000000ff0900720c */ /* 0x000fe40003f65070 */
[----:B-1----:R-:W-:Y:S02]  /*52340*/  SEL R10, RZ, 0x4, !P4 ;  /* 0x00000004ff0a7807 */ /* 0x002fe40006000000 */
[----:B------:R-:W-:-:S02]  /*52350*/  ISETP.NE.U32.AND P4, PT, R8, RZ, PT ;  /* 0x000000ff0800720c */ /* 0x000fc40003f85070 */
[----:B----4-:R-:W-:Y:S02]  /*52360*/  LEA R8, P2, R13, R29, 0x2 ;  /* 0x0000001d0d087211 */ /* 0x010fe400078410ff */
[----:B------:R-:W-:Y:S02]  /*52370*/  SEL R9, R10, RZ, !P0 ;  /* 0x000000ff0a097207 */ /* 0x000fe40004000000 */
[----:B------:R-:W-:Y:S01]  /*52380*/  SEL R10, RZ, 0x4, !P1 ;  /* 0x00000004ff0a7807 */ /* 0x000fe20004800000 */
[----:B------:R-:W4:Y:S01]  /*52390*/  LDL R13, [R1+0x1194] ;  /* 0x00119400010d7983 */ /* 0x000f220000100800 */
[----:B------:R-:W-:Y:S01]  /*523a0*/  ISETP.NE.U32.AND P1, PT, R9, RZ, PT ;  /* 0x000000ff0900720c */ /* 0x000fe20003f25070 */
[----:B--2---:R-:W-:Y:S01]  /*523b0*/  HMMA.1688.F32.TF32 R16, R4, R18, R20 ;  /* 0x000000120410723c */ /* 0x004fe20000081014 */
[----:B------:R-:W-:Y:S02]  /*523c0*/  IMAD.X R9, R28, 0x1, R2, P2 ;  /* 0x000000011c097824 */ /* 0x000fe400010e0602 */
[----:B------:R-:W2:Y:S01]  /*523d0*/  LDL R2, [R1+0x1298] ;  /* 0x0012980001027983 */ /* 0x000ea20000100800 */
[----:B------:R-:W-:-:S02]  /*523e0*/  SEL R10, R10, RZ, !P0 ;  /* 0x000000ff0a0a7207 */ /* 0x000fc40004000000 */
[----:B------:R-:W-:Y:S01]  /*523f0*/  ISETP.GT.AND P5, PT, R3, 0x27, PT ;  /* 0x000000270300780c */ /* 0x000fe20003fa4270 */
[----:B------:R3:W-:-:S12]  /*52400*/  LDGSTS.E [R0+0xb800], desc[UR40][R8.64], P3 ;  /* 0x0b80000008007fae */ /* 0x0007d800099a1028 */
[----:B------:R-:W-:Y:S04]  /*52410*/  STL.64 [R1+0x110], R16 ;  /* 0x0001101001007387 */ /* 0x000fe80000100a00 */
[----:B------:R1:W-:Y:S04]  /*52420*/  STL.64 [R1+0x118], R18 ;  /* 0x0001181201007387 */ /* 0x0003e80000100a00 */
[----:B-1----:R-:W2:Y:S04]  /*52430*/  LDL.LU R18, [R1+0x8] ;  /* 0x0000080001127983 */ /* 0x002ea80000300800 */
[----:B------:R-:W2:Y:S04]  /*52440*/  LDL.LU R19, [R1+0xc] ;  /* 0x00000c0001137983 */ /* 0x000ea80000300800 */
[----:B------:R-:W2:Y:S04]  /*52450*/  LDL.LU R24, [R1+0x840] ;  /* 0x0008400001187983 */ /* 0x000ea80000300800 */
[----:B------:R-:W2:Y:S04]  /*52460*/  LDL.LU R25, [R1+0x844] ;  /* 0x0008440001197983 */ /* 0x000ea80000300800 */
[----:B------:R-:W2:Y:S04]  /*52470*/  LDL.LU R26, [R1+0x848] ;  /* 0x00084800011a7983 */ /* 0x000ea80000300800 */
[----:B------:R-:W2:Y:S04]  /*52480*/  LDL.LU R27, [R1+0x84c] ;  /* 0x00084c00011b7983 */ /* 0x000ea80000300800 */
[----:B--2---:R1:W-:Y:S04]  /*52490*/  STL.64 [R1+0x1c68], R26 ;  /* 0x001c681a01007387 */ /* 0x0043e80000100a00 */
[----:B------:R-:W-:Y:S04]  /*524a0*/  STL.64 [R1+0x1c60], R24 ;  /* 0x001c601801007387 */ /* 0x000fe80000100a00 */
[----:B-1----:R-:W2:Y:S04]  /*524b0*/  LDL.LU R26, [R1+0x18] ;  /* 0x00001800011a7983 */ /* 0x002ea80000300800 */
[----:B------:R-:W2:Y:S04]  /*524c0*/  LDL.LU R27, [R1+0x1c] ;  /* 0x00001c00011b7983 */ /* 0x000ea80000300800 */
[----:B------:R-:W2:Y:S01]  /*524d0*/  LDL R16, [R1+0x1288] ;  /* 0x0012880001107983 */ /* 0x000ea20000100800 */
[----:B------:R-:W-:-:S02]  /*524e0*/  ISETP.NE.U32.AND P2, PT, R10, RZ, PT ;  /* 0x000000ff0a00720c */ /* 0x000fc40003f45070 */
[----:B------:R-:W-:Y:S02]  /*524f0*/  LEA R10, P6, R2, R29, 0x2 ;  /* 0x0000001d020a7211 */ /* 0x000fe400078c10ff */
[----:B------:R-:W3:Y:S04]  /*52500*/  LDL R2, [R1+0x1184] ;  /* 0x0011840001027983 */ /* 0x000ee80000100800 */
[----:B------:R-:W-:Y:S04]  /*52510*/  STL.64 [R1+0x1c78], R18 ;  /* 0x001c781201007387 */ /* 0x000fe80000100a00 */
[----:B--2---:R1:W-:Y:S04]  /*52520*/  STL [R1+0x1c70], R16 ;  /* 0x001c701001007387 */ /* 0x0043e80000100800 */
[----:B-1----:R-:W2:Y:S04]  /*52530*/  LDL.LU R16, [R1+0x850] ;  /* 0x0008500001107983 */ /* 0x002ea80000300800 */
[----:B------:R-:W2:Y:S04]  /*52540*/  LDL.LU R17, [R1+0x854] ;  /* 0x0008540001117983 */ /* 0x000ea80000300800 */
[----:B------:R-:W2:Y:S04]  /*52550*/  LDL.LU R18, [R1+0x858] ;  /* 0x0008580001127983 */ /* 0x000ea80000300800 */
[----:B------:R-:W2:Y:S01]  /*52560*/  LDL.LU R19, [R1+0x85c] ;  /* 0x00085c0001137983 */ /* 0x000ea20000300800 */
[----:B------:R-:W-:-:S02]  /*52570*/  SEL R11, RZ, 0x4, !P5 ;  /* 0x00000004ff0b7807 */ /* 0x000fc40006800000 */
[----:B---3--:R-:W-:-:S05]  /*52580*/  LEA R8, P5, R12, R29, 0x2 ;  /* 0x0000001d0c087211 */ /* 0x008fca00078a10ff */
[----:B----4-:R-:W-:Y:S02]  /*52590*/  IMAD.X R9, R28, 0x1, R13, P5 ;  /* 0x000000011c097824 */ /* 0x010fe400028e060d */
[----:B------:R-:W3:Y:S04]  /*525a0*/  LDL R13, [R1+0x127c] ;  /* 0x00127c00010d7983 */ /* 0x000ee80000100800 */
[----:B------:R-:W4:Y:S04]  /*525b0*/  LDL.LU R20, [R1+0x820] ;  /* 0x0008200001147983 */ /* 0x000f280000300800 */
[----:B------:R-:W4:Y:S04]  /*525c0*/  LDL.LU R21, [R1+0x824] ;  /* 0x0008240001157983 */ /* 0x000f280000300800 */
[----:B------:R-:W4:Y:S04]  /*525d0*/  LDL.LU R22, [R1+0x828] ;  /* 0x0008280001167983 */ /* 0x000f280000300800 */
[----:B------:R-:W4:Y:S04]  /*525e0*/  LDL.LU R23, [R1+0x82c] ;  /* 0x00082c0001177983 */ /* 0x000f280000300800 */
[----:B------:R-:W3:Y:S04]  /*525f0*/  LDL R15, [R1+0x1174] ;  /* 0x00117400010f7983 */ /* 0x000ee80000100800 */
[----:B------:R-:W3:Y:S01]  /*52600*/  LDL R14, [R1+0x1164] ;  /* 0x00116400010e7983 */ /* 0x000ee20000100800 */
[----:B--2---:R-:W-:Y:S03]  /*52610*/  HMMA.1688.F32.TF32 R24, R4, R26, R16 ;  /* 0x0000001a0418723c */ /* 0x004fe60000081010 */
[----:B------:R-:W2:Y:S04]  /*52620*/  LDL.LU.64 R18, [R1+0x1c78] ;  /* 0x001c780001127983 */ /* 0x000ea80000300a00 */
[----:B------:R-:W2:Y:S01]  /*52630*/  LDL.LU R16, [R1+0x1c70] ;  /* 0x001c700001107983 */ /* 0x000ea20000300800 */
[----:B------:R-:W-:-:S03]  /*52640*/  ISETP.GT.AND P5, PT, R3, 0x2f, PT ;  /* 0x0000002f0300780c */ /* 0x000fc60003fa4270 */
[----:B------:R1:W-:Y:S08]  /*52650*/  LDGSTS.E [R0+0xd800], desc[UR40][R8.64], P4 ;  /* 0x0d80000008007fae */ /* 0x0003f0000a1a1028 */
[----:B------:R-:W-:Y:S04]  /*52660*/  STL.64 [R1+0x100], R24 ;  /* 0x0001001801007387 */ /* 0x000fe80000100a00 */
[----:B------:R1:W-:Y:S04]  /*52670*/  STL.64 [R1+0x108], R26 ;  /* 0x0001081a01007387 */ /* 0x0003e80000100a00 */
[----:B-1----:R-:W4:Y:S04]  /*52680*/  LDL.LU.64 R26, [R1+0x1c68] ;  /* 0x001c6800011a7983 */ /* 0x002f280000300a00 */
[----:B------:R-:W4:Y:S01]  /*52690*/  LDL.LU.64 R24, [R1+0x1c60] ;  /* 0x001c600001187983 */ /* 0x000f220000300a00 */
[----:B------:R-:W-:-:S02]  /*526a0*/  SEL R9, RZ, 0x4, !P5 ;  /* 0x00000004ff097807 */ /* 0x000fc40006800000 */
[----:B------:R-:W-:Y:S02]  /*526b0*/  ISETP.GT.AND P3, PT, R3, 0x2b, PT ;  /* 0x0000002b0300780c */ /* 0x000fe40003f64270 */
[----:B------:R-:W-:Y:S02]  /*526c0*/  SEL R11, R11, RZ, !P0 ;  /* 0x000000ff0b0b7207 */ /* 0x000fe40004000000 */
[----:B------:R-:W-:Y:S02]  /*526d0*/  SEL R12, RZ, 0x4, !P3 ;  /* 0x00000004ff0c7807 */ /* 0x000fe40005800000 */
[----:B------:R-:W-:Y:S01]  /*526e0*/  ISETP.NE.U32.AND P3, PT, R11, RZ, PT ;  /* 0x000000ff0b00720c */ /* 0x000fe20003f65070 */
[----:B------:R-:W-:Y:S02]  /*526f0*/  IMAD.X R11, R28, 0x1, R2, P6 ;  /* 0x000000011c0b7824 */ /* 0x000fe400030e0602 */
[----:B------:R-:W4:Y:S04]  /*52700*/  LDL R2, [R1+0x1270] ;  /* 0x0012700001027983 */ /* 0x000f280000100800 */
[----:B------:R3:W-:Y:S02]  /*52710*/  LDGSTS.E [R0+0xf800], desc[UR40][R10.64], P1 ;  /* 0x0f8000000a007fae */ /* 0x0007e400089a1028 */
[----:B---3--:R-:W-:-:S02]  /*52720*/  LEA R10, P6, R13, R29, 0x2 ;  /* 0x0000001d0d0a7211 */ /* 0x008fc400078c10ff */
[----:B------:R-:W3:Y:S01]  /*52730*/  LDL R13, [R1+0x1154] ;  /* 0x00115400010d7983 */ /* 0x000ee20000100800 */
[----:B--2---:R-:W-:Y:S02]  /*52740*/  LEA R8, P5, R16, R29, 0x2 ;  /* 0x0000001d10087211 */ /* 0x004fe400078a10ff */
[----:B----4-:R-:W-:Y:S01]  /*52750*/  HMMA.1688.F32.TF32 R16, R4, R18, R24 ;  /* 0x000000120410723c */ /* 0x010fe20000081018 */
[----:B------:R-:W2:Y:S04]  /*52760*/  LDL.LU.64 R26, [R1+0x1c58] ;  /* 0x001c5800011a7983 */ /* 0x000ea80000300a00 */
[----:B------:R-:W4:-:S14]  /*52770*/  LDL.LU.64 R24, [R1+0x1c50] ;  /* 0x001c500001187983 */ /* 0x000f1c0000300a00 */
[----:B------:R-:W-:Y:S04]  /*52780*/  STL.64 [R1+0xf0], R16 ;  /* 0x0000f01001007387 */ /* 0x000fe80000100a00 */
[----:B------:R1:W-:Y:S04]  /*52790*/  STL.64 [R1+0xf8], R18 ;  /* 0x0000f81201007387 */ /* 0x0003e80000100a00 */
[----:B-1----:R-:W2:Y:S01]  /*527a0*/  LDL.LU.64 R18, [R1+0x1c48] ;  /* 0x001c480001127983 */ /* 0x002ea20000300a00 */
[----:B------:R-:W-:Y:S02]  /*527b0*/  SEL R12, R12, RZ, !P0 ;  /* 0x000000ff0c0c7207 */ /* 0x000fe40004000000 */
[----:B------:R-:W-:-:S02]  /*527c0*/  ISETP.GT.AND P1, PT, R3, 0x33, PT ;  /* 0x000000330300780c */ /* 0x000fc40003f24270 */
[----:B------:R-:W-:Y:S01]  /*527d0*/  SEL R11, R9, RZ, !P0 ;  /* 0x000000ff090b7207 */ /* 0x000fe20004000000 */
[----:B------:R-:W3:Y:S01]  /*527e0*/  LDL.LU.64 R16, [R1+0x1c40] ;  /* 0x001c400001107983 */ /* 0x000ee20000300a00 */
[----:B------:R-:W-:Y:S02]  /*527f0*/  ISETP.NE.U32.AND P4, PT, R12, RZ, PT ;  /* 0x000000ff0c00720c */ /* 0x000fe40003f85070 */
[----:B------:R-:W-:Y:S01]  /*52800*/  SEL R12, RZ, 0x4, !P1 ;  /* 0x00000004ff0c7807 */ /* 0x000fe20004800000 */
[C---:B------:R-:W-:Y:S01]  /*52810*/  IMAD.X R9, R28.reuse, 0x1, R15, P5 ;  /* 0x000000011c097824 */ /* 0x040fe200028e060f */
[----:B------:R-:W-:Y:S01]  /*52820*/  ISETP.NE.U32.AND P1, PT, R11, RZ, PT ;  /* 0x000000ff0b00720c */ /* 0x000fe20003f25070 */
[----:B------:R-:W-:Y:S02]  /*52830*/  IMAD.X R11, R28, 0x1, R14, P6 ;  /* 0x000000011c0b7824 */ /* 0x000fe400030e060e */
[----:B------:R-:W3:Y:S04]  /*52840*/  LDL R14, [R1+0x1264] ;  /* 0x00126400010e7983 */ /* 0x000ee80000100800 */
[----:B------:R1:W-:Y:S04]  /*52850*/  LDGSTS.E [R0+0x11800], desc[UR40][R8.64], P2 ;  /* 0x1180000008007fae */ /* 0x0003e800091a1028 */
[----:B------:R2:W-:Y:S01]  /*52860*/  LDGSTS.E [R0+0x13800], desc[UR40][R10.64], P3 ;  /* 0x138000000a007fae */ /* 0x0005e200099a1028 */
[----:B-1----:R-:W-:-:S03]  /*52870*/  LEA R8, P3, R2, R29, 0x2 ;  /* 0x0000001d02087211 */ /* 0x002fc600078610ff */
[----:B------:R-:W3:Y:S01]  /*52880*/  LDL R2, [R1+0x1144] ;  /* 0x0011440001027983 */ /* 0x000ee20000100800 */
[----:B--2---:R-:W-:-:S15]  /*52890*/  HMMA.1688.F32.TF32 R20, R4, R18, R20 ;  /* 0x000000120414723c */ /* 0x004fde0000081014 */
[----:B------:R-:W-:-:S04]  /*528a0*/  NOP ;  /* 0x0000000000007918 */ /* 0x000fc80000000000 */
[----:B------:R-:W-:Y:S04]  /*528b0*/  STL.64 [R1+0x8c0], R20 ;  /* 0x0008c01401007387 */ /* 0x000fe80000100a00 */
[----:B------:R1:W-:Y:S04]  /*528c0*/  STL.64 [R1+0x8c8], R22 ;  /* 0x0008c81601007387 */ /* 0x0003e80000100a00 */
[----:B-1----:R-:W2:Y:S04]  /*528d0*/  LDL.LU.64 R22, [R1+0x1c38] ;  /* 0x001c380001167983 */ /* 0x002ea80000300a00 */
[----:B------:R-:W2:Y:S04]  /*528e0*/  LDL.LU R21, [R1+0x1c34] ;  /* 0x001c340001157983 */ /* 0x000ea80000300800 */
[----:B------:R-:W2:Y:S04]  /*528f0*/  LDL.LU R18, [R1+0x7d8] ;  /* 0x0007d80001127983 */ /* 0x000ea80000300800 */
[----:B------:R-:W2:Y:S01]  /*52900*/  LDL.LU R19, [R1+0x7dc] ;  /* 0x0007dc0001137983 */ /* 0x000ea20000300800 */
[----:B------:R-:W-:-:S04]  /*52910*/  ISETP.GT.AND P5, PT, R3, 0x37, PT ;  /* 0x000000370300780c */ /* 0x000fc80003fa4270 */
[----:B------:R-:W-:Y:S02]  /*52920*/  SEL R9, RZ, 0x4, !P5 ;  /* 0x00000004ff097807 */ /* 0x000fe40006800000 */
[----:B------:R-:W-:Y:S02]  /*52930*/  ISETP.GT.AND P5, PT, R3, 0x3b, PT ;  /* 0x0000003b0300780c */ /* 0x000fe40003fa4270 */
[----:B------:R-:W-:Y:S01]  /*52940*/  SEL R10, R9, RZ, !P0 ;  /* 0x000000ff090a7207 */ /* 0x000fe20004000000 */
[----:B---3--:R-:W-:Y:S02]  /*52950*/  IMAD.X R9, R28, 0x1, R13, P3 ;  /* 0x000000011c097824 */ /* 0x008fe400018e060d */
[----:B------:R-:W3:Y:S01]  /*52960*/  LDL R13, [R1+0x1258] ;  /* 0x00125800010d7983 */ /* 0x000ee20000100800 */
[----:B------:R-:W-:Y:S02]  /*52970*/  ISETP.NE.U32.AND P3, PT, R10, RZ, PT ;  /* 0x000000ff0a00720c */ /* 0x000fe40003f65070 */
[----:B------:R-:W-:Y:S01]  /*52980*/  SEL R10, RZ, 0x4, !P5 ;  /* 0x00000004ff0a7807 */ /* 0x000fe20006800000 */
[----:B------:R1:W-:Y:S03]  /*52990*/  LDGSTS.E [R0+0x15800], desc[UR40][R8.64], P4 ;  /* 0x1580000008007fae */ /* 0x0003e6000a1a1028 */
[----:B-1----:R-:W-:-:S02]  /*529a0*/  SEL R9, R10, RZ, !P0 ;  /* 0x000000ff0a097207 */ /* 0x002fc40004000000 */
[----:B------:R-:W-:Y:S02]  /*529b0*/  LEA R8, P4, R14, R29, 0x2 ;  /* 0x0000001d0e087211 */ /* 0x000fe400078810ff */
[----:B------:R-:W3:Y:S01]  /*529c0*/  LDL R14, [R1+0x124c] ;  /* 0x00124c00010e7983 */ /* 0x000ee20000100800 */
[----:B------:R-:W-:Y:S02]  /*529d0*/  ISETP.NE.U32.AND P5, PT, R9, RZ, PT ;  /* 0x000000ff0900720c */ /* 0x000fe40003fa5070 */
[----:B------:R-:W-:Y:S02]  /*529e0*/  IMAD.X R9, R28, 0x1, R2, P4 ;  /* 0x000000011c097824 */ /* 0x000fe400020e0602 */
[----:B------:R-:W3:Y:S01]  /*529f0*/  LDL R2, [R1+0x1134] ;  /* 0x0011340001027983 */ /* 0x000ee20000100800 */
[----:B------:R-:W1:Y:S01]  /*52a00*/  S2R R15, SR_TID.X ;  /* 0x00000000000f7919 */ /* 0x000e620000002100 */
[----:B------:R-:W-:Y:S02]  /*52a10*/  SEL R12, R12, RZ, !P0 ;  /* 0x000000ff0c0c7207 */ /* 0x000fe40004000000 */
[----:B------:R-:W-:Y:S01]  /*52a20*/  ISETP.GT.AND P6, PT, R3, 0x3f, PT ;  /* 0x0000003f0300780c */ /* 0x000fe20003fc4270 */
[----:B------:R1:W-:Y:S01]  /*52a30*/  LDGSTS.E [R0+0x17800], desc[UR40][R8.64], P1 ;  /* 0x1780000008007fae */ /* 0x0003e200089a1028 */
[----:B--2---:R-:W-:-:S15]  /*52a40*/  HMMA.1688.F32.TF32 R16, R4, R22, R16 ;  /* 0x000000160410723c */ /* 0x004fde0000081010 */
[----:B------:R-:W-:-:S04]  /*52a50*/  NOP ;  /* 0x0000000000007918 */ /* 0x000fc80000000000 */
[----:B------:R2:W-:Y:S04]  /*52a60*/  STL.64 [R1+0xe0], R16 ;  /* 0x0000e01001007387 */ /* 0x0005e80000100a00 */
[----:B------:R1:W-:Y:S04]  /*52a70*/  STL.64 [R1+0xe8], R18 ;  /* 0x0000e81201007387 */ /* 0x0003e80000100a00 */
[----:B--2---:R-:W2:Y:S04]  /*52a80*/  LDL R17, [R1+0x1208] ;  /* 0x0012080001117983 */ /* 0x004ea80000100800 */
[----:B-1----:R-:W2:Y:S04]  /*52a90*/  LDL R18, [R1+0x1214] ;  /* 0x0012140001127983 */ /* 0x002ea80000100800 */
[----:B------:R-:W3:Y:S01]  /*52aa0*/  LDL R16, [R1+0x1114] ;  /* 0x0011140001107983 */ /* 0x000ee20000100800 */
[----:B------:R-:W-:-:S02]  /*52ab0*/  ISETP.NE.U32.AND P2, PT, R12, RZ, PT ;  /* 0x000000ff0c00720c */ /* 0x000fc40003f45070 */
[----:B------:R-:W-:Y:S02]  /*52ac0*/  LOP3.LUT R12, R15, 0x3f, RZ, 0xc0, !PT ;  /* 0x0000003f0f0c7812 */ /* 0x000fe400078ec0ff */
[----:B------:R-:W4:Y:S01]  /*52ad0*/  LDL R15, [R1+0x1124] ;  /* 0x00112400010f7983 */ /* 0x000f220000100800 */
[----:B------:R-:W-:Y:S02]  /*52ae0*/  SEL R11, RZ, 0x4, !P6 ;  /* 0x00000004ff0b7807 */ /* 0x000fe40007000000 */
[----:B------:R-:W-:Y:S02]  /*52af0*/  ISETP.GE.AND P6, PT, R12, R3, PT ;  /* 0x000000030c00720c */ /* 0x000fe40003fc6270 */
[----:B------:R-:W-:Y:S01]  /*52b00*/  SEL R10, R11, RZ, !P0 ;  /* 0x000000ff0b0a7207 */ /* 0x000fe20004000000 */
[----:B--2---:R-:W-:Y:S04]  /*52b10*/  STL [R1+0x1c30], R18 ;  /* 0x001c301201007387 */ /* 0x004fe80000100800 */
[----:B---3--:R1:W-:Y:S04]  /*52b20*/  STL.64 [R1+0x1c28], R16 ;  /* 0x001c281001007387 */ /* 0x0083e80000100a00 */
[----:B-1----:R-:W2:Y:S04]  /*52b30*/  LDL.LU R16, [R1+0x210] ;  /* 0x0002100001107983 */ /* 0x002ea80000300800 */
[----:B------:R-:W2:Y:S01]  /*52b40*/  LDL.LU R17, [R1+0x214] ;  /* 0x0002140001117983 */ /* 0x000ea20000300800 */
[----:B------:R-:W-:-:S02]  /*52b50*/  ISETP.NE.U32.AND P4, PT, R10, RZ, PT ;  /* 0x000000ff0a00720c */ /* 0x000fc40003f85070 */
[----:B------:R-:W-:Y:S02]  /*52b60*/  SEL R12, RZ, 0x4, P6 ;  /* 0x00000004ff0c7807 */ /* 0x000fe40003000000 */
[-C--:B------:R-:W-:Y:S01]  /*52b70*/  LEA R10, P6, R13, R29.reuse, 0x2 ;  /* 0x0000001d0d0a7211 */ /* 0x080fe200078c10ff */
[----:B----4-:R-:W-:Y:S02]  /*52b80*/  IMAD.MOV.U32 R18, RZ, RZ, R24 ;  /* 0x000000ffff127224 */ /* 0x010fe400078e0018 */
[----:B------:R-:W-:Y:S01]  /*52b90*/  IMAD.MOV.U32 R19, RZ, RZ, R21 ;  /* 0x000000ffff137224 */ /* 0x000fe200078e0015 */
[----:B------:R-:W-:Y:S01]  /*52ba0*/  SEL R12, R12, RZ, !P0 ;  /* 0x000000ff0c0c7207 */ /* 0x000fe20004000000 */
[----:B------:R-:W3:Y:S04]  /*52bb0*/  LDL.LU R21, [R1+0xf8c] ;  /* 0x000f8c0001157983 */ /* 0x000ee80000300800 */
[----:B------:R-:W4:Y:S01]  /*52bc0*/  LDL.LU R13, [R1+0xf88] ;  /* 0x000f8800010d7983 */ /* 0x000f220000300800 */
[----:B------:R-:W-:Y:S01]  /*52bd0*/  IMAD.X R11, R28, 0x1, R2, P6 ;  /* 0x000000011c0b7824 */ /* 0x000fe200030e0602 */
[----:B------:R-:W-:-:S02]  /*52be0*/  LEA R8, P0, R14, R29, 0x2 ;  /* 0x0000001d0e087211 */ /* 0x000fc400078010ff */
[----:B------:R-:W3:Y:S04]  /*52bf0*/  LDL R2, [R1+0x1100] ;  /* 0x0011000001027983 */ /* 0x000ee80000100800 */
[----:B------:R-:W3:Y:S04]  /*52c00*/  LDL.LU R24, [R1+0xf84] ;  /* 0x000f840001187983 */ /* 0x000ee80000300800 */
[----:B------:R-:W3:Y:S01]  /*52c10*/  LDL.LU R14, [R1+0xf80] ;  /* 0x000f8000010e7983 */ /* 0x000ee20000300800 */
[----:B------:R-:W-:-:S03]  /*52c20*/  ISETP.NE.U32.AND P1, PT, R12, RZ, PT ;  /* 0x000000ff0c00720c */ /* 0x000fc60003f25070 */
[----:B------:R-:W-:Y:S04]  /*52c30*/  LDGSTS.E [R0+0x19800], desc[UR40][R10.64], P2 ;  /* 0x198000000a007fae */ /* 0x000fe800091a1028 */
[----:B------:R-:W3:Y:S01]  /*52c40*/  LDL R12, [R1+0x8d0] ;  /* 0x0008d000010c7983 */ /* 0x000ee20000100800 */
[----:B--2---:R-:W-:Y:S03]  /*52c50*/  HMMA.1688.F32.TF32 R4, R4, R26, R16 ;  /* 0x0000001a0404723c */ /* 0x004fe60000081010 */
[----:B------:R-:W2:Y:S04]  /*52c60*/  LDL.LU R18, [R1+0x1c30] ;  /* 0x001c300001127983 */ /* 0x000ea80000300800 */
[----:B------:R-:W4:Y:S01]  /*52c70*/  LDL.LU.64 R16, [R1+0x1c28] ;  /* 0x001c280001107983 */ /* 0x000f220000300a00 */
[----:B------:R-:W-:-:S05]  /*52c80*/  IMAD.X R9, R28, 0x1, R15, P0 ;  /* 0x000000011c097824 */ /* 0x000fca00000e060f */
[----:B------:R3:W-:Y:S06]  /*52c90*/  LDGSTS.E [R0+0x1b800], desc[UR40][R8.64], P3 ;  /* 0x1b80000008007fae */ /* 0x0007ec00099a1028 */
[----:B------:R2:W-:Y:S04]  /*52ca0*/  STL.64 [R1+0xd0], R4 ;  /* 0x0000d00401007387 */ /* 0x0005e80000100a00 */
[----:B------:R4:W-:Y:S04]  /*52cb0*/  STL.64 [R1+0xd8], R6 ;  /* 0x0000d80601007387 */ /* 0x0009e80000100a00 */
[----:B------:R-:W4:Y:S04]  /*52cc0*/  LDL.LU R15, [R1+0xf78] ;  /* 0x000f7800010f7983 */ /* 0x000f280000300800 */
[----:B------:R-:W4:Y:S04]  /*52cd0*/  LDL R20, [R1+0x8d4] ;  /* 0x0008d40001147983 */ /* 0x000f280000100800 */
[----:B------:R-:W-:Y:S04]  /*52ce0*/  STL [R1+0x1a88], R29 ;  /* 0x001a881d01007387 */ /* 0x000fe80000100800 */
[----:B------:R-:W4:Y:S01]  /*52cf0*/  LDL.LU R26, [R1+0xf7c] ;  /* 0x000f7c00011a7983 */ /* 0x000f220000300800 */
[----:B---3--:R-:W-:Y:S01]  /*52d00*/  IADD3 R8, P2, PT, R12, R21, RZ ;  /* 0x000000150c087210 */ /* 0x008fe20007f5e0ff */
[----:B------:R-:W1:Y:S01]  /*52d10*/  S2R R19, SR_TID.X ;  /* 0x0000000000137919 */ /* 0x000e620000002100 */
[----:B--2---:R-:W-:-:S02]  /*52d20*/  LEA R4, P6, R18, R29, 0x2 ;  /* 0x0000001d12047211 */ /* 0x004fc400078c10ff */
[----:B----4-:R-:W-:-:S03]  /*52d30*/  LEA R6, P0, R17, R29, 0x2 ;  /* 0x0000001d11067211 */ /* 0x010fc600078010ff */
[C---:B------:R-:W-:Y:S02]  /*52d40*/  IMAD.X R5, R28.reuse, 0x1, R16, P6 ;  /* 0x000000011c057824 */ /* 0x040fe400030e0610 */
[----:B------:R-:W2:Y:S04]  /*52d50*/  LDL.LU R16, [R1+0xf70] ;  /* 0x000f700001107983 */ /* 0x000ea80000300800 */
[----:B------:R3:W-:Y:S04]  /*52d60*/  STL [R1+0x1a8c], R21 ;  /* 0x001a8c1501007387 */ /* 0x0007e80000100800 */
[----:B------:R-:W-:Y:S01]  /*52d70*/  STL [R1+0x1a90], R28 ;  /* 0x001a901c01007387 */ /* 0x000fe20000100800 */
[----:B------:R-:W-:-:S03]  /*52d80*/  IMAD.X R7, R28, 0x1, R2, P0 ;  /* 0x000000011c077824 */ /* 0x000fc600000e0602 */
[----:B------:R4:W-:Y:S01]  /*52d90*/  LDGSTS.E [R0+0x1d800], desc[UR40][R4.64], P5 ;  /* 0x1d80000004007fae */ /* 0x0009e2000a9a1028 */
[----:B-1----:R-:W-:-:S03]  /*52da0*/  LOP3.LUT R19, R19, 0x1c0, RZ, 0xc0, !PT ;  /* 0x000001c013137812 */ /* 0x002fc600078ec0ff */
[----:B------:R1:W-:Y:S04]  /*52db0*/  LDGSTS.E [R0+0x1f800], desc[UR40][R6.64], P4 ;  /* 0x1f80000006007fae */ /* 0x0003e8000a1a1028 */
[----:B---3--:R-:W3:Y:S04]  /*52dc0*/  LDL.LU R21, [R1+0xf6c] ;  /* 0x000f6c0001157983 */ /* 0x008ee80000300800 */
[----:B------:R-:W2:Y:S04]  /*52dd0*/  LDL.LU R2, [R1+0xf74] ;  /* 0x000f740001027983 */ /* 0x000ea80000300800 */
[----:B------:R-:W3:Y:S04]  /*52de0*/  LDL.LU R18, [R1+0xf60] ;  /* 0x000f600001127983 */ /* 0x000ee80000300800 */
[----:B------:R-:W3:Y:S04]  /*52df0*/  LDL.LU R17, [R1+0xf68] ;  /* 0x000f680001117983 */ /* 0x000ee80000300800 */
[----:B------:R-:W-:Y:S04]  /*52e00*/  STL [R1+0x1a94], R24 ;  /* 0x001a941801007387 */ /* 0x000fe80000100800 */
[----:B------:R1:W-:Y:S01]  /*52e10*/  STL [R1+0x1a98], R13 ;  /* 0x001a980d01007387 */ /* 0x0003e20000100800 */
[----:B------:R-:W-:-:S03]  /*52e20*/  IMAD.X R9, R13, 0x1, R20, P2 ;  /* 0x000000010d097824 */ /* 0x000fc600010e0614 */
[----:B------:R-:W3:Y:S01]  /*52e30*/  LDL R10, [R1+0xf5c] ;  /* 0x000f5c00010a7983 */ /* 0x000ee20000100800 */
[----:B----4-:R-:W-:Y:S02]  /*52e40*/  IADD3 R4, P0, PT, R12, R24, RZ ;  /* 0x000000180c047210 */ /* 0x010fe40007f1e0ff */
[----:B------:R-:W-:Y:S01]  /*52e50*/  SHF.R.U32.HI R19, RZ, 0x2, R19 ;  /* 0x00000002ff137819 */ /* 0x000fe20000011613 */
[----:B------:R-:W0:Y:S04]  /*52e60*/  LDGDEPBAR ;  /* 0x00000000000079af */ /* 0x000e280000000000 */
[----:B-1----:R-:W4:Y:S04]  /*52e70*/  LDL.LU R13, [R1+0xf28] ;  /* 0x000f2800010d7983 */ /* 0x002f280000300800 */
[----:B------:R-:W4:Y:S01]  /*52e80*/  LDL.LU R24, [R1+0xf64] ;  /* 0x000f640001187983 */ /* 0x000f220000300800 */
[----:B------:R-:W-:-:S03]  /*52e90*/  LOP3.LUT R19, R25, R19, RZ, 0x3c, !PT ;  /* 0x0000001319137212 */ /* 0x000fc600078e3cff */
[----:B------:R-:W4:Y:S04]  /*52ea0*/  LDL.LU R28, [R1+0xf30] ;  /* 0x000f3000011c7983 */ /* 0x000f280000300800 */
[----:B------:R-:W4:Y:S04]  /*52eb0*/  LDL.LU R29, [R1+0xf38] ;  /* 0x000f3800011d7983 */ /* 0x000f280000300800 */
[----:B------:R-:W4:Y:S04]  /*52ec0*/  LDL.LU R27, [R1+0xf40] ;  /* 0x000f4000011b7983 */ /* 0x000f280000300800 */
[----:B------:R-:W4:Y:S04]  /*52ed0*/  LDL.LU R25, [R1+0xf48] ;  /* 0x000f480001197983 */ /* 0x000f280000300800 */
[----:B------:R-:W4:Y:S01]  /*52ee0*/  LDL.LU R23, [R1+0xf50] ;  /* 0x000f500001177983 */ /* 0x000f220000300800 */
[----:B------:R-:W-:-:S03]  /*52ef0*/  VIADD R0, R19, UR7 ;  /* 0x0000000713007c36 */ /* 0x000fc60008000000 */
[----:B------:R-:W4:Y:S04]  /*52f00*/  LDL R22, [R1+0x8dc] ;  /* 0x0008dc0001167983 */ /* 0x000f280000100800 */
[----:B------:R-:W4:Y:S04]  /*52f10*/  LDL.LU R19, [R1+0xf58] ;  /* 0x000f580001137983 */ /* 0x000f280000300800 */
[----:B------:R-:W-:Y:S01]  /*52f20*/  STL [R1+0x1a9c], R26 ;  /* 0x001a9c1a01007387 */ /* 0x000fe20000100800 */
[----:B------:R-:W-:-:S03]  /*52f30*/  IMAD.X R5, R14, 0x1, R20, P0 ;  /* 0x000000010e057824 */ /* 0x000fc600000e0614 */
[----:B------:R1:W-:Y:S01]  /*52f40*/  STL [R1+0x1aa0], R14 ;  /* 0x001aa00e01007387 */ /* 0x0003e20000100800 */
[----:B------:R-:W-:-:S03]  /*52f50*/  IADD3 R6, P2, PT, R12, R26, RZ ;  /* 0x0000001a0c067210 */ /* 0x000fc60007f5e0ff */
[----:B------:R1:W-:Y:S04]  /*52f60*/  LDGSTS.E [R0+0x40000], desc[UR40][R8.64], P1 ;  /* 0x4000000008007fae */ /* 0x0003e800089a1028 */
[----:B------:R2:W-:Y:S01]  /*52f70*/  LDGSTS.E [R0+0x40800], desc[UR40][R4.64], P1 ;  /* 0x4080000004007fae */ /* 0x0005e200089a1028 */
[----:B------:R-:W-:-:S05]  /*52f80*/  IMAD.X R7, R15, 0x1, R20, P2 ;  /* 0x000000010f077824 */ /* 0x000fca00010e0614 */
[----:B------:R-:W-:Y:S04]  /*52f90*/  LDGSTS.E [R0+0x41000], desc[UR40][R6.64], P1 ;  /* 0x4100000006007fae */ /* 0x000fe800089a1028 */
[----:B-1----:R-:W4:Y:S04]  /*52fa0*/  LDL.LU R14, [R1+0xf54] ;  /* 0x000f5400010e7983 */ /* 0x002f280000300800 */
[----:B--2---:R-:W-:Y:S04]  /*52fb0*/  STL [R1+0x1aa4], R2 ;  /* 0x001aa40201007387 */ /* 0x004fe80000100800 */
[----:B------:R1:W-:Y:S01]  /*52fc0*/  STL [R1+0x1aa8], R15 ;  /* 0x001aa80f01007387 */ /* 0x0003e20000100800 */
[----:B------:R-:W-:-:S03]  /*52fd0*/  IADD3 R8, P0, PT, R12, R2, RZ ;  /* 0x000000020c087210 */ /* 0x000fc60007f1e0ff */
[----:B-1----:R-:W2:Y:S04]  /*52fe0*/  LDL.LU R15, [R1+0xf4c] ;  /* 0x000f4c00010f7983 */ /* 0x002ea80000300800 */
[----:B---3--:R-:W-:Y:S01]  /*52ff0*/  STL [R1+0x1aac], R21 ;  /* 0x001aac1501007387 */ /* 0x008fe20000100800 */
[----:B------:R-:W-:-:S03]  /*53000*/  IMAD.X R9, R16, 0x1, R20, P0 ;  /* 0x0000000110097824 */ /* 0x000fc600000e0614 */
[----:B------:R1:W-:Y:S01]  /*53010*/  STL [R1+0x1ab0], R16 ;  /* 0x001ab01001007387 */ /* 0x0003e20000100800 */
[----:B------:R-:W-:-:S03]  /*53020*/  IADD3 R4, P2, PT, R12, R21, RZ ;  /* 0x000000150c047210 */ /* 0x000fc60007f5e0ff */
[----:B------:R3:W-:Y:S04]  /*53030*/  LDGSTS.E [R0+0x41800], desc[UR40][R8.64], P1 ;  /* 0x4180000008007fae */ /* 0x0007e800089a1028 */
[----:B-1----:R-:W2:Y:S04]  /*53040*/  LDL.LU R16, [R1+0xf44] ;  /* 0x000f440001107983 */ /* 0x002ea80000300800 */
[----:B----4-:R-:W-:Y:S01]  /*53050*/  STL [R1+0x1ab4], R24 ;  /* 0x001ab41801007387 */ /* 0x010fe20000100800 */
[----:B------:R-:W-:-:S03]  /*53060*/  IMAD.X R5, R17, 0x1, R20, P2 ;  /* 0x0000000111057824 */ /* 0x000fc600010e0614 */
[----:B------:R1:W-:Y:S01]  /*53070*/  STL [R1+0x1ab8], R17 ;  /* 0x001ab81101007387 */ /* 0x0003e20000100800 */
[C---:B---3--:R-:W-:Y:S02]  /*53080*/  IADD3 R8, P2, PT, R12.reuse, R10, RZ ;  /* 0x0000000a0c087210 */ /* 0x048fe40007f5e0ff */
[----:B------:R-:W-:Y:S01]  /*53090*/  IADD3 R6, P0, PT, R12, R24, RZ ;  /* 0x000000180c067210 */ /* 0x000fe20007f1e0ff */
[----:B------:R-:W3:Y:S04]  /*530a0*/  LDL R10, [R1+0xf34] ;  /* 0x000f3400010a7983 */ /* 0x000ee80000100800 */
[----:B------:R4:W-:Y:S04]  /*530b0*/  LDGSTS.E [R0+0x42000], desc[UR40][R4.64], P1 ;  /* 0x4200000004007fae */ /* 0x0009e800089a1028 */
[----:B-1----:R-:W3:Y:S04]  /*530c0*/  LDL.LU R17, [R1+0xf3c] ;  /* 0x000f3c0001117983 */ /* 0x002ee80000300800 */
[----:B------:R-:W3:Y:S04]  /*530d0*/  LDL.LU R24, [R1+0xf08] ;  /* 0x000f080001187983 */ /* 0x000ee80000300800 */
[----:B------:R-:W3:Y:S04]  /*530e0*/  LDL.LU R21, [R1+0xf10] ;  /* 0x000f100001157983 */ /* 0x000ee80000300800 */
[----:B------:R-:W3:Y:S04]  /*530f0*/  LDL.LU R2, [R1+0xf18] ;  /* 0x000f180001027983 */ /* 0x000ee80000300800 */
[----:B------:R-:W3:Y:S01]  /*53100*/  LDL.LU R26, [R1+0xf20] ;  /* 0x000f2000011a7983 */ /* 0x000ee20000300800 */
[----:B------:R-:W-:-:S03]  /*53110*/  IMAD.X R7, R18, 0x1, R20, P0 ;  /* 0x0000000112077824 */ /* 0x000fc600000e0614 */
[----:B------:R1:W-:Y:S01]  /*53120*/  STL [R1+0x1abc], R18 ;  /* 0x001abc1201007387 */ /* 0x0003e20000100800 */
[--C-:B------:R-:W-:Y:S01]  /*53130*/  IMAD.X R9, R19, 0x1, R20.reuse, P2 ;  /* 0x0000000113097824 */ /* 0x100fe200010e0614 */
[----:B----4-:R-:W-:Y:S02]  /*53140*/  IADD3 R4, P0, PT, R12, R14, RZ ;  /* 0x0000000e0c047210 */ /* 0x010fe40007f1e0ff */
[----:B------:R4:W-:Y:S04]  /*53150*/  LDGSTS.E [R0+0x42800], desc[UR40][R6.64], P1 ;  /* 0x4280000006007fae */ /* 0x0009e800089a1028 */
[----:B------:R2:W-:Y:S04]  /*53160*/  LDGSTS.E [R0+0x43000], desc[UR40][R8.64], P1 ;  /* 0x4300000008007fae */ /* 0x0005e800089a1028 */
[----:B-1----:R-:W3:Y:S04]  /*53170*/  LDL.LU R18, [R1+0xf04] ;  /* 0x000f040001127983 */ /* 0x002ee80000300800 */
[----:B------:R-:W-:Y:S04]  /*53180*/  STL [R1+0x1ac0], R14 ;  /* 0x001ac00e01007387 */ /* 0x000fe80000100800 */
[----:B------:R1:W-:Y:S01]  /*53190*/  STL [R1+0x1ac4], R19 ;  /* 0x001ac41301007387 */ /* 0x0003e20000100800 */
[----:B------:R-:W-:-:S05]  /*531a0*/  IMAD.X R5, R23, 0x1, R20, P0 ;  /* 0x0000000117057824 */ /* 0x000fca00000e0614 */
[----:B------:R-:W-:Y:S04]  /*531b0*/  LDGSTS.E [R0+0x43800], desc[UR40][R4.64], P1 ;  /* 0x4380000004007fae */ /* 0x000fe800089a1028 */
[----:B-1----:R-:W3:Y:S04]  /*531c0*/  LDL.LU R19, [R1+0xf2c] ;  /* 0x000f2c0001137983 */ /* 0x002ee80000300800 */
[----:B--2---:R-:W-:Y:S04]  /*531d0*/  STL [R1+0x1ac8], R15 ;  /* 0x001ac80f01007387 */ /* 0x004fe80000100800 */
[----:B------:R1:W-:Y:S01]  /*531e0*/  STL [R1+0x1acc], R23 ;  /* 0x001acc1701007387 */ /* 0x0003e20000100800 */
[----:B----4-:R-:W-:-:S03]  /*531f0*/  IADD3 R6, P2, PT, R12, R15, RZ ;  /* 0x0000000f0c067210 */ /* 0x010fc60007f5e0ff */
[----:B-1----:R-:W2:Y:S04]  /*53200*/  LDL.LU R23, [R1+0xf24] ;  /* 0x000f240001177983 */ /* 0x002ea80000300800 */
[----:B------:R-:W-:Y:S01]  /*53210*/  STL [R1+0x1ad0], R16 ;  /* 0x001ad01001007387 */ /* 0x000fe20000100800 */
[----:B------:R-:W-:-:S03]  /*53220*/  IMAD.X R7, R25, 0x1, R20, P2 ;  /* 0x0000000119077824 */ /* 0x000fc600010e0614 */
[----:B------:R1:W-:Y:S01]  /*53230*/  STL [R1+0x1ad4], R25 ;  /* 0x001ad41901007387 */ /* 0x0003e20000100800 */
[----:B------:R-:W-:-:S03]  /*53240*/  IADD3 R8, P0, PT, R12, R16, RZ ;  /* 0x000000100c087210 */ /* 0x000fc60007f1e0ff */
[----:B------:R4:W-:Y:S04]  /*53250*/  LDGSTS.E [R0+0x44000], desc[UR40][R6.64], P1 ;  /* 0x4400000006007fae */ /* 0x0009e800089a1028 */
[----:B-1----:R-:W2:Y:S04]  /*53260*/  LDL.LU R25, [R1+0xf1c] ;  /* 0x000f1c0001197983 */ /* 0x002ea80000300800 */
[----:B---3--:R-:W-:Y:S01]  /*53270*/  STL [R1+0x1ad8], R17 ;  /* 0x001ad81101007387 */ /* 0x008fe20000100800 */
[----:B------:R-:W-:-:S03]  /*53280*/  IMAD.X R9, R27, 0x1, R20, P0 ;  /* 0x000000011b097824 */ /* 0x000fc600000e0614 */
[----:B------:R1:W-:Y:S01]  /*53290*/  STL [R1+0x1adc], R27 ;  /* 0x001adc1b01007387 */ /* 0x0003e20000100800 */
[C---:B----4-:R-:W-:Y:S02]  /*532a0*/  IADD3 R6, P0, PT, R12.reuse, R10, RZ ;  /* 0x0000000a0c067210 */ /* 0x050fe40007f1e0ff */
        /* <DEDUP_REMOVED lines=10> */
[----:B------:R-:W-:-:S03]  /*53350*/  IMAD.X R7, R28, 0x1, R20, P0 ;  /* 0x000000011c077824 */ /* 0x000fc600000e0614 */
[----:B------:R2:W-:Y:S04]  /*53360*/  LDGSTS.E [R0+0x45000], desc[UR40][R4.64], P1 ;  /* 0x4500000004007fae */ /* 0x0005e800089a1028 */
[----:B------:R2:W-:Y:S04]  /*53370*/  LDGSTS.E [R0+0x45800], desc[UR40][R6.64], P1 ;  /* 0x4580000006007fae */ /* 0x0005e800089a1028 */
[----:B-1----:R-:W3:Y:S04]  /*53380*/  LDL.LU R29, [R1+0xf90] ;  /* 0x000f9000011d7983 */ /* 0x002ee80000300800 */
[----:B------:R-:W-:Y:S04]  /*53390*/  STL [R1+0x1ae4], R19 ;  /* 0x001ae41301007387 */ /* 0x000fe80000100800 */
[----:B------:R1:W-:Y:S01]  /*533a0*/  STL [R1+0x1ae8], R28 ;  /* 0x001ae81c01007387 */ /* 0x0003e20000100800 */
[----:B----4-:R-:W-:-:S03]  /*533b0*/  IADD3 R8, P2, PT, R12, R19, RZ ;  /* 0x000000130c087210 */ /* 0x010fc60007f5e0ff */
[----:B-1----:R-:W4:Y:S02]  /*533c0*/  LDL.LU R28, [R1+0xf9c] ;  /* 0x000f9c00011c7983 */ /* 0x002f240000300800 */
[----:B------:R-:W-:-:S05]  /*533d0*/  IMAD.X R9, R13, 0x1, R20, P2 ;  /* 0x000000010d097824 */ /* 0x000fca00010e0614 */
[----:B------:R-:W-:Y:S04]  /*533e0*/  LDGSTS.E [R0+0x46000], desc[UR40][R8.64], P1 ;  /* 0x4600000008007fae */ /* 0x000fe800089a1028 */
[----:B--2---:R-:W-:Y:S04]  /*533f0*/  STL [R1+0x1aec], R23 ;  /* 0x001aec1701007387 */ /* 0x004fe80000100800 */
[----:B------:R1:W-:Y:S01]  /*53400*/  STL [R1+0x1af0], R13 ;  /* 0x001af00d01007387 */ /* 0x0003e20000100800 */
[----:B------:R-:W-:-:S03]  /*53410*/  IADD3 R4, P0, PT, R12, R23, RZ ;  /* 0x000000170c047210 */ /* 0x000fc60007f1e0ff */
        /* <DEDUP_REMOVED lines=10> */
[C---:B------:R-:W-:Y:S02]  /*534c0*/  IADD3 R4, P2, PT, R12.reuse, R10, RZ ;  /* 0x0000000a0c047210 */ /* 0x040fe40007f5e0ff */
        /* <DEDUP_REMOVED lines=14> */
[----:B----4-:R-:W-:Y:S04]  /*535b0*/  STL [R1+0x1b08], R28 ;  /* 0x001b081c01007387 */ /* 0x010fe80000100800 */
[----:B------:R1:W-:Y:S01]  /*535c0*/  STL [R1+0x1b0c], R24 ;  /* 0x001b0c1801007387 */ /* 0x0003e20000100800 */
[----:B------:R-:W-:-:S03]  /*535d0*/  IADD3 R6, P0, PT, R12, R28, RZ ;  /* 0x0000001c0c067210 */ /* 0x000fc60007f1e0ff */
        /* <DEDUP_REMOVED lines=206> */
[----:B------:R1:W-:Y:S04]  /*542c0*/  LDGSTS.E [R0+0x57800], desc[UR40][R6.64], P1 ;  /* 0x5780000006007fae */ /* 0x0003e800089a1028 */
[----:B--2---:R-:W-:Y:S04]  /*542d0*/  STL [R1+0x1be8], R26 ;  /* 0x001be81a01007387 */ /* 0x004fe80000100800 */
[----:B------:R2:W-:Y:S01]  /*542e0*/  STL [R1+0x1bec], R14 ;  /* 0x001bec0e01007387 */ /* 0x0005e20000100800 */
[----:B------:R-:W-:-:S03]  /*542f0*/  IADD3 R8, P2, PT, R12, R26, RZ ;  /* 0x0000001a0c087210 */ /* 0x000fc60007f5e0ff */
[----:B--2---:R-:W2:Y:S04]  /*54300*/  LDL.LU R14, [R1+0x10b4] ;  /* 0x0010b400010e7983 */ /* 0x004ea80000300800 */
        /* <DEDUP_REMOVED lines=11> */
[----:B------:R3:W-:Y:S04]  /*543c0*/  LDGSTS.E [R0+0x58800], desc[UR40][R4.64], P1 ;  /* 0x5880000004007fae */ /* 0x0007e800089a1028 */
[----:B------:R-:W2:Y:S04]  /*543d0*/  LDL R10, [R1+0x10cc] ;  /* 0x0010cc00010a7983 */ /* 0x000ea80000100800 */
[----:B-1----:R-:W2:Y:S04]  /*543e0*/  LDL.LU R16, [R1+0x10c4] ;  /* 0x0010c40001107983 */ /* 0x002ea80000300800 */
[----:B------:R-:W2:Y:S04]  /*543f0*/  LDL.LU R21, [R1+0x10d0] ;  /* 0x0010d00001157983 */ /* 0x000ea80000300800 */
[----:B------:R-:W2:Y:S04]  /*54400*/  LDL.LU R27, [R1+0x10c8] ;  /* 0x0010c800011b7983 */ /* 0x000ea80000300800 */
[----:B------:R-:W2:Y:S04]  /*54410*/  LDL.LU R26, [R1+0x10c0] ;  /* 0x0010c000011a7983 */ /* 0x000ea80000300800 */
[----:B------:R-:W2:Y:S01]  /*54420*/  LDL.LU R23, [R1+0x10b8] ;  /* 0x0010b80001177983 */ /* 0x000ea20000300800 */
[----:B------:R-:W-:-:S03]  /*54430*/  IMAD.X R7, R24, 0x1, R20, P2 ;  /* 0x0000000118077824 */ /* 0x000fc600010e0614 */
[----:B------:R1:W-:Y:S01]  /*54440*/  STL [R1+0x1c00], R24 ;  /* 0x001c001801007387 */ /* 0x0003e20000100800 */
[----:B------:R-:W-:-:S03]  /*54450*/  IMAD.X R9, R18, 0x1, R20, P0 ;  /* 0x0000000112097824 */ /* 0x000fc600000e0614 */
[----:B------:R2:W-:Y:S04]  /*54460*/  LDGSTS.E [R0+0x59000], desc[UR40][R6.64], P1 ;  /* 0x5900000006007fae */ /* 0x0005e800089a1028 */
[----:B------:R2:W-:Y:S04]  /*54470*/  LDGSTS.E [R0+0x59800], desc[UR40][R8.64], P1 ;  /* 0x5980000008007fae */ /* 0x0005e800089a1028 */
[----:B-1----:R-:W2:Y:S04]  /*54480*/  LDL.LU R24, [R1+0x10d8] ;  /* 0x0010d80001187983 */ /* 0x002ea80000300800 */
[----:B----4-:R-:W-:Y:S04]  /*54490*/  STL [R1+0x1c04], R13 ;  /* 0x001c040d01007387 */ /* 0x010fe80000100800 */
[----:B------:R1:W-:Y:S01]  /*544a0*/  STL [R1+0x1c08], R18 ;  /* 0x001c081201007387 */ /* 0x0003e20000100800 */
[----:B---3--:R-:W-:-:S03]  /*544b0*/  IADD3 R4, P2, PT, R12, R13, RZ ;  /* 0x0000000d0c047210 */ /* 0x008fc60007f5e0ff */
[----:B-1----:R-:W3:Y:S02]  /*544c0*/  LDL.LU R18, [R1+0x10d4] ;  /* 0x0010d40001127983 */ /* 0x002ee40000300800 */
[----:B------:R-:W-:-:S05]  /*544d0*/  IMAD.X R5, R19, 0x1, R20, P2 ;  /* 0x0000000113057824 */ /* 0x000fca00010e0614 */
[----:B------:R1:W-:Y:S01]  /*544e0*/  LDGSTS.E [R0+0x5a000], desc[UR40][R4.64], P1 ;  /* 0x5a00000004007fae */ /* 0x0003e200089a1028 */
[----:B--2---:R-:W-:-:S03]  /*544f0*/  IADD3 R6, P0, PT, R12, R14, RZ ;  /* 0x0000000e0c067210 */ /* 0x004fc60007f1e0ff */
[----:B------:R2:W-:Y:S04]  /*54500*/  STL [R1+0x1c0c], R14 ;  /* 0x001c0c0e01007387 */ /* 0x0005e80000100800 */
[----:B--2---:R-:W2:Y:S04]  /*54510*/  LDL.LU R14, [R1+0x10dc] ;  /* 0x0010dc00010e7983 */ /* 0x004ea80000300800 */
[----:B------:R4:W-:Y:S01]  /*54520*/  STL [R1+0x1c10], R19 ;  /* 0x001c101301007387 */ /* 0x0009e20000100800 */
[----:B------:R-:W-:-:S03]  /*54530*/  IADD3 R8, P2, PT, R12, R2, RZ ;  /* 0x000000020c087210 */ /* 0x000fc60007f5e0ff */
[----:B----4-:R-:W4:Y:S04]  /*54540*/  LDL.LU R19, [R1+0x10e4] ;  /* 0x0010e40001137983 */ /* 0x010f280000300800 */
[----:B------:R1:W-:Y:S04]  /*54550*/  STL [R1+0x1c14], R2 ;  /* 0x001c140201007387 */ /* 0x0003e80000100800 */
[----:B-1----:R-:W4:Y:S01]  /*54560*/  LDL.LU R2, [R1+0x10e8] ;  /* 0x0010e80001027983 */ /* 0x002f220000300800 */
[--C-:B------:R-:W-:Y:S01]  /*54570*/  IMAD.X R7, R15, 0x1, R20.reuse, P0 ;  /* 0x000000010f077824 */ /* 0x100fe200000e0614 */
[----:B------:R-:W-:Y:S01]  /*54580*/  IADD3 R4, P0, PT, R12, R16, RZ ;  /* 0x000000100c047210 */ /* 0x000fe20007f1e0ff */
[----:B------:R-:W-:-:S03]  /*54590*/  IMAD.X R9, R25, 0x1, R20, P2 ;  /* 0x0000000119097824 */ /* 0x000fc600010e0614 */
[----:B------:R1:W-:Y:S01]  /*545a0*/  LDGSTS.E [R0+0x5a800], desc[UR40][R6.64], P1 ;  /* 0x5a80000006007fae */ /* 0x0003e200089a1028 */
[----:B------:R-:W-:-:S03]  /*545b0*/  IMAD.X R5, R17, 0x1, R20, P0 ;  /* 0x0000000111057824 */ /* 0x000fc600000e0614 */
[----:B------:R3:W-:Y:S04]  /*545c0*/  LDGSTS.E [R0+0x5b000], desc[UR40][R8.64], P1 ;  /* 0x5b00000008007fae */ /* 0x0007e800089a1028 */
[----:B------:R2:W-:Y:S01]  /*545d0*/  LDGSTS.E [R0+0x5b800], desc[UR40][R4.64], P1 ;  /* 0x5b80000004007fae */ /* 0x0005e200089a1028 */
[C---:B-1----:R-:W-:Y:S02]  /*545e0*/  IADD3 R6, P2, PT, R12.reuse, R10, RZ ;  /* 0x0000000a0c067210 */ /* 0x042fe40007f5e0ff */
[----:B---3--:R-:W-:-:S03]  /*545f0*/  IADD3 R8, P0, PT, R12, R18, RZ ;  /* 0x000000120c087210 */ /* 0x008fc60007f1e0ff */
[--C-:B------:R-:W-:Y:S02]  /*54600*/  IMAD.X R7, R29, 0x1, R20.reuse, P2 ;  /* 0x000000011d077824 */ /* 0x100fe400010e0614 */
[----:B------:R-:W-:-:S03]  /*54610*/  IMAD.X R9, R28, 0x1, R20, P0 ;  /* 0x000000011c097824 */ /* 0x000fc600000e0614 */
[----:B------:R4:W-:Y:S04]  /*54620*/  LDGSTS.E [R0+0x5c000], desc[UR40][R6.64], P1 ;  /* 0x5c00000006007fae */ /* 0x0009e800089a1028 */
[----:B------:R-:W-:Y:S04]  /*54630*/  STL [R1+0x1c18], R15 ;  /* 0x001c180f01007387 */ /* 0x000fe80000100800 */
[----:B------:R-:W-:Y:S04]  /*54640*/  STL [R1+0x1c1c], R16 ;  /* 0x001c1c1001007387 */ /* 0x000fe80000100800 */
[----:B------:R1:W-:Y:S04]  /*54650*/  STL [R1+0x1c20], R25 ;  /* 0x001c201901007387 */ /* 0x0003e80000100800 */
[----:B------:R3:W-:Y:S04]  /*54660*/  LDGSTS.E [R0+0x5c800], desc[UR40][R8.64], P1 ;  /* 0x5c80000008007fae */ /* 0x0007e800089a1028 */
[----:B-1----:R-:W3:Y:S04]  /*54670*/  LDL.LU R25, [R1+0x10f4] ;  /* 0x0010f40001197983 */ /* 0x002ee80000300800 */
[----:B------:R-:W3:Y:S04]  /*54680*/  LDL.LU R16, [R1+0x10f0] ;  /* 0x0010f00001107983 */ /* 0x000ee80000300800 */
[----:B------:R-:W3:Y:S04]  /*54690*/  LDL.LU R15, [R1+0x10ec] ;  /* 0x0010ec00010f7983 */ /* 0x000ee80000300800 */
[----:B------:R-:W3:Y:S01]  /*546a0*/  LDL.LU R13, [R1+0x10e0] ;  /* 0x0010e000010d7983 */ /* 0x000ee20000300800 */
[----:B--2---:R-:W-:-:S05]  /*546b0*/  IADD3 R4, P2, PT, R12, R14, RZ ;  /* 0x0000000e0c047210 */ /* 0x004fca0007f5e0ff */
[----:B------:R-:W-:-:S05]  /*546c0*/  IMAD.X R5, R23, 0x1, R20, P2 ;  /* 0x0000000117057824 */ /* 0x000fca00010e0614 */
[----:B------:R-:W-:Y:S01]  /*546d0*/  LDGSTS.E [R0+0x5d000], desc[UR40][R4.64], P1 ;  /* 0x5d00000004007fae */ /* 0x000fe200089a1028 */
[----:B----4-:R-:W-:-:S05]  /*546e0*/  IADD3 R6, P0, PT, R12, R19, RZ ;  /* 0x000000130c067210 */ /* 0x010fca0007f1e0ff */
[----:B------:R-:W-:-:S05]  /*546f0*/  IMAD.X R7, R26, 0x1, R20, P0 ;  /* 0x000000011a077824 */ /* 0x000fca00000e0614 */
[----:B------:R1:W-:Y:S01]  /*54700*/  LDGSTS.E [R0+0x5d800], desc[UR40][R6.64], P1 ;  /* 0x5d80000006007fae */ /* 0x0003e200089a1028 */
[----:B---3--:R-:W-:-:S05]  /*54710*/  IADD3 R8, P2, PT, R12, R2, RZ ;  /* 0x000000020c087210 */ /* 0x008fca0007f5e0ff */
[----:B------:R-:W-:Y:S02]  /*54720*/  IMAD.X R9, R27, 0x1, R20, P2 ;  /* 0x000000011b097824 */ /* 0x000fe400010e0614 */
[----:B------:R-:W2:Y:S04]  /*54730*/  LDL.LU R20, [R1+0x1c24] ;  /* 0x001c240001147983 */ /* 0x000ea80000300800 */
[----:B------:R3:W-:Y:S04]  /*54740*/  LDGSTS.E [R0+0x5e000], desc[UR40][R8.64], P1 ;  /* 0x5e00000008007fae */ /* 0x0007e800089a1028 */
[----:B------:R-:W4:Y:S01]  /*54750*/  LDL R7, [R1+0x8d4] ;  /* 0x0008d40001077983 */ /* 0x000f220000100800 */
[----:B-1----:R-:W-:-:S02]  /*54760*/  IADD3 R6, P2, PT, R12, R25, RZ ;  /* 0x000000190c067210 */ /* 0x002fc40007f5e0ff */
[C---:B------:R-:W-:Y:S02]  /*54770*/  IADD3 R10, P3, PT, R12.reuse, R16, RZ ;  /* 0x000000100c0a7210 */ /* 0x040fe40007f7e0ff */
[----:B------:R-:W-:Y:S02]  /*54780*/  IADD3 R4, P0, PT, R12, R15, RZ ;  /* 0x0000000f0c047210 */ /* 0x000fe40007f1e0ff */
[-C--:B------:R-:W-:Y:S01]  /*54790*/  IADD3 R25, P5, PT, R25, R22.reuse, RZ ;  /* 0x0000001619197210 */ /* 0x080fe20007fbe0ff */
[----:B------:R-:W3:Y:S04]  /*547a0*/  LDL R12, [R1+0x8d8] ;  /* 0x0008d800010c7983 */ /* 0x000ee80000100800 */
[----:B------:R-:W3:Y:S01]  /*547b0*/  LDL.LU R8, [R1+0x10cc] ;  /* 0x0010cc0001087983 */ /* 0x000ee20000300800 */
[----:B------:R-:W-:-:S03]  /*547c0*/  IADD3 R16, P6, PT, R16, R22, RZ ;  /* 0x0000001610107210 */ /* 0x000fc60007fde0ff */
[----:B------:R-:W3:Y:S04]  /*547d0*/  LDL.LU R9, [R1+0x10a4] ;  /* 0x0010a40001097983 */ /* 0x000ee80000300800 */
[----:B------:R1:W-:Y:S04]  /*547e0*/  STL [R1+0x10f4], R25 ;  /* 0x0010f41901007387 */ /* 0x0003e80000100800 */
[----:B-1----:R-:W3:Y:S01]  /*547f0*/  LDL.LU R25, [R1+0x1c20] ;  /* 0x001c200001197983 */ /* 0x002ee20000300800 */
[--C-:B----4-:R-:W-:Y:S02]  /*54800*/  IMAD.X R5, R21, 0x1, R7.reuse, P0 ;  /* 0x0000000115057824 */ /* 0x110fe400000e0607 */
[----:B------:R-:W-:-:S02]  /*54810*/  IMAD.X R11, R24, 0x1, R7, P3 ;  /* 0x00000001180b7824 */ /* 0x000fc400018e0607 */
[----:B------:R-:W-:Y:S02]  /*54820*/  IMAD.X R7, R13, 0x1, R7, P2 ;  /* 0x000000010d077824 */ /* 0x000fe400010e0607 */
[----:B--2---:R-:W-:Y:S01]  /*54830*/  VIADD R20, R20, 0x1 ;  /* 0x0000000114147836 */ /* 0x004fe20000000000 */
[-C--:B------:R-:W-:Y:S01]  /*54840*/  IADD3 R15, P0, PT, R15, R22.reuse, RZ ;  /* 0x000000160f0f7210 */ /* 0x080fe20007f1e0ff */
[----:B------:R1:W-:Y:S04]  /*54850*/  LDGSTS.E [R0+0x5e800], desc[UR40][R4.64], P1 ;  /* 0x5e80000004007fae */ /* 0x0003e800089a1028 */
[----:B------:R2:W-:Y:S04]  /*54860*/  LDGSTS.E [R0+0x5f000], desc[UR40][R10.64], P1 ;  /* 0x5f0000000a007fae */ /* 0x0005e800089a1028 */
[----:B------:R2:W-:Y:S01]  /*54870*/  LDGSTS.E [R0+0x5f800], desc[UR40][R6.64], P1 ;  /* 0x5f80000006007fae */ /* 0x0005e200089a1028 */
[----:B------:R-:W-:-:S02]  /*54880*/  IADD3 R2, P1, PT, R2, R22, RZ ;  /* 0x0000001602027210 */ /* 0x000fc40007f3e0ff */
[-C--:B------:R-:W-:Y:S02]  /*54890*/  IADD3 R19, P2, PT, R19, R22.reuse, RZ ;  /* 0x0000001613137210 */ /* 0x080fe40007f5e0ff */
[-C--:B------:R-:W-:Y:S02]  /*548a0*/  IADD3 R14, P3, PT, R14, R22.reuse, RZ ;  /* 0x000000160e0e7210 */ /* 0x080fe40007f7e0ff */
[----:B------:R-:W-:Y:S01]  /*548b0*/  IADD3 R18, P4, PT, R18, R22, RZ ;  /* 0x0000001612127210 */ /* 0x000fe20007f9e0ff */
[----:B------:R-:W0:Y:S04]  /*548c0*/  LDGDEPBAR ;  /* 0x00000000000079af */ /* 0x000e280000000000 */
[----:B------:R-:W1:Y:S04]  /*548d0*/  LDL.LU R5, [R1+0x107c] ;  /* 0x00107c0001057983 */ /* 0x000e680000300800 */
[----:B------:R4:W-:Y:S04]  /*548e0*/  STL [R1+0x10f0], R16 ;  /* 0x0010f01001007387 */ /* 0x0009e80000100800 */
[----:B----4-:R-:W4:Y:S04]  /*548f0*/  LDL.LU R16, [R1+0x1c1c] ;  /* 0x001c1c0001107983 */ /* 0x010f280000300800 */
[----:B------:R-:W-:Y:S04]  /*54900*/  STL [R1+0xef4], R20 ;  /* 0x000ef41401007387 */ /* 0x000fe80000100800 */
[----:B------:R2:W-:Y:S04]  /*54910*/  STL [R1+0x10ec], R15 ;  /* 0x0010ec0f01007387 */ /* 0x0005e80000100800 */
[----:B--2---:R-:W2:Y:S04]  /*54920*/  LDL.LU R15, [R1+0x1c18] ;  /* 0x001c1800010f7983 */ /* 0x004ea80000300800 */
[----:B------:R3:W-:Y:S04]  /*54930*/  STL [R1+0x10e8], R2 ;  /* 0x0010e80201007387 */ /* 0x0007e80000100800 */
[----:B---3--:R-:W3:Y:S04]  /*54940*/  LDL.LU R2, [R1+0x1c14] ;  /* 0x001c140001027983 */ /* 0x008ee80000300800 */
[----:B------:R1:W-:Y:S01]  /*54950*/  STL [R1+0x10e4], R19 ;  /* 0x0010e41301007387 */ /* 0x0003e20000100800 */
[----:B------:R-:W-:-:S02]  /*54960*/  IMAD.X R13, R13, 0x1, R12, P5 ;  /* 0x000000010d0d7824 */ /* 0x000fc400028e060c */
[--C-:B------:R-:W-:Y:S01]  /*54970*/  IMAD.X R24, R24, 0x1, R12.reuse, P6 ;  /* 0x0000000118187824 */ /* 0x100fe200030e060c */
[----:B------:R-:W-:Y:S01]  /*54980*/  IADD3 R8, P5, PT, R8, R22, RZ ;  /* 0x0000001608087210 */ /* 0x000fe20007fbe0ff */
[----:B-1----:R-:W2:Y:S04]  /*54990*/  LDL.LU R19, [R1+0x1c10] ;  /* 0x001c100001137983 */ /* 0x002ea80000300800 */
[----:B------:R1:W-:Y:S01]  /*549a0*/  STL [R1+0x10dc], R14 ;  /* 0x0010dc0e01007387 */ /* 0x0003e20000100800 */
[----:B------:R-:W-:-:S03]  /*549b0*/  IMAD.X R21, R21, 0x1, R12, P0 ;  /* 0x0000000115157824 */ /* 0x000fc600000e060c */
[----:B-1----:R-:W2:Y:S04]  /*549c0*/  LDL.LU R14, [R1+0x1c0c] ;  /* 0x001c0c00010e7983 */ /* 0x002ea80000300800 */
[----:B------:R1:W-:Y:S01]  /*549d0*/  STL [R1+0x10d4], R18 ;  /* 0x0010d41201007387 */ /* 0x0003e20000100800 */
[----:B------:R-:W-:-:S03]  /*549e0*/  IMAD.X R27, R27, 0x1, R12, P1 ;  /* 0x000000011b1b7824 */ /* 0x000fc600008e060c */
[----:B-1----:R-:W2:Y:S04]  /*549f0*/  LDL.LU R18, [R1+0x1c08] ;  /* 0x001c080001127983 */ /* 0x002ea80000300800 */
[----:B------:R1:W-:Y:S04]  /*54a00*/  STL [R1+0x10e0], R13 ;  /* 0x0010e00d01007387 */ /* 0x0003e80000100800 */
[----:B-1----:R-:W2:Y:S04]  /*54a10*/  LDL.LU R13, [R1+0x1c04] ;  /* 0x001c0400010d7983 */ /* 0x002ea80000300800 */
[----:B------:R1:W-:Y:S04]  /*54a20*/  STL [R1+0x10d8], R24 ;  /* 0x0010d81801007387 */ /* 0x0003e80000100800 */
[----:B-1----:R-:W2:Y:S04]  /*54a30*/  LDL.LU R24, [R1+0x1c00] ;  /* 0x001c000001187983 */ /* 0x002ea80000300800 */
[----:B------:R1:W-:Y:S04]  /*54a40*/  STL [R1+0x10cc], R8 ;  /* 0x0010cc0801007387 */ /* 0x0003e80000100800 */
[----:B-1----:R-:W2:Y:S01]  /*54a50*/  LDL.LU R8, [R1+0x1054] ;  /* 0x0010540001087983 */ /* 0x002ea20000300800 */
[----:B----4-:R-:W-:-:S05]  /*54a60*/  IADD3 R16, P6, PT, R16, R22, RZ ;  /* 0x0000001610107210 */ /* 0x010fca0007fde0ff */
[----:B------:R1:W-:Y:S04]  /*54a70*/  STL [R1+0x10c4], R16 ;  /* 0x0010c41001007387 */ /* 0x0003e80000100800 */
[----:B-1----:R-:W4:Y:S04]  /*54a80*/  LDL.LU R16, [R1+0x1bfc] ;  /* 0x001bfc0001107983 */ /* 0x002f280000300800 */
[----:B------:R1:W-:Y:S01]  /*54a90*/  STL [R1+0x10d0], R21 ;  /* 0x0010d01501007387 */ /* 0x0003e20000100800 */
[----:B---3--:R-:W-:-:S03]  /*54aa0*/  IADD3 R2, P0, PT, R2, R22, RZ ;  /* 0x0000001602027210 */ /* 0x008fc60007f1e0ff */
[----:B-1----:R-:W3:Y:S04]  /*54ab0*/  LDL.LU R21, [R1+0x1bf8] ;  /* 0x001bf80001157983 */ /* 0x002ee80000300800 */
[----:B------:R1:W-:Y:S04]  /*54ac0*/  STL [R1+0x10bc], R2 ;  /* 0x0010bc0201007387 */ /* 0x0003e80000100800 */
[----:B-1----:R-:W4:Y:S04]  /*54ad0*/  LDL.LU R2, [R1+0x1bf4] ;  /* 0x001bf40001027983 */ /* 0x002f280000300800 */
[----:B------:R1:W-:Y:S04]  /*54ae0*/  STL [R1+0x10c8], R27 ;  /* 0x0010c81b01007387 */ /* 0x0003e80000100800 */
[----:B-1----:R-:W4:Y:S01]  /*54af0*/  LDL.LU R27, [R1+0x1bf0] ;  /* 0x001bf000011b7983 */ /* 0x002f220000300800 */
[----:B--2---:R-:W-:Y:S01]  /*54b00*/  IADD3 R14, P1, PT, R14, R22, RZ ;  /* 0x000000160e0e7210 */ /* 0x004fe20007f3e0ff */
[----:B------:R-:W-:-:S02]  /*54b10*/  IMAD.X R26, R26, 0x1, R12, P2 ;  /* 0x000000011a1a7824 */ /* 0x000fc400010e060c */
[--C-:B------:R-:W-:Y:S02]  /*54b20*/  IMAD.X R23, R23, 0x1, R12.reuse, P3 ;  /* 0x0000000117177824 */ /* 0x100fe400018e060c */
[----:B------:R1:W-:Y:S01]  /*54b30*/  STL [R1+0x10b4], R14 ;  /* 0x0010b40e01007387 */ /* 0x0003e20000100800 */
[----:B------:R-:W-:Y:S01]  /*54b40*/  IMAD.X R28, R28, 0x1, R12, P4 ;  /* 0x000000011c1c7824 */ /* 0x000fe200020e060c */
[-C--:B------:R-:W-:Y:S02]  /*54b50*/  IADD3 R9, P3, PT, R9, R22.reuse, RZ ;  /* 0x0000001609097210 */ /* 0x080fe40007f7e0ff */
[----:B-1----:R-:W2:Y:S01]  /*54b60*/  LDL.LU R14, [R1+0x1bec] ;  /* 0x001bec00010e7983 */ /* 0x002ea20000300800 */
[----:B------:R-:W-:-:S03]  /*54b70*/  IADD3 R13, P2, PT, R13, R22, RZ ;  /* 0x000000160d0d7210 */ /* 0x000fc60007f5e0ff */
        /* <DEDUP_REMOVED lines=12> */
[----:B---3--:R-:W-:-:S05]  /*54c40*/  IADD3 R21, P4, PT, R21, R22, RZ ;  /* 0x0000001615157210 */ /* 0x008fca0007f9e0ff */
[----:B------:R1:W-:Y:S04]  /*54c50*/  STL [R1+0x109c], R21 ;  /* 0x00109c1501007387 */ /* 0x0003e80000100800 */
[----:B-1----:R-:W3:Y:S04]  /*54c60*/  LDL.LU R21, [R1+0x1bd8] ;  /* 0x001bd80001157983 */ /* 0x002ee80000300800 */
[----:B------:R1:W-:Y:S01]  /*54c70*/  STL [R1+0x10a8], R29 ;  /* 0x0010a81d01007387 */ /* 0x0003e20000100800 */
[----:B----4-:R-:W-:-:S03]  /*54c80*/  IADD3 R27, P5, PT, R27, R22, RZ ;  /* 0x000000161b1b7210 */ /* 0x010fc60007fbe0ff */
[----:B-1----:R-:W4:Y:S04]  /*54c90*/  LDL.LU R29, [R1+0x1bd4] ;  /* 0x001bd400011d7983 */ /* 0x002f280000300800 */
[----:B------:R1:W-:Y:S04]  /*54ca0*/  STL [R1+0x1094], R27 ;  /* 0x0010941b01007387 */ /* 0x0003e80000100800 */
[----:B-1----:R-:W3:Y:S04]  /*54cb0*/  LDL.LU R27, [R1+0x1bd0] ;  /* 0x001bd000011b7983 */ /* 0x002ee80000300800 */
[----:B------:R1:W-:Y:S04]  /*54cc0*/  STL [R1+0x10a0], R17 ;  /* 0x0010a01101007387 */ /* 0x0003e80000100800 */
[----:B-1----:R-:W3:Y:S01]  /*54cd0*/  LDL.LU R17, [R1+0x1bcc] ;  /* 0x001bcc0001117983 */ /* 0x002ee20000300800 */
[--C-:B------:R-:W-:Y:S01]  /*54ce0*/  IMAD.X R25, R25, 0x1, R12.reuse, P0 ;  /* 0x0000000119197824 */ /* 0x100fe200000e060c */
[----:B--2---:R-:W-:Y:S01]  /*54cf0*/  IADD3 R26, P6, PT, R26, R22, RZ ;  /* 0x000000161a1a7210 */ /* 0x004fe20007fde0ff */
[----:B------:R-:W-:-:S02]  /*54d00*/  IMAD.X R15, R15, 0x1, R12, P1 ;  /* 0x000000010f0f7824 */ /* 0x000fc400008e060c */
[--C-:B------:R-:W-:Y:S02]  /*54d10*/  IMAD.X R19, R19, 0x1, R12.reuse, P2 ;  /* 0x0000000113137824 */ /* 0x100fe400010e060c */
[----:B------:R1:W-:Y:S01]  /*54d20*/  STL [R1+0x108c], R26 ;  /* 0x00108c1a01007387 */ /* 0x0003e20000100800 */
[-C--:B------:R-:W-:Y:S01]  /*54d30*/  IADD3 R5, P1, PT, R5, R22.reuse, RZ ;  /* 0x0000001605057210 */ /* 0x080fe20007f3e0ff */
[----:B------:R-:W-:Y:S02]  /*54d40*/  IMAD.X R18, R18, 0x1, R12, P3 ;  /* 0x0000000112127824 */ /* 0x000fe400018e060c */
[----:B-1----:R-:W2:Y:S04]  /*54d50*/  LDL.LU R26, [R1+0x1bc8] ;  /* 0x001bc800011a7983 */ /* 0x002ea80000300800 */
[----:B------:R1:W-:Y:S01]  /*54d60*/  STL [R1+0x1098], R25 ;  /* 0x0010981901007387 */ /* 0x0003e20000100800 */
[----:B------:R-:W-:-:S03]  /*54d70*/  IADD3 R23, P0, PT, R23, R22, RZ ;  /* 0x0000001617177210 */ /* 0x000fc60007f1e0ff */
        /* <DEDUP_REMOVED lines=111> */
[-C--:B--2---:R-:W-:Y:S01]  /*55470*/  IADD3 R29, P5, PT, R29, R22.reuse, RZ ;  /* 0x000000161d1d7210 */ /* 0x084fe20007fbe0ff */
[----:B------:R-:W-:Y:S01]  /*55480*/  IMAD.X R24, R24, 0x1, R12, P0 ;  /* 0x0000000118187824 */ /* 0x000fe200000e060c */
[----:B------:R-:W-:-:S03]  /*55490*/  IADD3 R8, P0, PT, R8, R22, RZ ;  /* 0x0000001608087210 */ /* 0x000fc60007f1e0ff */
[----:B------:R1:W-:Y:S01]  /*554a0*/  STL [R1+0xfec], R29 ;  /* 0x000fec1d01007387 */ /* 0x0003e20000100800 */
[--C-:B------:R-:W-:Y:S02]  /*554b0*/  IMAD.X R16, R16, 0x1, R12.reuse, P1 ;  /* 0x0000000110107824 */ /* 0x100fe400008e060c */
[----:B------:R-:W-:Y:S01]  /*554c0*/  IMAD.X R2, R2, 0x1, R12, P2 ;  /* 0x0000000102027824 */ /* 0x000fe200010e060c */
        /* <DEDUP_REMOVED lines=55> */
[----:B------:R-:W-:-:S04]  /*55840*/  IMAD.X R19, R19, 0x1, R12, P3 ;  /* 0x0000000113137824 */ /* 0x000fc800018e060c */
[----:B------:R1:W-:Y:S01]  /*55850*/  STL [R1+0xf98], R13 ;  /* 0x000f980d01007387 */ /* 0x0003e20000100800 */
[----:B------:R-:W-:Y:S01]  /*55860*/  IMAD.X R29, R29, 0x1, R12, P4 ;  /* 0x000000011d1d7824 */ /* 0x000fe200020e060c */
[-C--:B------:R-:W-:Y:S02]  /*55870*/  IADD3 R5, P3, PT, R5, R22.reuse, RZ ;  /* 0x0000001605057210 */ /* 0x080fe40007f7e0ff */
[----:B-1----:R-:W2:Y:S04]  /*55880*/  LDL.LU R13, [R1+0x1af0] ;  /* 0x001af000010d7983 */ /* 0x002ea80000300800 */
[----:B------:R1:W-:Y:S01]  /*55890*/  STL [R1+0xfa8], R23 ;  /* 0x000fa81701007387 */ /* 0x0003e20000100800 */
[----:B------:R-:W-:-:S03]  /*558a0*/  IADD3 R28, P2, PT, R28, R22, RZ ;  /* 0x000000161c1c7210 */ /* 0x000fc60007f5e0ff */
[----:B-1----:R-:W2:Y:S04]  /*558b0*/  LDL.LU R23, [R1+0x1aec] ;  /* 0x001aec0001177983 */ /* 0x002ea80000300800 */
[----:B------:R1:W-:Y:S01]  /*558c0*/  STL [R1+0xf9c], R28 ;  /* 0x000f9c1c01007387 */ /* 0x0003e20000100800 */
[--C-:B------:R-:W-:Y:S02]  /*558d0*/  IMAD.X R17, R17, 0x1, R12.reuse, P5 ;  /* 0x0000000111117824 */ /* 0x100fe400028e060c */
[----:B------:R-:W-:Y:S01]  /*558e0*/  IMAD.X R16, R16, 0x1, R12, P6 ;  /* 0x0000000110107824 */ /* 0x000fe200030e060c */
[----:B-1----:R-:W2:Y:S04]  /*558f0*/  LDL.LU R28, [R1+0x1ae8] ;  /* 0x001ae800011c7983 */ /* 0x002ea80000300800 */
[----:B------:R1:W-:Y:S04]  /*55900*/  STL [R1+0xfa0], R19 ;  /* 0x000fa01301007387 */ /* 0x0003e80000100800 */
[----:B-1----:R-:W2:Y:S04]  /*55910*/  LDL.LU R19, [R1+0x1ae4] ;  /* 0x001ae40001137983 */ /* 0x002ea80000300800 */
[----:B------:R1:W-:Y:S04]  /*55920*/  STL [R1+0xf90], R29 ;  /* 0x000f901d01007387 */ /* 0x0003e80000100800 */
[----:B-1----:R-:W2:Y:S04]  /*55930*/  LDL.LU R29, [R1+0x1ae0] ;  /* 0x001ae000011d7983 */ /* 0x002ea80000300800 */
[----:B------:R-:W-:Y:S01]  /*55940*/  STL [R1+0xf0c], R5 ;  /* 0x000f0c0501007387 */ /* 0x000fe20000100800 */
        /* <DEDUP_REMOVED lines=54> */
[----:B------:R-:W2:Y:S04]  /*55cb0*/  LDL R5, [R1+0xeec] ;  /* 0x000eec0001057983 */ /* 0x000ea80000100800 */
[----:B------:R-:W2:Y:S04]  /*55cc0*/  LDL R4, [R1+0x10fc] ;  /* 0x0010fc0001047983 */ /* 0x000ea80000100800 */
[----:B------:R-:W2:Y:S04]  /*55cd0*/  LDL R0, [R1+0x1104] ;  /* 0x0011040001007983 */ /* 0x000ea80000100800 */
[----:B------:R1:W-:Y:S04]  /*55ce0*/  STL [R1+0xf28], R13 ;  /* 0x000f280d01007387 */ /* 0x0003e80000100800 */
[----:B------:R-:W-:Y:S04]  /*55cf0*/  STL [R1+0xf5c], R9 ;  /* 0x000f5c0901007387 */ /* 0x000fe80000100800 */
[----:B-1----:R-:W2:Y:S01]  /*55d00*/  LDL.LU R13, [R1+0x1a98] ;  /* 0x001a9800010d7983 */ /* 0x002ea20000300800 */
[----:B------:R-:W-:Y:S01]  /*55d10*/  IMAD.X R29, R29, 0x1, R12, P2 ;  /* 0x000000011d1d7824 */ /* 0x000fe200010e060c */
[----:B----4-:R-:W-:-:S05]  /*55d20*/  IADD3 R24, P0, PT, R24, R22, RZ ;  /* 0x0000001618187210 */ /* 0x010fca0007f1e0ff */
[----:B------:R1:W-:Y:S04]  /*55d30*/  STL [R1+0xf64], R24 ;  /* 0x000f641801007387 */ /* 0x0003e80000100800 */
[----:B-1----:R-:W4:Y:S04]  /*55d40*/  LDL.LU R24, [R1+0x1a94] ;  /* 0x001a940001187983 */ /* 0x002f280000300800 */
[----:B------:R1:W-:Y:S01]  /*55d50*/  STL [R1+0xf30], R28 ;  /* 0x000f301c01007387 */ /* 0x0003e20000100800 */
[----:B---3--:R-:W-:-:S03]  /*55d60*/  IADD3 R21, P1, PT, R21, R22, RZ ;  /* 0x0000001615157210 */ /* 0x008fc60007f3e0ff */
[----:B-1----:R-:W3:Y:S04]  /*55d70*/  LDL.LU R28, [R1+0x1a90] ;  /* 0x001a9000011c7983 */ /* 0x002ee80000300800 */
        /* <DEDUP_REMOVED lines=9> */
[--C-:B------:R-:W-:Y:S02]  /*55e10*/  IMAD.X R19, R19, 0x1, R12.reuse, P6 ;  /* 0x0000000113137824 */ /* 0x100fe400030e060c */
[--C-:B------:R-:W-:Y:S02]  /*55e20*/  IMAD.X R18, R18, 0x1, R12.reuse, P0 ;  /* 0x0000000112127824 */ /* 0x100fe400000e060c */
[--C-:B------:R-:W-:Y:S02]  /*55e30*/  IMAD.X R17, R17, 0x1, R12.reuse, P1 ;  /* 0x0000000111117824 */ /* 0x100fe400008e060c */
[----:B------:R-:W-:Y:S01]  /*55e40*/  IMAD.X R16, R16, 0x1, R12, P2 ;  /* 0x0000000110107824 */ /* 0x000fe200010e060c */
[----:B-1----:R1:W5:Y:S04]  /*55e50*/  LDL.LU R2, [R1+0x1a84] ;  /* 0x001a840001027983 */ /* 0x0023680000300800 */
[----:B------:R1:W-:Y:S01]  /*55e60*/  STL [R1+0xf40], R27 ;  /* 0x000f401b01007387 */ /* 0x0003e20000100800 */
[----:B------:R-:W-:-:S05]  /*55e70*/  IADD3 R26, P3, PT, R26, R22, RZ ;  /* 0x000000161a1a7210 */ /* 0x000fca0007f7e0ff */
[----:B------:R1:W-:Y:S04]  /*55e80*/  STL [R1+0xf7c], R26 ;  /* 0x000f7c1a01007387 */ /* 0x0003e80000100800 */
[----:B------:R1:W-:Y:S01]  /*55e90*/  STL [R1+0xf48], R25 ;  /* 0x000f481901007387 */ /* 0x0003e20000100800 */
[----:B------:R-:W-:Y:S01]  /*55ea0*/  IMAD.X R15, R15, 0x1, R12, P3 ;  /* 0x000000010f0f7824 */ /* 0x000fe200018e060c */
[----:B------:R-:W-:Y:S01]  /*55eb0*/  ISETP.NE.U32.AND P0, PT, R4, R20, PT ;  /* 0x000000140400720c */ /* 0x000fe20003f05070 */
[----:B------:R-:W-:Y:S01]  /*55ec0*/  VIADD R3, R3, 0xffffffc0 ;  /* 0xffffffc003037836 */ /* 0x000fe20000000000 */
[----:B----4-:R-:W-:-:S05]  /*55ed0*/  IADD3 R24, P4, PT, R24, R22, RZ ;  /* 0x0000001618187210 */ /* 0x010fca0007f9e0ff */
[----:B------:R1:W-:Y:S04]  /*55ee0*/  STL [R1+0xf84], R24 ;  /* 0x000f841801007387 */ /* 0x0003e80000100800 */
[----:B------:R1:W-:Y:S01]  /*55ef0*/  STL [R1+0xf50], R23 ;  /* 0x000f501701007387 */ /* 0x0003e20000100800 */
[----:B------:R-:W-:Y:S01]  /*55f00*/  IMAD.X R14, R14, 0x1, R12, P4 ;  /* 0x000000010e0e7824 */ /* 0x000fe200020e060c */
[----:B---3--:R-:W-:-:S05]  /*55f10*/  IADD3 R21, P5, PT, R21, R22, RZ ;  /* 0x0000001615157210 */ /* 0x008fca0007fbe0ff */
[----:B------:R1:W-:Y:S04]  /*55f20*/  STL [R1+0xf8c], R21 ;  /* 0x000f8c1501007387 */ /* 0x0003e80000100800 */
[----:B------:R1:W-:Y:S01]  /*55f30*/  STL [R1+0xf58], R19 ;  /* 0x000f581301007387 */ /* 0x0003e20000100800 */
[----:B------:R-:W-:-:S03]  /*55f40*/  IMAD.X R13, R13, 0x1, R12, P5 ;  /* 0x000000010d0d7824 */ /* 0x000fc600028e060c */
[----:B------:R1:W-:Y:S04]  /*55f50*/  STL [R1+0xf60], R18 ;  /* 0x000f601201007387 */ /* 0x0003e80000100800 */
[----:B------:R1:W-:Y:S04]  /*55f60*/  STL [R1+0xf68], R17 ;  /* 0x000f681101007387 */ /* 0x0003e80000100800 */
[----:B------:R1:W-:Y:S04]  /*55f70*/  STL [R1+0xf70], R16 ;  /* 0x000f701001007387 */ /* 0x0003e80000100800 */
[----:B------:R1:W-:Y:S04]  /*55f80*/  STL [R1+0xf78], R15 ;  /* 0x000f780f01007387 */ /* 0x0003e80000100800 */
[----:B------:R1:W-:Y:S04]  /*55f90*/  STL [R1+0xf88], R13 ;  /* 0x000f880d01007387 */ /* 0x0003e80000100800 */
[----:B------:R1:W-:Y:S01]  /*55fa0*/  STL [R1+0xf80], R14 ;  /* 0x000f800e01007387 */ /* 0x0003e20000100800 */
[----:B------:R-:W-:-:S05]  /*55fb0*/  LEA R29, P6, R5, R29, 0x2 ;  /* 0x0000001d051d7211 */ /* 0x000fca00078c10ff */
[----:B------:R-:W-:Y:S01]  /*55fc0*/  IMAD.X R28, R28, 0x1, R0, P6 ;  /* 0x000000011c1c7824 */ /* 0x000fe200030e0600 */
[----:B------:R-:W-:Y:S07]  /*55fd0*/  @P0 BRA `(.L_x_2) ;  /* 0xfffffbf800e00947 */ /* 0x000fee000383ffff */
.L_x_1:
[----:B------:R-:W-:Y:S01]  /*55fe0*/  STL [R1+0x1ae8], R6 ;  /* 0x001ae80601007387 */ /* 0x000fe20000100800 */
[----:B------:R-:W-:Y:S01]  /*55ff0*/  MOV.SPILL R4, UR41 ;  /* 0x0000002900047c02 */ /* 0x000fe20009000f00 */
[----:B------:R-:W3:Y:S01]  /*56000*/  LDCU UR48, c[0x0][0x3b4] ;  /* 0x00007680ff3077ac */ /* 0x000ee20008000800 */
[----:B------:R-:W-:Y:S01]  /*56010*/  MOV.SPILL R3, UR40 ;  /* 0x0000002800037c02 */ /* 0x000fe20009000f00 */
[----:B------:R-:W-:Y:S01]  /*56020*/  STL [R1+0x1ae4], R7 ;  /* 0x001ae40701007387 */ /* 0x000fe20000100800 */
[----:B------:R-:W4:Y:S01]  /*56030*/  LDCU UR47, c[0x0][0x39c] ;  /* 0x00007380ff2f77ac */ /* 0x000f220008000800 */
[----:B------:R-:W1:Y:S02]  /*56040*/  LDCU.64 UR12, c[0x0][0x390] ;  /* 0x00007200ff0c77ac */ /* 0x000e640008000a00 */
[----:B------:R-:W-:Y:S01]  /*56050*/  STL [R1+0x1ae0], R8 ;  /* 0x001ae00801007387 */ /* 0x000fe20000100800 */
[----:B------:R-:W2:Y:S03]  /*56060*/  LDCU UR46, c[0x0][0x39c] ;  /* 0x00007380ff2e77ac */ /* 0x000ea60008000800 */
[----:B------:R1:W-:Y:S01]  /*56070*/  STL [R1+0x1adc], R9 ;  /* 0x001adc0901007387 */ /* 0x0003e20000100800 */
[----:B------:R-:W1:Y:S03]  /*56080*/  LDCU UR45, c[0x0][0x39c] ;  /* 0x00007380ff2d77ac */ /* 0x000e660008000800 */
[----:B------:R-:W-:Y:S01]  /*56090*/  STL [R1+0x1ad8], R10 ;  /* 0x001ad80a01007387 */ /* 0x000fe20000100800 */
[----:B------:R-:W1:Y:S03]  /*560a0*/  LDCU UR44, c[0x0][0x39c] ;  /* 0x00007380ff2c77ac */ /* 0x000e660008000800 */
[----:B------:R-:W-:Y:S01]  /*560b0*/  STL [R1+0x1ad4], R11 ;  /* 0x001ad40b01007387 */ /* 0x000fe20000100800 */
[----:B--2---:R-:W-:Y:S01]  /*560c0*/  LOP3.LUT R0, R0, 0xfffffdff, RZ, 0xc0, !PT ;  /* 0xfffffdff00007812 */ /* 0x004fe200078ec0ff */
[----:B------:R-:W-:-:S04]  /*560d0*/  DEPBAR.LE SB0, 0x0 ;  /* 0x000080000000791a */ /* 0x000fc80000000000 */
[----:B------:R-:W-:Y:S01]  /*560e0*/  STL [R1+0x1ad0], R12 ;  /* 0x001ad00c01007387 */ /* 0x000fe20000100800 */
[----:B------:R-:W2:Y:S03]  /*560f0*/  LDCU UR43, c[0x0][0x3b8] ;  /* 0x00007700ff2b77ac */ /* 0x000ea60008000800 */
[----:B------:R-:W-:Y:S01]  /*56100*/  STL [R1+0x1acc], R13 ;  /* 0x001acc0d01007387 */ /* 0x000fe20000100800 */
[----:B------:R-:W1:Y:S03]  /*56110*/  LDCU UR42, c[0x0][0x3b8] ;  /* 0x00007700ff2a77ac */ /* 0x000e660008000800 */
[----:B------:R-:W-:Y:S01]  /*56120*/  STL [R1+0x1ac8], R14 ;  /* 0x001ac80e01007387 */ /* 0x000fe20000100800 */
[----:B------:R-:W1:Y:S03]  /*56130*/  LDCU UR39, c[0x0][0x3b8] ;  /* 0x00007700ff2777ac */ /* 0x000e660008000800 */
[----:B------:R-:W-:Y:S01]  /*56140*/  STL [R1+0x1ab4], R15 ;  /* 0x001ab40f01007387 */ /* 0x000fe20000100800 */
[----:B------:R-:W1:Y:S03]  /*56150*/  LDCU UR36, c[0x0][0x3b8] ;  /* 0x00007700ff2477ac */ /* 0x000e660008000800 */
[----:B------:R-:W-:Y:S01]  /*56160*/  STL [R1+0x1ab0], R16 ;  /* 0x001ab01001007387 */ /* 0x000fe20000100800 */
[----:B------:R-:W2:Y:S03]  /*56170*/  LDCU UR35, c[0x0][0x3b8] ;  /* 0x00007700ff2377ac */ /* 0x000ea60008000800 */
[----:B------:R-:W-:Y:S01]  /*56180*/  STL [R1+0x1aac], R17 ;  /* 0x001aac1101007387 */ /* 0x000fe20000100800 */
[----:B------:R-:W2:Y:S03]  /*56190*/  LDCU UR34, c[0x0][0x3b8] ;  /* 0x00007700ff2277ac */ /* 0x000ea60008000800 */
[----:B-----5:R-:W2:Y:S01]  /*561a0*/  LDL.LU R2, [R1+0x1304] ;  /* 0x0013040001027983 */ /* 0x020ea20000300800 */
[----:B------:R-:W2:Y:S03]  /*561b0*/  LDCU UR33, c[0x0][0x3b8] ;  /* 0x00007700ff2177ac */ /* 0x000ea60008000800 */
[----:B------:R3:W-:Y:S01]  /*561c0*/  STL [R1+0x107c], R4 ;  /* 0x00107c0401007387 */ /* 0x0007e20000100800 */
[----:B------:R-:W2:Y:S03]  /*561d0*/  LDCU UR32, c[0x0][0x3b8] ;  /* 0x00007700ff2077ac */ /* 0x000ea60008000800 */
[----:B-1----:R-:W4:Y:S01]  /*561e0*/  LDL.LU R9, [R1+0x1780] ;  /* 0x0017800001097983 */ /* 0x002f220000300800 */
[----:B------:R-:W1:Y:S03]  /*561f0*/  LDCU UR31, c[0x0][0x3b8] ;  /* 0x00007700ff1f77ac */ /* 0x000e660008000800 */
[----:B------:R1:W-:Y:S01]  /*56200*/  STL [R1+0x1078], R3 ;  /* 0x0010780301007387 */ /* 0x0003e20000100800 */
[----:B------:R-:W1:Y:S03]  /*56210*/  LDCU UR30, c[0x0][0x3b8] ;  /* 0x00007700ff1e77ac */ /* 0x000e660008000800 */
[----:B------:R-:W4:Y:S01]  /*56220*/  LDL.LU R8, [R1+0x1300] ;  /* 0x0013000001087983 */ /* 0x000f220000300800 */
[----:B------:R-:W1:Y:S03]  /*56230*/  LDCU UR29, c[0x0][0x3b8] ;  /* 0x00007700ff1d77ac */ /* 0x000e660008000800 */
[----:B------:R-:W4:Y:S01]  /*56240*/  LDL R7, [R1+0xee0] ;  /* 0x000ee00001077983 */ /* 0x000f220000100800 */
[----:B------:R-:W1:Y:S01]  /*56250*/  LDCU UR28, c[0x0][0x3b8] ;  /* 0x00007700ff1c77ac */ /* 0x000e620008000800 */
[----:B------:R-:W1:Y:S01]  /*56260*/  S2R R6, SR_TID.X ;  /* 0x0000000000067919 */ /* 0x000e620000002100 */
[----:B------:R-:W1:Y:S01]  /*56270*/  LDCU UR27, c[0x0][0x3b8] ;  /* 0x00007700ff1b77ac */ /* 0x000e620008000800 */
[----:B---3--:R-:W3:Y:S01]  /*56280*/  S2R R4, SR_TID.X ;  /* 0x0000000000047919 */ /* 0x008ee20000002100 */
[----:B------:R-:W1:Y:S01]  /*56290*/  LDCU UR26, c[0x0][0x3b8] ;  /* 0x00007700ff1a77ac */ /* 0x000e620008000800 */
[----:B------:R-:W1:Y:S01]  /*562a0*/  LDCU UR25, c[0x0][0x3b8] ;  /* 0x00007700ff1977ac */ /* 0x000e620008000800 */
[----:B------:R-:W1:Y:S01]  /*562b0*/  LDCU UR24, c[0x0][0x3b8] ;  /* 0x00007700ff1877ac */ /* 0x000e620008000800 */
[----:B------:R-:W1:Y:S01]  /*562c0*/  LDCU UR23, c[0x0][0x3b8] ;  /* 0x00007700ff1777ac */ /* 0x000e620008000800 */
[----:B------:R-:W1:Y:S01]  /*562d0*/  LDCU UR22, c[0x0][0x3b8] ;  /* 0x00007700ff1677ac */ /* 0x000e620008000800 */
[----:B------:R-:W1:Y:S01]  /*562e0*/  LDCU UR21, c[0x0][0x3b8] ;  /* 0x00007700ff1577ac */ /* 0x000e620008000800 */
[----:B------:R-:W1:Y:S02]  /*562f0*/  LDCU UR20, c[0x0][0x3b8] ;  /* 0x00007700ff1477ac */ /* 0x000e640008000800 */
[----:B-1----:R-:W-:Y:S01]  /*56300*/  IMAD.SHL.U32 R23, R6, 0x100, RZ ;  /* 0x0000010006177824 */ /* 0x002fe200078e00ff */
[----:B------:R-:W1:Y:S01]  /*56310*/  LDCU UR19, c[0x0][0x3b8] ;  /* 0x00007700ff1377ac */ /* 0x000e620008000800 */
[----:B---3--:R-:W-:Y:S01]  /*56320*/  LOP3.LUT R3, R4, 0x1ff, RZ, 0xc0, !PT ;  /* 0x000001ff04037812 */ /* 0x008fe200078ec0ff */
[----:B------:R-:W3:Y:S02]  /*56330*/  LDCU UR18, c[0x0][0x3b8] ;  /* 0x00007700ff1277ac */ /* 0x000ee40008000800 */
[----:B------:R-:W-:-:S02]  /*56340*/  LOP3.LUT R23, R23, 0x6000, RZ, 0xc0, !PT ;  /* 0x0000600017177812 */ /* 0x000fc400078ec0ff */
[----:B------:R-:W-:Y:S01]  /*56350*/  LEA R19, R3, UR49, 0x4 ;  /* 0x0000003103137c11 */ /* 0x000fe2000f8e20ff */
[----:B------:R-:W1:Y:S01]  /*56360*/  LDCU UR17, c[0x0][0x3b8] ;  /* 0x00007700ff1177ac */ /* 0x000e620008000800 */
[----:B------:R-:W-:Y:S06]  /*56370*/  BAR.SYNC.DEFER_BLOCKING 0x0 ;  /* 0x0000000000007b1d */ /* 0x000fec0000010000 */
[----:B------:R-:W1:Y:S01]  /*56380*/  LDCU UR16, c[0x0][0x3b8] ;  /* 0x00007700ff1077ac */ /* 0x000e620008000800 */
        /* <DEDUP_REMOVED lines=42> */
[----:B--2---:R-:W-:-:S04]  /*56630*/  LOP3.LUT R2, R2, 0x400, RZ, 0xc0, !PT ;  /* 0x0000040002027812 */ /* 0x004fc800078ec0ff */
[----:B------:R-:W-:Y:S01]  /*56640*/  IADD3 R23, PT, PT, R23, UR49, R2 ;  /* 0x0000003117177c10 */ /* 0x000fe2000fffe002 */
[----:B------:R-:W2:Y:S01]  /*56650*/  LDCU UR49, c[0x0][0x3b8] ;  /* 0x00007700ff3177ac */ /* 0x000ea20008000800 */
[C---:B----4-:R-:W-:Y:S01]  /*56660*/  ISETP.GE.AND P1, PT, R8.reuse, R9, PT ;  /* 0x000000090800720c */ /* 0x050fe20003f26270 */
[----:B------:R-:W-:Y:S01]  /*56670*/  IMAD R3, R8, UR48, RZ ;  /* 0x0000003008037c24 */ /* 0x000fe2000f8e02ff */
[----:B------:R-:W4:Y:S01]  /*56680*/  LDCU UR48, c[0x0][0x3b8] ;  /* 0x00007700ff3077ac */ /* 0x000f220008000800 */
[----:B------:R-:W-:-:S03]  /*56690*/  VIADD R18, R7, 0xa ;  /* 0x0000000a07127836 */ /* 0x000fc60000000000 */
[----:B------:R-:W-:Y:S01]  /*566a0*/  LEA R4, P0, R3, UR12, 0x2 ;  /* 0x0000000c03047c11 */ /* 0x000fe2000f8010ff */
[C---:B------:R-:W-:Y:S01]  /*566b0*/  VIADD R2, R7.reuse, 0x9 ;  /* 0x0000000907027836 */ /* 0x040fe20000000000 */
[----:B------:R-:W1:Y:S01]  /*566c0*/  LDCU UR12, c[0x0][0x3b8] ;  /* 0x00007700ff0c77ac */ /* 0x000e620008000800 */
[----:B------:R-:W-:Y:S01]  /*566d0*/  ISETP.LT.AND P2, PT, R18, UR47, !P1 ;  /* 0x0000002f12007c0c */ /* 0x000fe2000cf41270 */
[----:B------:R-:W-:Y:S01]  /*566e0*/  VIADD R18, R7, 0x8 ;  /* 0x0000000807127836 */ /* 0x000fe20000000000 */
[----:B------:R-:W-:Y:S01]  /*566f0*/  LEA.HI.X.SX32 R3, R3, UR13, 0x2, P0 ;  /* 0x0000000d03037c11 */ /* 0x000fe200080f16ff */
[C---:B------:R-:W-:Y:S01]  /*56700*/  IMAD R20, R7.reuse, UR43, RZ ;  /* 0x0000002b07147c24 */ /* 0x040fe2000f8e02ff */
[----:B------:R-:W-:Y:S01]  /*56710*/  ISETP.LT.AND P0, PT, R2, UR46, !P1 ;  /* 0x0000002e02007c0c */ /* 0x000fe2000cf01270 */
[C---:B------:R-:W-:Y:S01]  /*56720*/  VIADD R2, R7.reuse, 0x7 ;  /* 0x0000000707027836 */ /* 0x040fe20000000000 */
[----:B------:R-:W1:Y:S01]  /*56730*/  LDCU UR47, c[0x0][0x3b8] ;  /* 0x00007700ff2f77ac */ /* 0x000e620008000800 */
[----:B------:R-:W-:-:S02]  /*56740*/  VIADD R22, R7, 0x6 ;  /* 0x0000000607167836 */ /* 0x000fc40000000000 */
[----:B------:R-:W-:Y:S01]  /*56750*/  VIADD R21, R7, 0x5 ;  /* 0x0000000507157836 */ /* 0x000fe20000000000 */
[----:B------:R-:W1:Y:S03]  /*56760*/  LDCU UR46, c[0x0][0x3b8] ;  /* 0x00007700ff2e77ac */ /* 0x000e660008000800 */
[----:B------:R-:W-:Y:S01]  /*56770*/  @P2 LOP3.LUT R0, R0, 0x200, RZ, 0xfc, !PT ;  /* 0x0000020000002812 */ /* 0x000fe200078efcff */
[----:B------:R-:W1:Y:S01]  /*56780*/  LDCU UR43, c[0x0][0x3b8] ;  /* 0x00007700ff2b77ac */ /* 0x000e620008000800 */
[----:B------:R-:W-:Y:S01]  /*56790*/  ISETP.LT.AND P2, PT, R18, UR45, !P1 ;  /* 0x0000002d12007c0c */ /* 0x000fe2000cf41270 */
[----:B------:R-:W-:Y:S01]  /*567a0*/  VIADD R18, R20, UR42 ;  /* 0x0000002a14127c36 */ /* 0x000fe20008000000 */
[----:B------:R-:W-:Y:S01]  /*567b0*/  LOP3.LUT R0, R0, 0xfffffeff, RZ, 0xc0, !PT ;  /* 0xfffffeff00007812 */ /* 0x000fe200078ec0ff */
[----:B------:R-:W1:Y:S03]  /*567c0*/  LDCU UR45, c[0x0][0x3b8] ;  /* 0x00007700ff2d77ac */ /* 0x000e660008000800 */
[----:B------:R-:W-:Y:S01]  /*567d0*/  @P0 LOP3.LUT R0, R0, 0x100, RZ, 0xfc, !PT ;  /* 0x0000010000000812 */ /* 0x000fe200078efcff */
[----:B------:R-:W1:Y:S01]  /*567e0*/  LDCU UR42, c[0x0][0x3b8] ;  /* 0x00007700ff2a77ac */ /* 0x000e620008000800 */
[----:B------:R-:W-:Y:S01]  /*567f0*/  ISETP.LT.AND P0, PT, R2, UR44, !P1 ;  /* 0x0000002c02007c0c */ /* 0x000fe2000cf01270 */
[----:B------:R-:W-:Y:S01]  /*56800*/  VIADD R2, R18, UR39 ;  /* 0x0000002712027c36 */ /* 0x000fe20008000000 */
[----:B------:R-:W-:Y:S01]  /*56810*/  LOP3.LUT R0, R0, 0xffffff7f, RZ, 0xc0, !PT ;  /* 0xffffff7f00007812 */ /* 0x000fe200078ec0ff */
[----:B------:R-:W2:Y:S03]  /*56820*/  LDCU UR44, c[0x0][0x3b8] ;  /* 0x00007700ff2c77ac */ /* 0x000ea60008000800 */
[----:B------:R-:W-:Y:S01]  /*56830*/  @P2 LOP3.LUT R0, R0, 0x80, RZ, 0xfc, !PT ;  /* 0x0000008000002812 */ /* 0x000fe200078efcff */
[----:B------:R-:W2:Y:S01]  /*56840*/  LDCU UR39, c[0x0][0x3b8] ;  /* 0x00007700ff2777ac */ /* 0x000ea20008000800 */
[----:B------:R-:W-:-:S02]  /*56850*/  LEA R10, P2, R18, R4, 0x2 ;  /* 0x00000004120a7211 */ /* 0x000fc400078410ff */
[----:B------:R-:W-:Y:S01]  /*56860*/  LOP3.LUT R0, R0, 0xffffffbf, RZ, 0xc0, !PT ;  /* 0xffffffbf00007812 */ /* 0x000fe200078ec0ff */
[----:B------:R-:W2:Y:S01]  /*56870*/  LDCU UR13, c[0x0][0x3b8] ;  /* 0x00007700ff0d77ac */ /* 0x000ea20008000800 */
[-C--:B------:R-:W-:Y:S02]  /*56880*/  LEA.HI.X.SX32 R11, R18, R3.reuse, 0x2, P2 ;  /* 0x00000003120b7211 */ /* 0x080fe400010f16ff */
[----:B------:R-:W-:Y:S02]  /*56890*/  @P0 LOP3.LUT R0, R0, 0x40, RZ, 0xfc, !PT ;  /* 0x0000004000000812 */ /* 0x000fe400078efcff */
[-C--:B------:R-:W-:Y:S02]  /*568a0*/  LEA R28, P0, R20, R4.reuse, 0x2 ;  /* 0x00000004141c7211 */ /* 0x080fe400078010ff */
[----:B-1----:R-:W-:Y:S01]  /*568b0*/  ISETP.LT.AND P2, PT, R22, UR38, !P1 ;  /* 0x0000002616007c0c */ /* 0x002fe2000cf41270 */
[----:B------:R-:W1:Y:S01]  /*568c0*/  LDCU UR38, c[0x0][0x3b8] ;  /* 0x00007700ff2677ac */ /* 0x000e620008000800 */
[-C--:B------:R-:W-:Y:S01]  /*568d0*/  LEA.HI.X.SX32 R29, R20, R3.reuse, 0x2, P0 ;  /* 0x00000003141d7211 */ /* 0x080fe200000f16ff */
[----:B------:R-:W-:Y:S01]  /*568e0*/  STL [R1+0x1a88], R28 ;  /* 0x001a881c01007387 */ /* 0x000fe20000100800 */
[----:B------:R-:W-:Y:S01]  /*568f0*/  LEA R8, P0, R2, R4, 0x2 ;  /* 0x0000000402087211 */ /* 0x000fe200078010ff */
[----:B------:R-:W-:Y:S01]  /*56900*/  IMAD.SHL.U32 R18, R6, 0x10, RZ ;  /* 0x0000001006127824 */ /* 0x000fe200078e00ff */
[----:B------:R-:W-:Y:S01]  /*56910*/  LOP3.LUT R0, R0, 0xffffffdf, RZ, 0xc0, !PT ;  /* 0xffffffdf00007812 */ /* 0x000fe200078ec0ff */
[----:B------:R-:W-:Y:S01]  /*56920*/  STL [R1+0x1a84], R29 ;  /* 0x001a841d01007387 */ /* 0x000fe20000100800 */
[----:B------:R-:W-:-:S02]  /*56930*/  LEA.HI.X.SX32 R9, R2, R3, 0x2, P0 ;  /* 0x0000000302097211 */ /* 0x000fc400000f16ff */
[----:B------:R-:W-:Y:S01]  /*56940*/  ISETP.LT.AND P0, PT, R21, UR37, !P1 ;  /* 0x0000002515007c0c */ /* 0x000fe2000cf01270 */
[----:B------:R1:W-:Y:S01]  /*56950*/  STL [R1+0x1a8c], R4 ;  /* 0x001a8c0401007387 */ /* 0x0003e20000100800 */
[----:B------:R-:W2:Y:S01]  /*56960*/  LDCU UR37, c[0x0][0x3b8] ;  /* 0x00007700ff2577ac */ /* 0x000ea20008000800 */
[----:B------:R-:W-:Y:S02]  /*56970*/  LOP3.LUT R18, R18, 0xf0, RZ, 0xc0, !PT ;  /* 0x000000f012127812 */ /* 0x000fe400078ec0ff */
[----:B------:R-:W-:Y:S01]  /*56980*/  STL.64 [R1+0xb98], R10 ;  /* 0x000b980a01007387 */ /* 0x000fe20000100a00 */
[----:B------:R-:W-:-:S03]  /*56990*/  @P2 LOP3.LUT R0, R0, 0x20, RZ, 0xfc, !PT ;  /* 0x0000002000002812 */ /* 0x000fc600078efcff */
[----:B------:R3:W-:Y:S01]  /*569a0*/  STL [R1+0x1a90], R3 ;  /* 0x001a900301007387 */ /* 0x0007e20000100800 */
[----:B------:R-:W-:Y:S01]  /*569b0*/  LOP3.LUT R0, R0, 0xffffffef, RZ, 0xc0, !PT ;  /* 0xffffffef00007812 */ /* 0x000fe200078ec0ff */
[----:B-1----:R-:W-:Y:S01]  /*569c0*/  VIADD R4, R2, UR36 ;  /* 0x0000002402047c36 */ /* 0x002fe20008000000 */
[----:B------:R-:W1:Y:S01]  /*569d0*/  LDCU UR36, c[0x0][0x3b8] ;  /* 0x00007700ff2477ac */ /* 0x000e620008000800 */
[----:B------:R-:W-:Y:S01]  /*569e0*/  STL.64 [R1+0xb90], R8 ;  /* 0x000b900801007387 */ /* 0x000fe20000100a00 */
[----:B------:R-:W-:-:S03]  /*569f0*/  @P0 LOP3.LUT R0, R0, 0x10, RZ, 0xfc, !PT ;  /* 0x0000001000000812 */ /* 0x000fc600078efcff */
[----:B------:R-:W-:Y:S01]  /*56a00*/  STL [R1+0xe58], R4 ;  /* 0x000e580401007387 */ /* 0x000fe20000100800 */
[----:B---3--:R-:W-:Y:S01]  /*56a10*/  VIADD R3, R4, UR35 ;  /* 0x0000002304037c36 */ /* 0x008fe20008000000 */
[----:B------:R-:W3:Y:S03]  /*56a20*/  LDCU UR35, c[0x0][0x3b8] ;  /* 0x00007700ff2377ac */ /* 0x000ee60008000800 */
[----:B------:R-:W-:Y:S01]  /*56a30*/  VIADD R2, R3, UR34 ;  /* 0x0000002203027c36 */ /* 0x000fe20008000000 */
[----:B------:R-:W-:Y:S01]  /*56a40*/  STL [R1+0xe5c], R3 ;  /* 0x000e5c0301007387 */ /* 0x000fe20000100800 */
[----:B------:R-:W1:Y:S03]  /*56a50*/  LDCU UR34, c[0x0][0x3b8] ;  /* 0x00007700ff2277ac */ /* 0x000e660008000800 */
[----:B------:R2:W-:Y:S02]  /*56a60*/  STL [R1+0xe60], R2 ;  /* 0x000e600201007387 */ /* 0x0005e40000100800 */
[----:B--2---:R-:W-:Y:S01]  /*56a70*/  VIADD R2, R2, UR33 ;  /* 0x0000002102027c36 */ /* 0x004fe20008000000 */
[----:B------:R-:W2:Y:S04]  /*56a80*/  LDCU UR33, c[0x0][0x3b8] ;  /* 0x00007700ff2177ac */ /* 0x000ea80008000800 */
[----:B------:R1:W-:Y:S02]  /*56a90*/  STL [R1+0xe64], R2 ;  /* 0x000e640201007387 */ /* 0x0003e40000100800 */
[----:B-1----:R-:W-:Y:S01]  /*56aa0*/  VIADD R2, R2, UR32 ;  /* 0x0000002002027c36 */ /* 0x002fe20008000000 */
[----:B------:R-:W1:Y:S04]  /*56ab0*/  LDCU UR32, c[0x0][0x3b8] ;  /* 0x00007700ff2077ac */ /* 0x000e680008000800 */
        /* <DEDUP_REMOVED lines=56> */
[----:B------:R-:W-:Y:S01]  /*56e40*/  LOP3.LUT R0, R0, 0xfffffff7, RZ, 0xc0, !PT ;  /* 0xfffffff700007812 */ /* 0x000fe200078ec0ff */
[----:B------:R-:W2:Y:S03]  /*56e50*/  LDCU UR75, c[0x0][0x39c] ;  /* 0x00007380ff4b77ac */ /* 0x000ea60008000800 */
[----:B------:R1:W-:Y:S02]  /*56e60*/  STL [R1+0xeb4], R2 ;  /* 0x000eb40201007387 */ /* 0x0003e40000100800 */
[----:B-1----:R-:W-:Y:S01]  /*56e70*/  VIADD R2, R2, UR74 ;  /* 0x0000004a02027c36 */ /* 0x002fe20008000000 */
[----:B------:R-:W-:Y:S01]  /*56e80*/  LOP3.LUT R5, R5, 0xfffffff7, RZ, 0xc0, !PT ;  /* 0xfffffff705057812 */ /* 0x000fe200078ec0ff */
        /* <DEDUP_REMOVED lines=101> */
[----:B----4-:R-:W-:Y:S01]  /*574e0*/  VIADD R2, R2, UR48 ;  /* 0x0000003002027c36 */ /* 0x010fe20008000000 */
[----:B------:R-:W4:Y:S04]  /*574f0*/  LDCU UR48, c[0x0][0x3b8] ;  /* 0x00007700ff3077ac */ /* 0x000f280008000800 */
        /* <DEDUP_REMOVED lines=31> */
[----:B---3--:R-:W-:Y:S01]  /*576f0*/  VIADD R2, R2, UR35 ;  /* 0x0000002302027c36 */ /* 0x008fe20008000000 */
[----:B------:R-:W3:Y:S04]  /*57700*/  LDCU UR35, c[0x0][0x3b8] ;  /* 0x00007700ff2377ac */ /* 0x000ee80008000800 */
        /* <DEDUP_REMOVED lines=755> */
[----:B------:R-:W2:Y:S03]  /*5a640*/  LDCU UR57, c[0x0][0x3b8] ;  /* 0x00007700ff3977ac */ /* 0x000ea60008000800 */
[----:B------:R-:W-:Y:S01]  /*5a650*/  VIADD R3, R2, UR56 ;  /* 0x0000003802037c36 */ /* 0x000fe20008000000 */
[----:B------:R1:W-:Y:S01]  /*5a660*/  STL [R1+0x1a00], R2 ;  /* 0x001a000201007387 */ /* 0x0003e20000100800 */
[----:B------:R-:W2:Y:S03]  /*5a670*/  LDCU UR56, c[0x0][0x3b8] ;  /* 0x00007700ff3877ac */ /* 0x000ea60008000800 */
[----:B-1----:R-:W2:Y:S04]  /*5a680*/  LDL.LU R2, [R1+0x1308] ;  /* 0x0013080001027983 */ /* 0x002ea80000300800 */
[----:B------:R1:W-:Y:S02]  /*5a690*/  STL [R1+0x1a04], R3 ;  /* 0x001a040301007387 */ /* 0x0003e40000100800 */
[----:B-1----:R-:W-:Y:S01]  /*5a6a0*/  VIADD R3, R3, UR55 ;  /* 0x0000003703037c36 */ /* 0x002fe20008000000 */
[----:B------:R-:W1:Y:S04]  /*5a6b0*/  LDCU UR55, c[0x0][0x3b8] ;  /* 0x00007700ff3777ac */ /* 0x000e680008000800 */
[----:B------:R3:W-:Y:S02]  /*5a6c0*/  STL [R1+0x1a0c], R3 ;  /* 0x001a0c0301007387 */ /* 0x0007e40000100800 */
[----:B---3--:R-:W-:Y:S01]  /*5a6d0*/  VIADD R3, R3, UR54 ;  /* 0x0000003603037c36 */ /* 0x008fe20008000000 */
[----:B------:R-:W3:Y:S04]  /*5a6e0*/  LDCU UR54, c[0x0][0x3b8] ;  /* 0x00007700ff3677ac */ /* 0x000ee80008000800 */
        /* <DEDUP_REMOVED lines=16> */
[----:B----4-:R-:W-:Y:S01]  /*5a7f0*/  VIADD R3, R3, UR48 ;  /* 0x0000003003037c36 */ /* 0x010fe20008000000 */
[----:B------:R-:W4:Y:S04]  /*5a800*/  LDCU UR48, c[0x0][0x3b8] ;  /* 0x00007700ff3077ac */ /* 0x000f280008000800 */
        /* <DEDUP_REMOVED lines=24> */
[----:B------:R1:W-:Y:S04]  /*5a990*/  STL [R1+0x1a7c], R3 ;  /* 0x001a7c0301007387 */ /* 0x0003e80000100800 */
[----:B------:R-:W3:Y:S04]  /*5a9a0*/  LDL.LU R20, [R1+0x6e0] ;  /* 0x0006e00001147983 */ /* 0x000ee80000300800 */
[----:B------:R-:W3:Y:S01]  /*5a9b0*/  LDL.LU R21, [R1+0x6e8] ;  /* 0x0006e80001157983 */ /* 0x000ee20000300800 */
[----:B-1----:R-:W-:Y:S01]  /*5a9c0*/  VIADD R3, R3, UR37 ;  /* 0x0000002503037c36 */ /* 0x002fe20008000000 */
[----:B------:R-:W1:Y:S04]  /*5a9d0*/  LDCU UR37, c[0x0][0x3b8] ;  /* 0x00007700ff2577ac */ /* 0x000e680008000800 */
[----:B------:R1:W-:Y:S04]  /*5a9e0*/  STL [R1+0x1a78], R3 ;  /* 0x001a780301007387 */ /* 0x0003e80000100800 */
[----:B------:R-:W3:Y:S01]  /*5a9f0*/  LDL.LU R22, [R1+0x5f0] ;  /* 0x0005f00001167983 */ /* 0x000ee20000300800 */
[----:B--2---:R-:W-:-:S04]  /*5aa00*/  LOP3.LUT R2, R2, 0x300, RZ, 0xc0, !PT ;  /* 0x0000030002027812 */ /* 0x004fc800078ec0ff */
[----:B------:R-:W-:Y:S02]  /*5aa10*/  IADD3 R2, PT, PT, R2, R23, R18 ;  /* 0x0000001702027210 */ /* 0x000fe40007ffe012 */
[----:B------:R-:W3:Y:S01]  /*5aa20*/  LDL.LU R23, [R1+0x5f8] ;  /* 0x0005f80001177983 */ /* 0x000ee20000300800 */
[----:B-1----:R-:W-:Y:S01]  /*5aa30*/  VIADD R3, R3, UR36 ;  /* 0x0000002403037c36 */ /* 0x002fe20008000000 */
[----:B------:R-:W1:Y:S04]  /*5aa40*/  LDCU UR36, c[0x0][0x3b8] ;  /* 0x00007700ff2477ac */ /* 0x000e680008000800 */
[----:B------:R2:W-:Y:S04]  /*5aa50*/  STL [R1+0x1a70], R3 ;  /* 0x001a700301007387 */ /* 0x0005e80000100800 */
[----:B------:R-:W4:Y:S04]  /*5aa60*/  LDL.LU R8, [R1+0x500] ;  /* 0x0005000001087983 */ /* 0x000f280000300800 */
[----:B------:R-:W4:Y:S01]  /*5aa70*/  LDL.LU R9, [R1+0x508] ;  /* 0x0005080001097983 */ /* 0x000f220000300800 */
[----:B--2---:R-:W-:Y:S01]  /*5aa80*/  VIADD R3, R3, UR35 ;  /* 0x0000002303037c36 */ /* 0x004fe20008000000 */
[----:B------:R-:W2:Y:S04]  /*5aa90*/  LDCU UR35, c[0x0][0x3b8] ;  /* 0x00007700ff2377ac */ /* 0x000ea80008000800 */
[----:B------:R-:W-:Y:S04]  /*5aaa0*/  STL [R1+0x1a68], R3 ;  /* 0x001a680301007387 */ /* 0x000fe80000100800 */
[----:B------:R-:W4:Y:S04]  /*5aab0*/  LDL.LU R10, [R1+0x410] ;  /* 0x00041000010a7983 */ /* 0x000f280000300800 */
[----:B------:R-:W4:Y:S04]  /*5aac0*/  LDL.LU R11, [R1+0x418] ;  /* 0x00041800010b7983 */ /* 0x000f280000300800 */
[----:B------:R-:W2:Y:S04]  /*5aad0*/  LDL.LU R24, [R1+0x9d0] ;  /* 0x0009d00001187983 */ /* 0x000ea80000300800 */
[----:B------:R-:W2:Y:S04]  /*5aae0*/  LDL.LU R25, [R1+0x9d8] ;  /* 0x0009d80001197983 */ /* 0x000ea80000300800 */
[----:B------:R-:W2:Y:S04]  /*5aaf0*/  LDL.LU R26, [R1+0x300] ;  /* 0x00030000011a7983 */ /* 0x000ea80000300800 */
[----:B------:R-:W2:Y:S04]  /*5ab00*/  LDL.LU R27, [R1+0x308] ;  /* 0x00030800011b7983 */ /* 0x000ea80000300800 */
[----:B---3--:R3:W-:Y:S04]  /*5ab10*/  STSM.16.M88.4 [R2], R20 ;  /* 0x0000001402007844 */ /* 0x0087e80000000200 */
[----:B---3--:R-:W3:Y:S04]  /*5ab20*/  LDL.LU R20, [R1+0x950] ;  /* 0x0009500001147983 */ /* 0x008ee80000300800 */
[----:B------:R-:W3:Y:S04]  /*5ab30*/  LDL.LU R21, [R1+0x958] ;  /* 0x0009580001157983 */ /* 0x000ee80000300800 */
[----:B------:R-:W3:Y:S04]  /*5ab40*/  LDL.LU R22, [R1+0x1b0] ;  /* 0x0001b00001167983 */ /* 0x000ee80000300800 */
[----:B------:R-:W3:Y:S01]  /*5ab50*/  LDL.LU R23, [R1+0x1b8] ;  /* 0x0001b80001177983 */ /* 0x000ee20000300800 */
[----:B------:R-:W-:Y:S01]  /*5ab60*/  VIADD R3, R3, UR34 ;  /* 0x0000002203037c36 */ /* 0x000fe20008000000 */
[----:B------:R-:W1:Y:S02]  /*5ab70*/  LDCU UR34, c[0x0][0x3b8] ;  /* 0x00007700ff2277ac */ /* 0x000e640008000800 */
[----:B----4-:R-:W-:Y:S04]  /*5ab80*/  STSM.16.M88.4 [R2+0x800], R8 ;  /* 0x0008000802007844 */ /* 0x010fe80000000200 */
[----:B------:R4:W-:Y:S04]  /*5ab90*/  STL [R1+0x1a48], R3 ;  /* 0x001a480301007387 */ /* 0x0009e80000100800 */
[----:B--2---:R-:W-:Y:S01]  /*5aba0*/  STSM.16.M88.4 [R2+0x1000], R24 ;  /* 0x0010001802007844 */ /* 0x004fe20000000200 */
[----:B----4-:R-:W-:Y:S01]  /*5abb0*/  VIADD R3, R3, UR33 ;  /* 0x0000002103037c36 */ /* 0x010fe20008000000 */
[----:B------:R-:W2:Y:S02]  /*5abc0*/  LDCU UR33, c[0x0][0x3b8] ;  /* 0x00007700ff2177ac */ /* 0x000ea40008000800 */
[----:B---3--:R3:W-:Y:S01]  /*5abd0*/  STSM.16.M88.4 [R2+0x1800], R20 ;  /* 0x0018001402007844 */ /* 0x0087e20000000200 */
[----:B------:R-:W-:Y:S06]  /*5abe0*/  BAR.SYNC.DEFER_BLOCKING 0x0 ;  /* 0x0000000000007b1d */ /* 0x000fec0000010000 */
[----:B---3--:R-:W3:Y:S04]  /*5abf0*/  LDL.LU R20, [R1+0x6e4] ;  /* 0x0006e40001147983 */ /* 0x008ee80000300800 */
[----:B------:R-:W3:Y:S04]  /*5ac00*/  LDL.LU R21, [R1+0x6ec] ;  /* 0x0006ec0001157983 */ /* 0x000ee80000300800 */
[----:B------:R4:W-:Y:S04]  /*5ac10*/  STL [R1+0x1a38], R3 ;  /* 0x001a380301007387 */ /* 0x0009e80000100800 */
[----:B------:R-:W3:Y:S04]  /*5ac20*/  LDL.LU R22, [R1+0x5f4] ;  /* 0x0005f40001167983 */ /* 0x000ee80000300800 */
[----:B------:R-:W3:Y:S04]  /*5ac30*/  LDL.LU R23, [R1+0x5fc] ;  /* 0x0005fc0001177983 */ /* 0x000ee80000300800 */
[----:B------:R-:W1:Y:S01]  /*5ac40*/  LDS.128 R8, [R19] ;  /* 0x0000000013087984 */ /* 0x000e620000000c00 */
[----:B----4-:R-:W-:Y:S01]  /*5ac50*/  VIADD R3, R3, UR32 ;  /* 0x0000002003037c36 */ /* 0x010fe20008000000 */
[----:B------:R-:W4:Y:S02]  /*5ac60*/  LDCU UR32, c[0x0][0x3b8] ;  /* 0x00007700ff2077ac */ /* 0x000f240008000800 */
[----:B------:R-:W2:Y:S04]  /*5ac70*/  LDS.128 R24, [R19+0x2000] ;  /* 0x0020000013187984 */ /* 0x000ea80000000c00 */
[----:B------:R4:W-:Y:S04]  /*5ac80*/  STL [R1+0x1a34], R3 ;  /* 0x001a340301007387 */ /* 0x0009e80000100800 */
[----:B------:R-:W2:Y:S01]  /*5ac90*/  LDS.128 R12, [R19+0x4000] ;  /* 0x00400000130c7984 */ /* 0x000ea20000000c00 */
[----:B----4-:R-:W-:Y:S01]  /*5aca0*/  VIADD R3, R3, UR31 ;  /* 0x0000001f03037c36 */ /* 0x010fe20008000000 */
[----:B------:R-:W4:Y:S04]  /*5acb0*/  LDCU UR31, c[0x0][0x3b8] ;  /* 0x00007700ff1f77ac */ /* 0x000f280008000800 */
[----:B------:R1:W-:Y:S04]  /*5acc0*/  STL [R1+0x1a30], R3 ;  /* 0x001a300301007387 */ /* 0x0003e80000100800 */
[----:B-1----:R-:W-:Y:S04]  /*5acd0*/  STL.64 [R1+0xb60], R8 ;  /* 0x000b600801007387 */ /* 0x002fe80000100a00 */
[----:B------:R-:W-:Y:S04]  /*5ace0*/  STL.64 [R1+0xb68], R10 ;  /* 0x000b680a01007387 */ /* 0x000fe80000100a00 */
[----:B------:R-:W1:Y:S01]  /*5acf0*/  LDS.128 R8, [R19+0x6000] ;  /* 0x0060000013087984 */ /* 0x000e620000000c00 */
[----:B------:R-:W-:Y:S01]  /*5ad00*/  VIADD R3, R3, UR30 ;  /* 0x0000001e03037c36 */ /* 0x000fe20008000000 */
[----:B------:R-:W1:Y:S02]  /*5ad10*/  LDCU UR30, c[0x0][0x3b8] ;  /* 0x00007700ff1e77ac */ /* 0x000e640008000800 */
[----:B--2---:R-:W-:Y:S04]  /*5ad20*/  STL.64 [R1+0xb50], R24 ;  /* 0x000b501801007387 */ /* 0x004fe80000100a00 */
[----:B------:R-:W-:Y:S04]  /*5ad30*/  STL.64 [R1+0xb58], R26 ;  /* 0x000b581a01007387 */ /* 0x000fe80000100a00 */
[----:B------:R-:W-:Y:S04]  /*5ad40*/  STL.64 [R1+0xb80], R12 ;  /* 0x000b800c01007387 */ /* 0x000fe80000100a00 */
[----:B------:R-:W-:Y:S01]  /*5ad50*/  STL.64 [R1+0xb88], R14 ;  /* 0x000b880e01007387 */ /* 0x000fe20000100a00 */
[----:B------:R-:W-:Y:S06]  /*5ad60*/  BAR.SYNC.DEFER_BLOCKING 0x0 ;  /* 0x0000000000007b1d */ /* 0x000fec0000010000 */
[----:B-1----:R1:W-:Y:S04]  /*5ad70*/  STL.64 [R1+0xb70], R8 ;  /* 0x000b700801007387 */ /* 0x0023e80000100a00 */
[----:B------:R2:W-:Y:S04]  /*5ad80*/  STL.64 [R1+0xb78], R10 ;  /* 0x000b780a01007387 */ /* 0x0005e80000100a00 */
[----:B-1----:R-:W4:Y:S04]  /*5ad90*/  LDL.LU R8, [R1+0x504] ;  /* 0x0005040001087983 */ /* 0x002f280000300800 */
[----:B------:R-:W4:Y:S04]  /*5ada0*/  LDL.LU R9, [R1+0x50c] ;  /* 0x00050c0001097983 */ /* 0x000f280000300800 */
[----:B------:R1:W-:Y:S04]  /*5adb0*/  STL [R1+0x1a28], R3 ;  /* 0x001a280301007387 */ /* 0x0003e80000100800 */
[----:B--2---:R-:W4:Y:S04]  /*5adc0*/  LDL.LU R10, [R1+0x414] ;  /* 0x00041400010a7983 */ /* 0x004f280000300800 */
[----:B------:R-:W4:Y:S01]  /*5add0*/  LDL.LU R11, [R1+0x41c] ;  /* 0x00041c00010b7983 */ /* 0x000f220000300800 */
[----:B-1----:R-:W-:Y:S01]  /*5ade0*/  VIADD R3, R3, UR29 ;  /* 0x0000001d03037c36 */ /* 0x002fe20008000000 */
[----:B------:R-:W1:Y:S04]  /*5adf0*/  LDCU UR29, c[0x0][0x3b8] ;  /* 0x00007700ff1d77ac */ /* 0x000e680008000800 */
[----:B------:R2:W-:Y:S04]  /*5ae00*/  STL [R1+0x1a24], R3 ;  /* 0x001a240301007387 */ /* 0x0005e80000100800 */
[----:B------:R-:W4:Y:S04]  /*5ae10*/  LDL.LU R24, [R1+0x9d4] ;  /* 0x0009d40001187983 */ /* 0x000f280000300800 */
[----:B------:R-:W4:Y:S01]  /*5ae20*/  LDL.LU R25, [R1+0x9dc] ;  /* 0x0009dc0001197983 */ /* 0x000f220000300800 */
[----:B--2---:R-:W-:Y:S01]  /*5ae30*/  VIADD R3, R3, UR28 ;  /* 0x0000001c03037c36 */ /* 0x004fe20008000000 */
[----:B------:R-:W2:Y:S04]  /*5ae40*/  LDCU UR28, c[0x0][0x3b8] ;  /* 0x00007700ff1c77ac */ /* 0x000ea80008000800 */
[----:B------:R1:W-:Y:S04]  /*5ae50*/  STL [R1+0x1a20], R3 ;  /* 0x001a200301007387 */ /* 0x0003e80000100800 */
[----:B------:R-:W2:Y:S04]  /*5ae60*/  LDL.LU R26, [R1+0x304] ;  /* 0x00030400011a7983 */ /* 0x000ea80000300800 */
[----:B------:R-:W2:Y:S01]  /*5ae70*/  LDL.LU R27, [R1+0x30c] ;  /* 0x00030c00011b7983 */ /* 0x000ea20000300800 */
[----:B-1----:R-:W-:Y:S01]  /*5ae80*/  VIADD R3, R3, UR27 ;  /* 0x0000001b03037c36 */ /* 0x002fe20008000000 */
[----:B------:R-:W1:Y:S04]  /*5ae90*/  LDCU UR27, c[0x0][0x3b8] ;  /* 0x00007700ff1b77ac */ /* 0x000e680008000800 */
[----:B------:R1:W-:Y:S02]  /*5aea0*/  STL [R1+0x1a1c], R3 ;  /* 0x001a1c0301007387 */ /* 0x0003e40000100800 */
[----:B-1----:R-:W-:Y:S01]  /*5aeb0*/  VIADD R3, R3, UR26 ;  /* 0x0000001a03037c36 */ /* 0x002fe20008000000 */
[----:B------:R-:W1:Y:S01]  /*5aec0*/  LDCU UR26, c[0x0][0x3b8] ;  /* 0x00007700ff1a77ac */ /* 0x000e620008000800 */
[----:B---3--:R3:W-:Y:S04]  /*5aed0*/  STSM.16.M88.4 [R2], R20 ;  /* 0x0000001402007844 */ /* 0x0087e80000000200 */
[----:B---3--:R-:W3:Y:S04]  /*5aee0*/  LDL.LU R20, [R1+0x954] ;  /* 0x0009540001147983 */ /* 0x008ee80000300800 */
[----:B------:R-:W3:Y:S04]  /*5aef0*/  LDL.LU R21, [R1+0x95c] ;  /* 0x00095c0001157983 */ /* 0x000ee80000300800 */
[----:B------:R1:W-:Y:S04]  /*5af00*/  STL [R1+0x1a18], R3 ;  /* 0x001a180301007387 */ /* 0x0003e80000100800 */
[----:B------:R-:W3:Y:S04]  /*5af10*/  LDL.LU R22, [R1+0x1b4] ;  /* 0x0001b40001167983 */ /* 0x000ee80000300800 */
[----:B------:R-:W3:Y:S01]  /*5af20*/  LDL.LU R23, [R1+0x1bc] ;  /* 0x0001bc0001177983 */ /* 0x000ee20000300800 */
[----:B-1----:R-:W-:Y:S01]  /*5af30*/  VIADD R3, R3, UR25 ;  /* 0x0000001903037c36 */ /* 0x002fe20008000000 */
[----:B------:R-:W1:Y:S04]  /*5af40*/  LDCU UR25, c[0x0][0x3b8] ;  /* 0x00007700ff1977ac */ /* 0x000e680008000800 */
[----:B------:R1:W-:Y:S02]  /*5af50*/  STL [R1+0x1a14], R3 ;  /* 0x001a140301007387 */ /* 0x0003e40000100800 */
[----:B-1----:R-:W-:Y:S01]  /*5af60*/  VIADD R3, R3, UR24 ;  /* 0x0000001803037c36 */ /* 0x002fe20008000000 */
[----:B------:R-:W1:Y:S04]  /*5af70*/  LDCU UR24, c[0x0][0x3b8] ;  /* 0x00007700ff1877ac */ /* 0x000e680008000800 */
[----:B------:R1:W-:Y:S02]  /*5af80*/  STL [R1+0x1a08], R3 ;  /* 0x001a080301007387 */ /* 0x0003e40000100800 */
[----:B-1----:R-:W-:Y:S01]  /*5af90*/  VIADD R3, R3, UR23 ;  /* 0x0000001703037c36 */ /* 0x002fe20008000000 */
[----:B------:R-:W1:Y:S01]  /*5afa0*/  LDCU UR23, c[0x0][0x3b8] ;  /* 0x00007700ff1777ac */ /* 0x000e620008000800 */
[----:B----4-:R-:W-:Y:S04]  /*5afb0*/  STSM.16.M88.4 [R2+0x800], R8 ;  /* 0x0008000802007844 */ /* 0x010fe80000000200 */
[----:B--2---:R-:W-:Y:S04]  /*5afc0*/  STSM.16.M88.4 [R2+0x1000], R24 ;  /* 0x0010001802007844 */ /* 0x004fe80000000200 */
[----:B---3--:R2:W-:Y:S01]  /*5afd0*/  STSM.16.M88.4 [R2+0x1800], R20 ;  /* 0x0018001402007844 */ /* 0x0085e20000000200 */
[----:B------:R-:W-:Y:S06]  /*5afe0*/  BAR.SYNC.DEFER_BLOCKING 0x0 ;  /* 0x0000000000007b1d */ /* 0x000fec0000010000 */
[----:B--2---:R-:W2:Y:S04]  /*5aff0*/  LDL.LU R20, [R1+0x6d0] ;  /* 0x0006d00001147983 */ /* 0x004ea80000300800 */
[----:B------:R-:W2:Y:S04]  /*5b000*/  LDL.LU R21, [R1+0x6d8] ;  /* 0x0006d80001157983 */ /* 0x000ea80000300800 */
[----:B------:R-:W-:Y:S04]  /*5b010*/  STL [R1+0x19f8], R3 ;  /* 0x0019f80301007387 */ /* 0x000fe80000100800 */
[----:B------:R-:W2:Y:S04]  /*5b020*/  LDL.LU R22, [R1+0x5e0] ;  /* 0x0005e00001167983 */ /* 0x000ea80000300800 */
[----:B------:R-:W2:Y:S04]  /*5b030*/  LDL.LU R23, [R1+0x5e8] ;  /* 0x0005e80001177983 */ /* 0x000ea80000300800 */
[----:B------:R-:W3:Y:S04]  /*5b040*/  LDS.128 R8, [R19] ;  /* 0x0000000013087984 */ /* 0x000ee80000000c00 */
[----:B------:R-:W4:Y:S04]  /*5b050*/  LDS.128 R24, [R19+0x2000] ;  /* 0x0020000013187984 */ /* 0x000f280000000c00 */
[----:B------:R-:W1:Y:S04]  /*5b060*/  LDS.128 R12, [R19+0x4000] ;  /* 0x00400000130c7984 */ /* 0x000e680000000c00 */
[----:B---3--:R-:W-:Y:S04]  /*5b070*/  STL.64 [R1+0xb20], R8 ;  /* 0x000b200801007387 */ /* 0x008fe80000100a00 */
[----:B------:R-:W-:Y:S04]  /*5b080*/  STL.64 [R1+0xb28], R10 ;  /* 0x000b280a01007387 */ /* 0x000fe80000100a00 */
[----:B------:R-:W3:Y:S01]  /*5b090*/  LDS.128 R8, [R19+0x6000] ;  /* 0x0060000013087984 */ /* 0x000ee20000000c00 */
[----:B------:R-:W-:Y:S01]  /*5b0a0*/  BAR.SYNC.DEFER_BLOCKING 0x0 ;  /* 0x0000000000007b1d */ /* 0x000fe20000010000 */
[----:B------:R-:W-:-:S05]  /*5b0b0*/  VIADD R3, R3, UR22 ;  /* 0x0000001603037c36 */ /* 0x000fca0008000000 */
[----:B------:R-:W2:Y:S01]  /*5b0c0*/  LDCU UR22, c[0x0][0x3b8] ;  /* 0x00007700ff1677ac */ /* 0x000ea20008000800 */
[----:B----4-:R-:W-:Y:S04]  /*5b0d0*/  STL.64 [R1+0xb10], R24 ;  /* 0x000b101801007387 */ /* 0x010fe80000100a00 */
[----:B------:R-:W-:Y:S04]  /*5b0e0*/  STL.64 [R1+0xb18], R26 ;  /* 0x000b181a01007387 */ /* 0x000fe80000100a00 */
[----:B-1----:R-:W-:Y:S04]  /*5b0f0*/  STL.64 [R1+0xb40], R12 ;  /* 0x000b400c01007387 */ /* 0x002fe80000100a00 */
[----:B------:R-:W-:Y:S04]  /*5b100*/  STL.64 [R1+0xb48], R14 ;  /* 0x000b480e01007387 */ /* 0x000fe80000100a00 */
[----:B---3--:R1:W-:Y:S04]  /*5b110*/  STL.64 [R1+0xb30], R8 ;  /* 0x000b300801007387 */ /* 0x0083e80000100a00 */
[----:B------:R3:W-:Y:S04]  /*5b120*/  STL.64 [R1+0xb38], R10 ;  /* 0x000b380a01007387 */ /* 0x0007e80000100a00 */
[----:B-1----:R-:W4:Y:S04]  /*5b130*/  LDL.LU R8, [R1+0x4f0] ;  /* 0x0004f00001087983 */ /* 0x002f280000300800 */
[----:B------:R-:W4:Y:S04]  /*5b140*/  LDL.LU R9, [R1+0x4f8] ;  /* 0x0004f80001097983 */ /* 0x000f280000300800 */
[----:B------:R-:W-:Y:S04]  /*5b150*/  STL [R1+0x19e8], R3 ;  /* 0x0019e80301007387 */ /* 0x000fe80000100800 */
[----:B---3--:R-:W4:Y:S04]  /*5b160*/  LDL.LU R10, [R1+0x400] ;  /* 0x00040000010a7983 */ /* 0x008f280000300800 */
[----:B------:R-:W4:Y:S04]  /*5b170*/  LDL.LU R11, [R1+0x408] ;  /* 0x00040800010b7983 */ /* 0x000f280000300800 */
[----:B------:R-:W3:Y:S04]  /*5b180*/  LDL.LU R24, [R1+0x9c0] ;  /* 0x0009c00001187983 */ /* 0x000ee80000300800 */
[----:B------:R-:W3:Y:S04]  /*5b190*/  LDL.LU R25, [R1+0x9c8] ;  /* 0x0009c80001197983 */ /* 0x000ee80000300800 */
[----:B------:R-:W3:Y:S04]  /*5b1a0*/  LDL.LU R26, [R1+0x2f0] ;  /* 0x0002f000011a7983 */ /* 0x000ee80000300800 */
[----:B------:R-:W3:Y:S04]  /*5b1b0*/  LDL.LU R27, [R1+0x2f8] ;  /* 0x0002f800011b7983 */ /* 0x000ee80000300800 */
[----:B--2---:R1:W-:Y:S04]  /*5b1c0*/  STSM.16.M88.4 [R2], R20 ;  /* 0x0000001402007844 */ /* 0x0043e80000000200 */
[----:B-1----:R-:W2:Y:S04]  /*5b1d0*/  LDL.LU R20, [R1+0x940] ;  /* 0x0009400001147983 */ /* 0x002ea80000300800 */
[----:B------:R-:W2:Y:S04]  /*5b1e0*/  LDL.LU R21, [R1+0x948] ;  /* 0x0009480001157983 */ /* 0x000ea80000300800 */
[----:B------:R-:W2:Y:S04]  /*5b1f0*/  LDL.LU R22, [R1+0x1a0] ;  /* 0x0001a00001167983 */ /* 0x000ea80000300800 */
[----:B------:R-:W2:Y:S01]  /*5b200*/  LDL.LU R23, [R1+0x1a8] ;  /* 0x0001a80001177983 */ /* 0x000ea20000300800 */
[----:B------:R-:W-:Y:S01]  /*5b210*/  VIADD R3, R3, UR21 ;  /* 0x0000001503037c36 */ /* 0x000fe20008000000 */
[----:B------:R-:W1:Y:S04]  /*5b220*/  LDCU UR21, c[0x0][0x3b8] ;  /* 0x00007700ff1577ac */ /* 0x000e680008000800 */
[----:B------:R1:W-:Y:S02]  /*5b230*/  STL [R1+0x19c8], R3 ;  /* 0x0019c80301007387 */ /* 0x0003e40000100800 */
[----:B-1----:R-:W-:Y:S01]  /*5b240*/  VIADD R3, R3, UR20 ;  /* 0x0000001403037c36 */ /* 0x002fe20008000000 */
[----:B------:R-:W1:Y:S01]  /*5b250*/  LDCU UR20, c[0x0][0x3b8] ;  /* 0x00007700ff1477ac */ /* 0x000e620008000800 */
[----:B----4-:R-:W-:Y:S04]  /*5b260*/  STSM.16.M88.4 [R2+0x800], R8 ;  /* 0x0008000802007844 */ /* 0x010fe80000000200 */
[----:B---3--:R-:W-:Y:S04]  /*5b270*/  STSM.16.M88.4 [R2+0x1000], R24 ;  /* 0x0010001802007844 */ /* 0x008fe80000000200 */
[----:B--2---:R2:W-:Y:S01]  /*5b280*/  STSM.16.M88.4 [R2+0x1800], R20 ;  /* 0x0018001402007844 */ /* 0x0045e20000000200 */
[----:B------:R-:W-:Y:S06]  /*5b290*/  BAR.SYNC.DEFER_BLOCKING 0x0 ;  /* 0x0000000000007b1d */ /* 0x000fec0000010000 */
[----:B--2---:R-:W2:Y:S04]  /*5b2a0*/  LDL.LU R20, [R1+0x6d4] ;  /* 0x0006d40001147983 */ /* 0x004ea80000300800 */
[----:B------:R-:W2:Y:S04]  /*5b2b0*/  LDL.LU R21, [R1+0x6dc] ;  /* 0x0006dc0001157983 */ /* 0x000ea80000300800 */
[----:B------:R3:W-:Y:S04]  /*5b2c0*/  STL [R1+0x19b8], R3 ;  /* 0x0019b80301007387 */ /* 0x0007e80000100800 */
[----:B------:R-:W2:Y:S04]  /*5b2d0*/  LDL.LU R22, [R1+0x5e4] ;  /* 0x0005e40001167983 */ /* 0x000ea80000300800 */
[----:B------:R-:W2:Y:S04]  /*5b2e0*/  LDL.LU R23, [R1+0x5ec] ;  /* 0x0005ec0001177983 */ /* 0x000ea80000300800 */
[----:B------:R-:W4:Y:S01]  /*5b2f0*/  LDS.128 R8, [R19] ;  /* 0x0000000013087984 */ /* 0x000f220000000c00 */
[----:B---3--:R-:W-:Y:S01]  /*5b300*/  VIADD R3, R3, UR19 ;  /* 0x0000001303037c36 */ /* 0x008fe20008000000 */
[----:B------:R-:W3:Y:S02]  /*5b310*/  LDCU UR19, c[0x0][0x3b8] ;  /* 0x00007700ff1377ac */ /* 0x000ee40008000800 */
[----:B------:R-:W1:Y:S04]  /*5b320*/  LDS.128 R24, [R19+0x2000] ;  /* 0x0020000013187984 */ /* 0x000e680000000c00 */
[----:B------:R3:W-:Y:S04]  /*5b330*/  STL [R1+0x19b4], R3 ;  /* 0x0019b40301007387 */ /* 0x0007e80000100800 */
[----:B------:R-:W1:Y:S01]  /*5b340*/  LDS.128 R12, [R19+0x4000] ;  /* 0x00400000130c7984 */ /* 0x000e620000000c00 */
[----:B---3--:R-:W-:Y:S01]  /*5b350*/  VIADD R3, R3, UR18 ;  /* 0x0000001203037c36 */ /* 0x008fe20008000000 */
[----:B------:R-:W3:Y:S04]  /*5b360*/  LDCU UR18, c[0x0][0x3b8] ;  /* 0x00007700ff1277ac */ /* 0x000ee80008000800 */
[----:B------:R3:W-:Y:S04]  /*5b370*/  STL [R1+0x19b0], R3 ;  /* 0x0019b00301007387 */ /* 0x0007e80000100800 */
[----:B----4-:R-:W-:Y:S04]  /*5b380*/  STL.64 [R1+0xae0], R8 ;  /* 0x000ae00801007387 */ /* 0x010fe80000100a00 */
[----:B------:R-:W-:Y:S04]  /*5b390*/  STL.64 [R1+0xae8], R10 ;  /* 0x000ae80a01007387 */ /* 0x000fe80000100a00 */
[----:B------:R-:W4:Y:S01]  /*5b3a0*/  LDS.128 R8, [R19+0x6000] ;  /* 0x0060000013087984 */ /* 0x000f220000000c00 */
[----:B---3--:R-:W-:Y:S01]  /*5b3b0*/  VIADD R3, R3, UR17 ;  /* 0x0000001103037c36 */ /* 0x008fe20008000000 */
[----:B------:R-:W3:Y:S02]  /*5b3c0*/  LDCU UR17, c[0x0][0x3b8] ;  /* 0x00007700ff1177ac */ /* 0x000ee40008000800 */
[----:B-1----:R-:W-:Y:S04]  /*5b3d0*/  STL.64 [R1+0xad0], R24 ;  /* 0x000ad01801007387 */ /* 0x002fe80000100a00 */
[----:B------:R-:W-:Y:S04]  /*5b3e0*/  STL.64 [R1+0xad8], R26 ;  /* 0x000ad81a01007387 */ /* 0x000fe80000100a00 */
[----:B------:R-:W-:Y:S04]  /*5b3f0*/  STL.64 [R1+0xb00], R12 ;  /* 0x000b000c01007387 */ /* 0x000fe80000100a00 */
[----:B------:R-:W-:Y:S01]  /*5b400*/  STL.64 [R1+0xb08], R14 ;  /* 0x000b080e01007387 */ /* 0x000fe20000100a00 */
[----:B------:R-:W-:Y:S06]  /*5b410*/  BAR.SYNC.DEFER_BLOCKING 0x0 ;  /* 0x0000000000007b1d */ /* 0x000fec0000010000 */
[----:B----4-:R1:W-:Y:S04]  /*5b420*/  STL.64 [R1+0xaf0], R8 ;  /* 0x000af00801007387 */ /* 0x0103e80000100a00 */
[----:B------:R4:W-:Y:S04]  /*5b430*/  STL.64 [R1+0xaf8], R10 ;  /* 0x000af80a01007387 */ /* 0x0009e80000100a00 */
[----:B-1----:R-:W3:Y:S04]  /*5b440*/  LDL.LU R8, [R1+0x4f4] ;  /* 0x0004f40001087983 */ /* 0x002ee80000300800 */
[----:B------:R-:W3:Y:S04]  /*5b450*/  LDL.LU R9, [R1+0x4fc] ;  /* 0x0004fc0001097983 */ /* 0x000ee80000300800 */
[----:B------:R1:W-:Y:S04]  /*5b460*/  STL [R1+0x19a8], R3 ;  /* 0x0019a80301007387 */ /* 0x0003e80000100800 */
[----:B----4-:R-:W3:Y:S04]  /*5b470*/  LDL.LU R10, [R1+0x404] ;  /* 0x00040400010a7983 */ /* 0x010ee80000300800 */
[----:B------:R-:W3:Y:S01]  /*5b480*/  LDL.LU R11, [R1+0x40c] ;  /* 0x00040c00010b7983 */ /* 0x000ee20000300800 */
[----:B-1----:R-:W-:Y:S01]  /*5b490*/  VIADD R3, R3, UR16 ;  /* 0x0000001003037c36 */ /* 0x002fe20008000000 */
[----:B------:R-:W1:Y:S04]  /*5b4a0*/  LDCU UR16, c[0x0][0x3b8] ;  /* 0x00007700ff1077ac */ /* 0x000e680008000800 */
[----:B------:R4:W-:Y:S04]  /*5b4b0*/  STL [R1+0x19a4], R3 ;  /* 0x0019a40301007387 */ /* 0x0009e80000100800 */
[----:B------:R-:W3:Y:S04]  /*5b4c0*/  LDL.LU R24, [R1+0x9c4] ;  /* 0x0009c40001187983 */ /* 0x000ee80000300800 */
[----:B------:R-:W3:Y:S01]  /*5b4d0*/  LDL.LU R25, [R1+0x9cc] ;  /* 0x0009cc0001197983 */ /* 0x000ee20000300800 */
[----:B----4-:R-:W-:Y:S01]  /*5b4e0*/  VIADD R3, R3, UR15 ;  /* 0x0000000f03037c36 */ /* 0x010fe20008000000 */
[----:B------:R-:W4:Y:S04]  /*5b4f0*/  LDCU UR15, c[0x0][0x3b8] ;  /* 0x00007700ff0f77ac */ /* 0x000f280008000800 */
[----:B------:R1:W-:Y:S04]  /*5b500*/  STL [R1+0x19a0], R3 ;  /* 0x0019a00301007387 */ /* 0x0003e80000100800 */
[----:B------:R-:W4:Y:S04]  /*5b510*/  LDL.LU R26, [R1+0x2f4] ;  /* 0x0002f400011a7983 */ /* 0x000f280000300800 */
[----:B------:R-:W4:Y:S01]  /*5b520*/  LDL.LU R27, [R1+0x2fc] ;  /* 0x0002fc00011b7983 */ /* 0x000f220000300800 */
[----:B-1----:R-:W-:Y:S01]  /*5b530*/  VIADD R3, R3, UR14 ;  /* 0x0000000e03037c36 */ /* 0x002fe20008000000 */
[----:B------:R-:W1:Y:S04]  /*5b540*/  LDCU UR14, c[0x0][0x3b8] ;  /* 0x00007700ff0e77ac */ /* 0x000e680008000800 */
[----:B------:R1:W-:Y:S02]  /*5b550*/  STL [R1+0x199c], R3 ;  /* 0x00199c0301007387 */ /* 0x0003e40000100800 */
[----:B-1----:R-:W-:Y:S01]  /*5b560*/  VIADD R3, R3, UR13 ;  /* 0x0000000d03037c36 */ /* 0x002fe20008000000 */
[----:B------:R-:W1:Y:S01]  /*5b570*/  LDCU UR13, c[0x0][0x3b8] ;  /* 0x00007700ff0d77ac */ /* 0x000e620008000800 */
[----:B--2---:R2:W-:Y:S04]  /*5b580*/  STSM.16.M88.4 [R2], R20 ;  /* 0x0000001402007844 */ /* 0x0045e80000000200 */
[----:B--2---:R-:W2:Y:S04]  /*5b590*/  LDL.LU R20, [R1+0x944] ;  /* 0x0009440001147983 */ /* 0x004ea80000300800 */
[----:B------:R-:W2:Y:S04]  /*5b5a0*/  LDL.LU R21, [R1+0x94c] ;  /* 0x00094c0001157983 */ /* 0x000ea80000300800 */
[----:B------:R1:W-:Y:S04]  /*5b5b0*/  STL [R1+0x1998], R3 ;  /* 0x0019980301007387 */ /* 0x0003e80000100800 */
[----:B------:R-:W2:Y:S04]  /*5b5c0*/  LDL.LU R22, [R1+0x1a4] ;  /* 0x0001a40001167983 */ /* 0x000ea80000300800 */
[----:B------:R-:W2:Y:S01]  /*5b5d0*/  LDL.LU R23, [R1+0x1ac] ;  /* 0x0001ac0001177983 */ /* 0x000ea20000300800 */
        /* <DEDUP_REMOVED lines=8> */
[----:B---3--:R-:W-:Y:S04]  /*5b660*/  STSM.16.M88.4 [R2+0x800], R8 ;  /* 0x0008000802007844 */ /* 0x008fe80000000200 */
[----:B----4-:R-:W-:Y:S04]  /*5b670*/  STSM.16.M88.4 [R2+0x1000], R24 ;  /* 0x0010001802007844 */ /* 0x010fe80000000200 */
[----:B--2---:R2:W-:Y:S01]  /*5b680*/  STSM.16.M88.4 [R2+0x1800], R20 ;  /* 0x0018001402007844 */ /* 0x0045e20000000200 */
        /* <DEDUP_REMOVED lines=645> */
[----:B------:R-:W2:Y:S04]  /*5dee0*/  LDL.LU R22, [R1+0x570] ;  /* 0x0005700001167983 */ /* 0x000ea80000300800 */
[----:B------:R-:W-:Y:S04]  /*5def0*/  STL [R1+0x157c], R3 ;  /* 0x00157c0301007387 */ /* 0x000fe80000100800 */
        /* <DEDUP_REMOVED lines=18> */
[----:B---3--:R-:W4:Y:S04]  /*5e020*/  LDL.LU R10, [R1+0x390] ;  /* 0x00039000010a7983 */ /* 0x008f280000300800 */
[----:B------:R-:W-:Y:S04]  /*5e030*/  STL [R1+0x1584], R3 ;  /* 0x0015840301007387 */ /* 0x000fe80000100800 */
        /* <DEDUP_REMOVED lines=24> */
[----:B------:R-:W4:Y:S04]  /*5e1c0*/  LDS.128 R12, [R19] ;  /* 0x00000000130c7984 */ /* 0x000f280000000c00 */
[----:B------:R-:W1:Y:S01]  /*5e1d0*/  LDS.128 R8, [R19+0x2000] ;  /* 0x0020000013087984 */ /* 0x000e620000000c00 */
[----:B---3--:R-:W-:Y:S01]  /*5e1e0*/  VIADD R3, R3, UR66 ;  /* 0x0000004203037c36 */ /* 0x008fe20008000000 */
[----:B------:R-:W3:Y:S04]  /*5e1f0*/  LDCU UR66, c[0x0][0x39c] ;  /* 0x00007380ff4277ac */ /* 0x000ee80008000800 */
[----:B------:R3:W-:Y:S02]  /*5e200*/  STL [R1+0x159c], R3 ;  /* 0x00159c0301007387 */ /* 0x0007e40000100800 */
[----:B---3--:R-:W-:Y:S01]  /*5e210*/  VIADD R3, R3, UR65 ;  /* 0x0000004103037c36 */ /* 0x008fe20008000000 */
[----:B------:R-:W3:Y:S04]  /*5e220*/  LDCU UR65, c[0x0][0x39c] ;  /* 0x00007380ff4177ac */ /* 0x000ee80008000800 */
[----:B------:R1:W-:Y:S04]  /*5e230*/  STL [R1+0x15a4], R3 ;  /* 0x0015a40301007387 */ /* 0x0003e80000100800 */
[----:B----4-:R-:W-:Y:S04]  /*5e240*/  STL.64 [R1+0x4b0], R12 ;  /* 0x0004b00c01007387 */ /* 0x010fe80000100a00 */
[----:B------:R-:W-:Y:S04]  /*5e250*/  STL.64 [R1+0x4b8], R14 ;  /* 0x0004b80e01007387 */ /* 0x000fe80000100a00 */
[----:B------:R-:W4:Y:S04]  /*5e260*/  LDS.128 R12, [R19+0x4000] ;  /* 0x00400000130c7984 */ /* 0x000f280000000c00 */
[----:B-1----:R-:W-:Y:S04]  /*5e270*/  STL.64 [R1+0x4e0], R8 ;  /* 0x0004e00801007387 */ /* 0x002fe80000100a00 */
[----:B------:R-:W-:Y:S04]  /*5e280*/  STL.64 [R1+0x4e8], R10 ;  /* 0x0004e80a01007387 */ /* 0x000fe80000100a00 */
[----:B------:R-:W1:Y:S01]  /*5e290*/  LDS.128 R8, [R19+0x6000] ;  /* 0x0060000013087984 */ /* 0x000e620000000c00 */
[----:B------:R-:W-:Y:S01]  /*5e2a0*/  VIADD R3, R3, UR64 ;  /* 0x0000004003037c36 */ /* 0x000fe20008000000 */
[----:B------:R-:W1:Y:S01]  /*5e2b0*/  LDCU UR64, c[0x0][0x39c] ;  /* 0x00007380ff4077ac */ /* 0x000e620008000800 */
[----:B------:R-:W-:Y:S06]  /*5e2c0*/  BAR.SYNC.DEFER_BLOCKING 0x0 ;  /* 0x0000000000007b1d */ /* 0x000fec0000010000 */
[----:B----4-:R-:W-:Y:S04]  /*5e2d0*/  STL.64 [R1+0x4d0], R12 ;  /* 0x0004d00c01007387 */ /* 0x010fe80000100a00 */
[----:B------:R-:W-:Y:S04]  /*5e2e0*/  STL.64 [R1+0x4d8], R14 ;  /* 0x0004d80e01007387 */ /* 0x000fe80000100a00 */
[----:B-1----:R1:W-:Y:S04]  /*5e2f0*/  STL.64 [R1+0x4c0], R8 ;  /* 0x0004c00801007387 */ /* 0x0023e80000100a00 */
        /* <DEDUP_REMOVED lines=370> */
[----:B------:R-:W3:Y:S04]  /*5fa20*/  LDS.128 R8, [R19+0x6000] ;  /* 0x0060000013087984 */ /* 0x000ee80000000c00 */
[----:B----4-:R-:W-:Y:S01]  /*5fa30*/  STL.64 [R1+0x220], R24 ;  /* 0x0002201801007387 */ /* 0x010fe20000100a00 */
[----:B------:R-:W-:Y:S01]  /*5fa40*/  VIADD R3, R3, UR15 ;  /* 0x0000000f03037c36 */ /* 0x000fe20008000000 */
[----:B------:R-:W4:Y:S02]  /*5fa50*/  LDCU UR15, c[0x0][0x39c] ;  /* 0x00007380ff0f77ac */ /* 0x000f240008000800 */
[----:B------:R-:W-:Y:S04]  /*5fa60*/  STL.64 [R1+0x228], R26 ;  /* 0x0002281a01007387 */ /* 0x000fe80000100a00 */
[----:B-1----:R-:W-:Y:S04]  /*5fa70*/  STL.64 [R1+0x210], R12 ;  /* 0x0002100c01007387 */ /* 0x002fe80000100a00 */
[----:B------:R-:W-:Y:S01]  /*5fa80*/  STL.64 [R1+0x218], R14 ;  /* 0x0002180e01007387 */ /* 0x000fe20000100a00 */
[----:B------:R-:W-:Y:S06]  /*5fa90*/  BAR.SYNC.DEFER_BLOCKING 0x0 ;  /* 0x0000000000007b1d */ /* 0x000fec0000010000 */
        /* <DEDUP_REMOVED lines=21> */
[----:B----4-:R4:W-:Y:S04]  /*5fbf0*/  STSM.16.M88.4 [R2+0x800], R8 ;  /* 0x0008000802007844 */ /* 0x0109e80000000200 */
[----:B----4-:R-:W4:Y:S04]  /*5fc00*/  LDL.LU R8, [R1+0x624] ;  /* 0x0006240001087983 */ /* 0x010f280000300800 */
[----:B------:R-:W4:Y:S04]  /*5fc10*/  LDL.LU R9, [R1+0x62c] ;  /* 0x00062c0001097983 */ /* 0x000f280000300800 */
[----:B------:R1:W-:Y:S04]  /*5fc20*/  STL [R1+0x1720], R3 ;  /* 0x0017200301007387 */ /* 0x0003e80000100800 */
[----:B------:R-:W4:Y:S04]  /*5fc30*/  LDL R29, [R1+0xee0] ;  /* 0x000ee000011d7983 */ /* 0x000f280000100800 */
[----:B------:R-:W4:Y:S01]  /*5fc40*/  LDL.LU R10, [R1+0x534] ;  /* 0x00053400010a7983 */ /* 0x000f220000300800 */
[----:B-1----:R-:W-:Y:S01]  /*5fc50*/  VIADD R3, R3, UR12 ;  /* 0x0000000c03037c36 */ /* 0x002fe20008000000 */
[----:B------:R-:W1:Y:S02]  /*5fc60*/  LDCU UR12, c[0x0][0x39c] ;  /* 0x00007380ff0c77ac */ /* 0x000e640008000800 */
[----:B------:R-:W4:Y:S04]  /*5fc70*/  LDL.LU R11, [R1+0x53c] ;  /* 0x00053c00010b7983 */ /* 0x000f280000300800 */
[----:B------:R1:W-:Y:S04]  /*5fc80*/  STL [R1+0x171c], R3 ;  /* 0x00171c0301007387 */ /* 0x0003e80000100800 */
[----:B---3--:R3:W-:Y:S01]  /*5fc90*/  STSM.16.M88.4 [R2+0x1000], R24 ;  /* 0x0010001802007844 */ /* 0x0087e20000000200 */
[----:B-1----:R-:W-:Y:S01]  /*5fca0*/  VIADD R3, R3, UR11 ;  /* 0x0000000b03037c36 */ /* 0x002fe20008000000 */
[----:B------:R-:W1:Y:S02]  /*5fcb0*/  LDCU UR11, c[0x0][0x39c] ;  /* 0x00007380ff0b77ac */ /* 0x000e640008000800 */
        /* <DEDUP_REMOVED lines=9> */
[----:B------:R-:W1:Y:S01]  /*5fd50*/  LDCU UR9, c[0x0][0x39c] ;  /* 0x00007380ff0977ac */ /* 0x000e620008000800 */
[----:B--2---:R2:W-:Y:S01]  /*5fd60*/  STSM.16.M88.4 [R2+0x1800], R20 ;  /* 0x0018001402007844 */ /* 0x0045e20000000200 */
[----:B------:R-:W-:Y:S06]  /*5fd70*/  BAR.SYNC.DEFER_BLOCKING 0x0 ;  /* 0x0000000000007b1d */ /* 0x000fec0000010000 */
[----:B--2---:R-:W2:Y:S04]  /*5fd80*/  LDL.LU R20, [R1+0x324] ;  /* 0x0003240001147983 */ /* 0x004ea80000300800 */
[----:B------:R-:W2:Y:S04]  /*5fd90*/  LDL.LU R21, [R1+0x32c] ;  /* 0x00032c0001157983 */ /* 0x000ea80000300800 */
[----:B------:R1:W-:Y:S04]  /*5fda0*/  STL [R1+0x1710], R3 ;  /* 0x0017100301007387 */ /* 0x0003e80000100800 */
[----:B------:R-:W2:Y:S04]  /*5fdb0*/  LDL.LU R22, [R1+0x314] ;  /* 0x0003140001167983 */ /* 0x000ea80000300800 */
[----:B------:R-:W2:Y:S04]  /*5fdc0*/  LDL.LU R23, [R1+0x31c] ;  /* 0x00031c0001177983 */ /* 0x000ea80000300800 */
[----:B------:R-:W1:Y:S02]  /*5fdd0*/  LDS.128 R12, [R19] ;  /* 0x00000000130c7984 */ /* 0x000e640000000c00 */
[----:B-1----:R-:W-:Y:S01]  /*5fde0*/  VIADD R3, R3, UR8 ;  /* 0x0000000803037c36 */ /* 0x002fe20008000000 */
[----:B------:R-:W1:Y:S04]  /*5fdf0*/  LDCU UR8, c[0x0][0x39c] ;  /* 0x00007380ff0877ac */ /* 0x000e680008000800 */
[----:B------:R1:W-:Y:S04]  /*5fe00*/  STL [R1+0x170c], R3 ;  /* 0x00170c0301007387 */ /* 0x0003e80000100800 */
[----:B------:R-:W-:Y:S04]  /*5fe10*/  STL.64 [R1+0x1f0], R12 ;  /* 0x0001f00c01007387 */ /* 0x000fe80000100a00 */
[----:B------:R-:W-:Y:S04]  /*5fe20*/  STL.64 [R1+0x1f8], R14 ;  /* 0x0001f80e01007387 */ /* 0x000fe80000100a00 */
[----:B------:R-:W4:Y:S01]  /*5fe30*/  LDS.128 R12, [R19+0x2000] ;  /* 0x00200000130c7984 */ /* 0x000f220000000c00 */
[----:B-1----:R-:W-:Y:S01]  /*5fe40*/  VIADD R3, R3, UR7 ;  /* 0x0000000703037c36 */ /* 0x002fe20008000000 */
[----:B------:R-:W1:Y:S04]  /*5fe50*/  LDCU UR7, c[0x0][0x39c] ;  /* 0x00007380ff0777ac */ /* 0x000e680008000800 */
[----:B------:R-:W-:Y:S04]  /*5fe60*/  STL [R1+0x1708], R3 ;  /* 0x0017080301007387 */ /* 0x000fe80000100800 */
[----:B----4-:R-:W-:Y:S04]  /*5fe70*/  STL.64 [R1+0x1e0], R12 ;  /* 0x0001e00c01007387 */ /* 0x010fe80000100a00 */
[----:B------:R-:W-:Y:S04]  /*5fe80*/  STL.64 [R1+0x1e8], R14 ;  /* 0x0001e80e01007387 */ /* 0x000fe80000100a00 */
[----:B------:R-:W4:Y:S04]  /*5fe90*/  LDS.128 R12, [R19+0x4000] ;  /* 0x00400000130c7984 */ /* 0x000f280000000c00 */
[----:B----4-:R-:W-:Y:S04]  /*5fea0*/  STL.64 [R1+0x1d0], R12 ;  /* 0x0001d00c01007387 */ /* 0x010fe80000100a00 */
[----:B------:R-:W-:Y:S04]  /*5feb0*/  STL.64 [R1+0x1d8], R14 ;  /* 0x0001d80e01007387 */ /* 0x000fe80000100a00 */
[----:B------:R-:W4:Y:S01]  /*5fec0*/  LDS.128 R12, [R19+0x6000] ;  /* 0x00600000130c7984 */ /* 0x000f220000000c00 */
[----:B------:R-:W-:Y:S01]  /*5fed0*/  BAR.SYNC.DEFER_BLOCKING 0x0 ;  /* 0x0000000000007b1d */ /* 0x000fe20000010000 */
[----:B------:R-:W-:-:S02]  /*5fee0*/  VIADD R3, R3, UR6 ;  /* 0x0000000603037c36 */ /* 0x000fc40008000000 */
[C---:B------:R-:W-:Y:S02]  /*5fef0*/  VIADD R16, R29.reuse, 0x14f ;  /* 0x0000014f1d107836 */ /* 0x040fe40000000000 */
[----:B------:R-:W-:Y:S01]  /*5ff00*/  VIADD R17, R29, 0x16f ;  /* 0x0000016f1d117836 */ /* 0x000fe20000000000 */
[----:B------:R-:W1:Y:S01]  /*5ff10*/  LDCU UR6, c[0x0][0x39c] ;  /* 0x00007380ff0677ac */ /* 0x000e620008000800 */
[----:B------:R-:W-:Y:S04]  /*5ff20*/  STL [R1+0x1a94], R19 ;  /* 0x001a941301007387 */ /* 0x000fe80000100800 */
[----:B------:R-:W-:Y:S04]  /*5ff30*/  STSM.16.M88.4 [R2], R8 ;  /* 0x0000000802007844 */ /* 0x000fe80000000200 */
[----:B---3--:R-:W-:Y:S04]  /*5ff40*/  STSM.16.M88.4 [R2+0x800], R24 ;  /* 0x0008001802007844 */ /* 0x008fe80000000200 */
[----:B----4-:R-:W-:Y:S04]  /*5ff50*/  STL.64 [R1+0x1b0], R12 ;  /* 0x0001b00c01007387 */ /* 0x010fe80000100a00 */
[----:B------:R-:W-:Y:S04]  /*5ff60*/  STL.64 [R1+0x1b8], R14 ;  /* 0x0001b80e01007387 */ /* 0x000fe80000100a00 */
[----:B------:R-:W-:Y:S04]  /*5ff70*/  STL [R1+0x1a98], R2 ;  /* 0x001a980201007387 */ /* 0x000fe80000100800 */
[----:B------:R-:W-:Y:S04]  /*5ff80*/  STL [R1+0x16c4], R3 ;  /* 0x0016c40301007387 */ /* 0x000fe80000100800 */
[----:B--2---:R2:W-:Y:S04]  /*5ff90*/  STSM.16.M88.4 [R2+0x1000], R20 ;  /* 0x0010001402007844 */ /* 0x0045e80000000200 */
[----:B--2---:R-:W2:Y:S01]  /*5ffa0*/  LDL.LU R20, [R1+0x1c4] ;  /* 0x0001c40001147983 */ /* 0x004ea20000300800 */
[----:B------:R-:W-:Y:S01]  /*5ffb0*/  VIADD R3, R3, UR5 ;  /* 0x0000000503037c36 */ /* 0x000fe20008000000 */
[----:B------:R-:W3:Y:S02]  /*5ffc0*/  LDCU UR5, c[0x0][0x39c] ;  /* 0x00007380ff0577ac */ /* 0x000ee40008000800 */
[----:B--2---:R-:W-:Y:S04]  /*5ffd0*/  STL [R1+0x1a9c], R20 ;  /* 0x001a9c1401007387 */ /* 0x004fe80000100800 */
[----:B------:R-:W2:Y:S04]  /*5ffe0*/  LDL.LU R22, [R1+0xf4] ;  /* 0x0000f40001167983 */ /* 0x000ea80000300800 */
[----:B------:R-:W-:Y:S04]  /*5fff0*/  STL [R1+0x16c0], R3 ;  /* 0x0016c00301007387 */ /* 0x000fe80000100800 */
[----:B--2---:R-:W-:Y:S04]  /*60000*/  STL [R1+0x1aa0], R22 ;  /* 0x001aa01601007387 */ /* 0x004fe80000100800 */
[----:B------:R-:W2:Y:S01]  /*60010*/  LDL.LU R23, [R1+0xfc] ;  /* 0x0000fc0001177983 */ /* 0x000ea20000300800 */
[----:B------:R-:W-:Y:S01]  /*60020*/  VIADD R2, R3, UR4 ;  /* 0x0000000403027c36 */ /* 0x000fe20008000000 */
[----:B------:R-:W4:Y:S02]  /*60030*/  LDCU UR4, c[0x0][0x39c] ;  /* 0x00007380ff0477ac */ /* 0x000f240008000800 */
[----:B--2---:R-:W-:Y:S04]  /*60040*/  STL [R1+0x1aa4], R23 ;  /* 0x001aa41701007387 */ /* 0x004fe80000100800 */
[----:B------:R-:W2:Y:S01]  /*60050*/  LDL.LU R21, [R1+0x1cc] ;  /* 0x0001cc0001157983 */ /* 0x000ea20000300800 */
[----:B------:R-:W-:-:S02]  /*60060*/  VIADD R15, R29, 0x12f ;  /* 0x0000012f1d0f7836 */ /* 0x000fc40000000000 */
[C---:B------:R-:W-:Y:S02]  /*60070*/  VIADD R26, R29.reuse, 0x4 ;  /* 0x000000041d1a7836 */ /* 0x040fe40000000000 */
[C---:B------:R-:W-:Y:S02]  /*60080*/  VIADD R25, R29.reuse, 0x3 ;  /* 0x000000031d197836 */ /* 0x040fe40000000000 */
[C---:B------:R-:W-:Y:S02]  /*60090*/  VIADD R24, R29.reuse, 0x2 ;  /* 0x000000021d187836 */ /* 0x040fe40000000000 */
[C---:B------:R-:W-:Y:S01]  /*600a0*/  VIADD R6, R29.reuse, 0xe ;  /* 0x0000000e1d067836 */ /* 0x040fe20000000000 */
[----:B--2---:R2:W-:Y:S04]  /*600b0*/  STL [R1+0x1aa8], R21 ;  /* 0x001aa81501007387 */ /* 0x0045e80000100800 */
[----:B------:R-:W-:Y:S04]  /*600c0*/  STL [R1+0x1a80], R2 ;  /* 0x001a800201007387 */ /* 0x000fe80000100800 */
[----:B------:R1:W-:Y:S01]  /*600d0*/  STL [R1+0x1ab8], R15 ;  /* 0x001ab80f01007387 */ /* 0x0003e20000100800 */
[----:B--2---:R-:W-:Y:S01]  /*600e0*/  VIADD R21, R29, 0x1a2 ;  /* 0x000001a21d157836 */ /* 0x004fe20000000000 */
[----:B-1----:R-:W-:Y:S01]  /*600f0*/  MOV.SPILL R15, UR41 ;  /* 0x00000029000f7c02 */ /* 0x002fe20009000f00 */
[----:B------:R-:W1:Y:S01]  /*60100*/  LDCU UR41, c[0x0][0x39c] ;  /* 0x00007380ff2977ac */ /* 0x000e620008000800 */
[----:B------:R-:W-:Y:S04]  /*60110*/  STL [R1+0x1abc], R16 ;  /* 0x001abc1001007387 */ /* 0x000fe80000100800 */
[----:B------:R2:W-:Y:S04]  /*60120*/  STL [R1+0x1ac0], R17 ;  /* 0x001ac01101007387 */ /* 0x0005e80000100800 */
[----:B------:R1:W-:Y:S01]  /*60130*/  STL [R1+0x1ac4], R21 ;  /* 0x001ac41501007387 */ /* 0x0003e20000100800 */
[----:B--2---:R-:W-:Y:S01]  /*60140*/  MOV.SPILL R17, UR77 ;  /* 0x0000004d00117c02 */ /* 0x004fe20009000f00 */
[----:B------:R-:W2:Y:S01]  /*60150*/  LDCU UR77, c[0x0][0x39c] ;  /* 0x00007380ff4d77ac */ /* 0x000ea20008000800 */
[----:B-1----:R-:W-:Y:S01]  /*60160*/  MOV.SPILL R21, UR76 ;  /* 0x0000004c00157c02 */ /* 0x002fe20009000f00 */
[----:B------:R-:W1:Y:S01]  /*60170*/  LDCU UR76, c[0x0][0x39c] ;  /* 0x00007380ff4c77ac */ /* 0x000e620008000800 */
[----:B------:R-:W-:-:S02]  /*60180*/  ISETP.LT.AND P0, PT, R26, UR41, !P1 ;  /* 0x000000291a007c0c */ /* 0x000fc4000cf01270 */
[----:B--2---:R-:W-:Y:S01]  /*60190*/  ISETP.LT.AND P3, PT, R24, UR77, !P1 ;  /* 0x0000004d18007c0c */ /* 0x004fe2000cf61270 */
[----:B------:R-:W2:Y:S10]  /*601a0*/  LDCU UR77, c[0x0][0x39c] ;  /* 0x00007380ff4d77ac */ /* 0x000eb40008000800 */
[----:B------:R-:W-:-:S02]  /*601b0*/  @P0 LOP3.LUT R0, R0, 0x8, RZ, 0xfc, !PT ;  /* 0x0000000800000812 */ /* 0x000fc400078efcff */
[----:B-1----:R-:W-:Y:S01]  /*601c0*/  ISETP.LT.AND P0, PT, R25, UR76, !P1 ;  /* 0x0000004c19007c0c */ /* 0x002fe2000cf01270 */
[----:B------:R1:W-:Y:S01]  /*601d0*/  STL [R1+0xe54], R21 ;  /* 0x000e541501007387 */ /* 0x0003e20000100800 */
[----:B------:R-:W-:Y:S01]  /*601e0*/  LOP3.LUT R0, R0, 0xfffffffb, RZ, 0xc0, !PT ;  /* 0xfffffffb00007812 */ /* 0x000fe200078ec0ff */
[----:B------:R-:W1:Y:S01]  /*601f0*/  LDCU UR41, c[0x0][0x39c] ;  /* 0x00007380ff2977ac */ /* 0x000e620008000800 */
[----:B------:R-:W-:Y:S01]  /*60200*/  VIADD R27, R29, 0xc ;  /* 0x0000000c1d1b7836 */ /* 0x000fe20000000000 */
[----:B------:R-:W1:Y:S08]  /*60210*/  LDCU UR76, c[0x0][0x39c] ;  /* 0x00007380ff4c77ac */ /* 0x000e700008000800 */
[----:B------:R-:W-:-:S04]  /*60220*/  @P0 LOP3.LUT R0, R0, 0x4, RZ, 0xfc, !PT ;  /* 0x0000000400000812 */ /* 0x000fc800078efcff */
[----:B------:R-:W-:-:S04]  /*60230*/  LOP3.LUT R0, R0, 0xfffffffd, RZ, 0xc0, !PT ;  /* 0xfffffffd00007812 */ /* 0x000fc800078ec0ff */
[----:B------:R-:W-:Y:S02]  /*60240*/  @P3 LOP3.LUT R0, R0, 0x2, RZ, 0xfc, !PT ;  /* 0x0000000200003812 */ /* 0x000fe400078efcff */
[----:B--2---:R-:W-:Y:S02]  /*60250*/  ISETP.LT.AND P3, PT, R6, UR77, !P1 ;  /* 0x0000004d06007c0c */ /* 0x004fe4000cf61270 */
[----:B------:R-:W-:Y:S01]  /*60260*/  MOV.SPILL R16, UR40 ;  /* 0x0000002800107c02 */ /* 0x000fe20009000f00 */
[----:B------:R-:W2:Y:S01]  /*60270*/  LDL.LU R6, [R1+0x1ae8] ;  /* 0x001ae80001067983 */ /* 0x000ea20000300800 */
[----:B-1----:R-:W-:Y:S01]  /*60280*/  ISETP.LT.AND P0, PT, R27, UR41, !P1 ;  /* 0x000000291b007c0c */ /* 0x002fe2000cf01270 */
[----:B------:R-:W1:Y:S01]  /*60290*/  LDCU UR40, c[0x0][0x39c] ;  /* 0x00007380ff2877ac */ /* 0x000e620008000800 */
[C---:B------:R-:W-:Y:S01]  /*602a0*/  VIADD R21, R29.reuse, 0xd ;  /* 0x0000000d1d157836 */ /* 0x040fe20000000000 */
[----:B------:R-:W3:Y:S01]  /*602b0*/  LDCU UR41, c[0x0][0x39c] ;  /* 0x00007380ff2977ac */ /* 0x000ee20008000800 */
[----:B------:R-:W-:Y:S01]  /*602c0*/  VIADD R18, R29, 0x1 ;  /* 0x000000011d127836 */ /* 0x000fe20000000000 */
[----:B------:R-:W-:Y:S01]  /*602d0*/  LOP3.LUT R0, R0, 0xfffffffe, RZ, 0xc0, !PT ;  /* 0xfffffffe00007812 */ /* 0x000fe200078ec0ff */
[----:B------:R-:W3:Y:S07]  /*602e0*/  LDCU UR77, c[0x0][0x39c] ;  /* 0x00007380ff4d77ac */ /* 0x000eee0008000800 */
[----:B------:R-:W-:-:S02]  /*602f0*/  @P0 LOP3.LUT R5, R5, 0x8, RZ, 0xfc, !PT ;  /* 0x0000000805050812 */ /* 0x000fc400078efcff */
[----:B------:R-:W-:Y:S01]  /*60300*/  ISETP.LT.AND P0, PT, R21, UR76, !P1 ;  /* 0x0000004c15007c0c */ /* 0x000fe2000cf01270 */
[----:B------:R-:W-:Y:S01]  /*60310*/  VIADD R21, R29, 0x10 ;  /* 0x000000101d157836 */ /* 0x000fe20000000000 */
[----:B-1----:R-:W-:Y:S01]  /*60320*/  ISETP.LT.AND P2, PT, R18, UR40, !P1 ;  /* 0x0000002812007c0c */ /* 0x002fe2000cf41270 */
[----:B------:R-:W1:Y:S01]  /*60330*/  LDCU UR40, c[0x0][0x39c] ;  /* 0x00007380ff2877ac */ /* 0x000e620008000800 */
[----:B------:R-:W-:Y:S01]  /*60340*/  LOP3.LUT R5, R5, 0xfffffffb, RZ, 0xc0, !PT ;  /* 0xfffffffb05057812 */ /* 0x000fe200078ec0ff */
[----:B------:R-:W2:Y:S08]  /*60350*/  LDCU UR76, c[0x0][0x39c] ;  /* 0x00007380ff4c77ac */ /* 0x000eb00008000800 */
[----:B------:R-:W-:-:S02]  /*60360*/  @P0 LOP3.LUT R5, R5, 0x4, RZ, 0xfc, !PT ;  /* 0x0000000405050812 */ /* 0x000fc400078efcff */
[----:B---3--:R-:W-:Y:S01]  /*60370*/  ISETP.LT.AND P0, PT, R21, UR41, !P1 ;  /* 0x0000002915007c0c */ /* 0x008fe2000cf01270 */
[C---:B------:R-:W-:Y:S01]  /*60380*/  VIADD R26, R29.reuse, 0xf ;  /* 0x0000000f1d1a7836 */ /* 0x040fe20000000000 */
[----:B------:R-:W-:Y:S01]  /*60390*/  @P2 LOP3.LUT R0, R0, 0x1, RZ, 0xfc, !PT ;  /* 0x0000000100002812 */ /* 0x000fe200078efcff */
[----:B------:R-:W-:Y:S01]  /*603a0*/  VIADD R25, R29, 0x11 ;  /* 0x000000111d197836 */ /* 0x000fe20000000000 */
[----:B------:R-:W-:Y:S01]  /*603b0*/  LOP3.LUT R5, R5, 0xfffffffd, RZ, 0xc0, !PT ;  /* 0xfffffffd05057812 */ /* 0x000fe200078ec0ff */
[----:B------:R-:W-:Y:S01]  /*603c0*/  VIADD R21, R29, 0x12 ;  /* 0x000000121d157836 */ /* 0x000fe20000000000 */
[----:B------:R-:W3:Y:S01]  /*603d0*/  LDCU UR41, c[0x0][0x39c] ;  /* 0x00007380ff2977ac */ /* 0x000ee20008000800 */
[----:B-1----:R-:W-:Y:S01]  /*603e0*/  ISETP.LT.AND P2, PT, R26, UR40, !P1 ;  /* 0x000000281a007c0c */ /* 0x002fe2000cf41270 */
[----:B------:R-:W1:Y:S01]  /*603f0*/  LDCU UR40, c[0x0][0x39c] ;  /* 0x00007380ff2877ac */ /* 0x000e620008000800 */
[----:B------:R-:W-:Y:S02]  /*60400*/  @P3 LOP3.LUT R5, R5, 0x2, RZ, 0xfc, !PT ;  /* 0x0000000205053812 */ /* 0x000fe400078efcff */
[----:B------:R-:W-:Y:S01]  /*60410*/  ISETP.LT.AND P3, PT, R21, UR77, !P1 ;  /* 0x0000004d15007c0c */ /* 0x000fe2000cf61270 */
[----:B------:R-:W-:Y:S01]  /*60420*/  VIADD R26, R29, 0x13 ;  /* 0x000000131d1a7836 */ /* 0x000fe20000000000 */
[----:B------:R-:W-:Y:S01]  /*60430*/  LOP3.LUT R5, R5, 0xfffffffe, RZ, 0xc0, !PT ;  /* 0xfffffffe05057812 */ /* 0x000fe200078ec0ff */
[----:B------:R-:W-:Y:S01]  /*60440*/  VIADD R21, R29, 0x14 ;  /* 0x000000141d157836 */ /* 0x000fe20000000000 */
[----:B------:R-:W2:Y:S05]  /*60450*/  LDCU UR77, c[0x0][0x39c] ;  /* 0x00007380ff4d77ac */ /* 0x000eaa0008000800 */
[----:B------:R-:W-:-:S02]  /*60460*/  @P2 LOP3.LUT R5, R5, 0x1, RZ, 0xfc, !PT ;  /* 0x0000000105052812 */ /* 0x000fc400078efcff */
[----:B-1----:R-:W-:Y:S01]  /*60470*/  ISETP.LT.AND P2, PT, R26, UR40, !P1 ;  /* 0x000000281a007c0c */ /* 0x002fe2000cf41270 */
[----:B------:R-:W1:Y:S01]  /*60480*/  LDCU UR40, c[0x0][0x39c] ;  /* 0x00007380ff2877ac */ /* 0x000e620008000800 */
[----:B------:R-:W-:Y:S01]  /*60490*/  VIADD R26, R29, 0x17 ;  /* 0x000000171d1a7836 */ /* 0x000fe20000000000 */
[----:B--2---:R-:W-:-:S04]  /*604a0*/  LOP3.LUT R6, R6, 0x7fffffff, RZ, 0xc0, !PT ;  /* 0x7fffffff06067812 */ /* 0x004fc800078ec0ff */
[----:B------:R-:W-:Y:S02]  /*604b0*/  @P0 LOP3.LUT R6, R6, 0x80000000, RZ, 0xfc, !PT ;  /* 0x8000000006060812 */ /* 0x000fe400078efcff */
[----:B------:R-:W-:Y:S01]  /*604c0*/  ISETP.LT.AND P0, PT, R25, UR76, !P1 ;  /* 0x0000004c19007c0c */ /* 0x000fe2000cf01270 */
[----:B------:R-:W2:Y:S01]  /*604d0*/  LDCU UR76, c[0x0][0x39c] ;  /* 0x00007380ff4c77ac */ /* 0x000ea20008000800 */
[----:B------:R-:W-:-:S11]  /*604e0*/  LOP3.LUT R6, R6, 0xbfffffff, RZ, 0xc0, !PT ;  /* 0xbfffffff06067812 */ /* 0x000fd600078ec0ff */
[----:B------:R-:W-:-:S04]  /*604f0*/  @P0 LOP3.LUT R6, R6, 0x40000000, RZ, 0xfc, !PT ;  /* 0x4000000006060812 */ /* 0x000fc800078efcff */
[----:B------:R-:W-:-:S04]  /*60500*/  LOP3.LUT R6, R6, 0xdfffffff, RZ, 0xc0, !PT ;  /* 0xdfffffff06067812 */ /* 0x000fc800078ec0ff */
[----:B------:R-:W-:Y:S02]  /*60510*/  @P3 LOP3.LUT R6, R6, 0x20000000, RZ, 0xfc, !PT ;  /* 0x2000000006063812 */ /* 0x000fe400078efcff */
[----:B---3--:R-:W-:Y:S02]  /*60520*/  ISETP.LT.AND P0, PT, R21, UR41, !P1 ;  /* 0x0000002915007c0c */ /* 0x008fe4000cf01270 */
[----:B------:R-:W-:Y:S01]  /*60530*/  LOP3.LUT R6, R6, 0xefffffff, RZ, 0xc0, !PT ;  /* 0xefffffff06067812 */ /* 0x000fe200078ec0ff */
[----:B------:R-:W-:Y:S01]  /*60540*/  VIADD R25, R29, 0x15 ;  /* 0x000000151d197836 */ /* 0x000fe20000000000 */
[----:B------:R-:W3:Y:S02]  /*60550*/  LDCU UR41, c[0x0][0x39c] ;  /* 0x00007380ff2977ac */ /* 0x000ee40008000800 */
[----:B------:R-:W-:-:S04]  /*60560*/  @P2 LOP3.LUT R6, R6, 0x10000000, RZ, 0xfc, !PT ;  /* 0x1000000006062812 */ /* 0x000fc800078efcff */
[----:B------:R-:W-:-:S04]  /*60570*/  LOP3.LUT R6, R6, 0xf7ffffff, RZ, 0xc0, !PT ;  /* 0xf7ffffff06067812 */ /* 0x000fc800078ec0ff */
[----:B------:R-:W-:Y:S02]  /*60580*/  @P0 LOP3.LUT R6, R6, 0x8000000, RZ, 0xfc, !PT ;  /* 0x0800000006060812 */ /* 0x000fe400078efcff */
[----:B--2---:R-:W-:Y:S01]  /*60590*/  ISETP.LT.AND P0, PT, R25, UR76, !P1 ;  /* 0x0000004c19007c0c */ /* 0x004fe2000cf01270 */
[----:B------:R-:W-:Y:S01]  /*605a0*/  VIADD R21, R29, 0x16 ;  /* 0x000000161d157836 */ /* 0x000fe20000000000 */
[----:B------:R-:W-:Y:S01]  /*605b0*/  LOP3.LUT R6, R6, 0xfbffffff, RZ, 0xc0, !PT ;  /* 0xfbffffff06067812 */ /* 0x000fe200078ec0ff */
[----:B------:R-:W2:Y:S03]  /*605c0*/  LDCU UR76, c[0x0][0x39c] ;  /* 0x00007380ff4c77ac */ /* 0x000ea60008000800 */
[----:B------:R-:W-:Y:S02]  /*605d0*/  ISETP.LT.AND P3, PT, R21, UR77, !P1 ;  /* 0x0000004d15007c0c */ /* 0x000fe4000cf61270 */
[----:B-1----:R-:W-:-:S05]  /*605e0*/  ISETP.LT.AND P2, PT, R26, UR40, !P1 ;  /* 0x000000281a007c0c */ /* 0x002fca000cf41270 */
[----:B------:R-:W-:Y:S01]  /*605f0*/  @P0 LOP3.LUT R6, R6, 0x4000000, RZ, 0xfc, !PT ;  /* 0x0400000006060812 */ /* 0x000fe200078efcff */
[C---:B------:R-:W-:Y:S01]  /*60600*/  VIADD R21, R29.reuse, 0x18 ;  /* 0x000000181d157836 */ /* 0x040fe20000000000 */
[----:B------:R-:W1:Y:S02]  /*60610*/  LDCU UR77, c[0x0][0x39c] ;  /* 0x00007380ff4d77ac */ /* 0x000e640008000800 */
[----:B------:R-:W-:Y:S01]  /*60620*/  LOP3.LUT R6, R6, 0xfdffffff, RZ, 0xc0, !PT ;  /* 0xfdffffff06067812 */ /* 0x000fe200078ec0ff */
[----:B------:R-:W-:Y:S01]  /*60630*/  VIADD R25, R29, 0x19 ;  /* 0x000000191d197836 */ /* 0x000fe20000000000 */
[----:B------:R-:W1:Y:S02]  /*60640*/  LDCU UR40, c[0x0][0x39c] ;  /* 0x00007380ff2877ac */ /* 0x000e640008000800 */
[----:B------:R-:W-:Y:S02]  /*60650*/  @P3 LOP3.LUT R6, R6, 0x2000000, RZ, 0xfc, !PT ;  /* 0x0200000006063812 */ /* 0x000fe400078efcff */
[----:B---3--:R-:W-:-:S02]  /*60660*/  ISETP.LT.AND P0, PT, R21, UR41, !P1 ;  /* 0x0000002915007c0c */ /* 0x008fc4000cf01270 */
        /* <DEDUP_REMOVED lines=8> */
[----:B-1----:R-:W-:Y:S02]  /*606f0*/  ISETP.LT.AND P3, PT, R21, UR77, !P1 ;  /* 0x0000004d15007c0c */ /* 0x002fe4000cf61270 */
[----:B------:R-:W-:Y:S01]  /*60700*/  LOP3.LUT R6, R6, 0xffbfffff, RZ, 0xc0, !PT ;  /* 0xffbfffff06067812 */ /* 0x000fe200078ec0ff */
[----:B------:R-:W1:Y:S01]  /*60710*/  LDCU UR76, c[0x0][0x39c] ;  /* 0x00007380ff4c77ac */ /* 0x000e620008000800 */
[----:B------:R-:W-:Y:S01]  /*60720*/  ISETP.LT.AND P2, PT, R26, UR40, !P1 ;  /* 0x000000281a007c0c */ /* 0x000fe2000cf41270 */
[C---:B------:R-:W-:Y:S01]  /*60730*/  VIADD R21, R29.reuse, 0x1c ;  /* 0x0000001c1d157836 */ /* 0x040fe20000000000 */
[----:B------:R-:W2:Y:S05]  /*60740*/  LDCU UR77, c[0x0][0x39c] ;  /* 0x00007380ff4d77ac */ /* 0x000eaa0008000800 */
[----:B------:R-:W-:Y:S01]  /*60750*/  @P0 LOP3.LUT R6, R6, 0x400000, RZ, 0xfc, !PT ;  /* 0x0040000006060812 */ /* 0x000fe200078efcff */
[----:B------:R-:W-:Y:S01]  /*60760*/  VIADD R25, R29, 0x1d ;  /* 0x0000001d1d197836 */ /* 0x000fe20000000000 */
[----:B------:R-:W1:Y:S02]  /*60770*/  LDCU UR40, c[0x0][0x39c] ;  /* 0x00007380ff2877ac */ /* 0x000e640008000800 */
        /* <DEDUP_REMOVED lines=9> */
[----:B-1----:R-:W-:Y:S01]  /*60810*/  ISETP.LT.AND P0, PT, R25, UR76, !P1 ;  /* 0x0000004c19007c0c */ /* 0x002fe2000cf01270 */
[----:B------:R-:W-:Y:S01]  /*60820*/  VIADD R26, R29, 0x1f ;  /* 0x0000001f1d1a7836 */ /* 0x000fe20000000000 */
[----:B--2---:R-:W-:Y:S02]  /*60830*/  ISETP.LT.AND P3, PT, R21, UR77, !P1 ;  /* 0x0000004d15007c0c */ /* 0x004fe4000cf61270 */
        /* <DEDUP_REMOVED lines=59> */
[----:B--2---:R-:W-:Y:S01]  /*60bf0*/  ISETP.LT.AND P3, PT, R21, UR77, !P1 ;  /* 0x0000004d15007c0c */ /* 0x004fe2000cf61270 */
[----:B------:R-:W1:Y:S01]  /*60c00*/  LDCU UR77, c[0x0][0x39c] ;  /* 0x00007380ff4d77ac */ /* 0x000e620008000800 */
[----:B------:R-:W-:Y:S01]  /*60c10*/  LOP3.LUT R6, R6, 0xffffffbf, RZ, 0xc0, !PT ;  /* 0xffffffbf06067812 */ /* 0x000fe200078ec0ff */
[----:B------:R-:W-:Y:S01]  /*60c20*/  VIADD R26, R29, 0x2b ;  /* 0x0000002b1d1a7836 */ /* 0x000fe20000000000 */
[----:B------:R-:W2:Y:S07]  /*60c30*/  LDCU UR76, c[0x0][0x39c] ;  /* 0x00007380ff4c77ac */ /* 0x000eae0008000800 */
[----:B------:R-:W-:-:S04]  /*60c40*/  @P0 LOP3.LUT R6, R6, 0x40, RZ, 0xfc, !PT ;  /* 0x0000004006060812 */ /* 0x000fc800078efcff */
[----:B------:R-:W-:-:S04]  /*60c50*/  LOP3.LUT R6, R6, 0xffffffdf, RZ, 0xc0, !PT ;  /* 0xffffffdf06067812 */ /* 0x000fc800078ec0ff */
[----:B------:R-:W-:Y:S02]  /*60c60*/  @P3 LOP3.LUT R6, R6, 0x20, RZ, 0xfc, !PT ;  /* 0x0000002006063812 */ /* 0x000fe400078efcff */
[----:B-1----:R-:W-:Y:S01]  /*60c70*/  ISETP.LT.AND P3, PT, R7, UR77, !P1 ;  /* 0x0000004d07007c0c */ /* 0x002fe2000cf61270 */
[----:B------:R-:W-:Y:S01]  /*60c80*/  VIADD R21, R29, 0x2c ;  /* 0x0000002c1d157836 */ /* 0x000fe20000000000 */
[----:B------:R-:W4:Y:S01]  /*60c90*/  LDL.LU R7, [R1+0x1ae4] ;  /* 0x001ae40001077983 */ /* 0x000f220000300800 */
[----:B------:R-:W-:Y:S01]  /*60ca0*/  ISETP.LT.AND P2, PT, R26, UR40, !P1 ;  /* 0x000000281a007c0c */ /* 0x000fe2000cf41270 */
[----:B------:R-:W1:Y:S01]  /*60cb0*/  LDCU UR40, c[0x0][0x39c] ;  /* 0x00007380ff2877ac */ /* 0x000e620008000800 */
[----:B------:R-:W-:Y:S02]  /*60cc0*/  LOP3.LUT R6, R6, 0xffffffef, RZ, 0xc0, !PT ;  /* 0xffffffef06067812 */ /* 0x000fe400078ec0ff */
[----:B---3--:R-:W-:Y:S01]  /*60cd0*/  ISETP.LT.AND P0, PT, R21, UR41, !P1 ;  /* 0x0000002915007c0c */ /* 0x008fe2000cf01270 */
[----:B------:R-:W-:Y:S01]  /*60ce0*/  VIADD R21, R29, 0x2d ;  /* 0x0000002d1d157836 */ /* 0x000fe20000000000 */
[----:B------:R-:W3:Y:S01]  /*60cf0*/  LDCU UR41, c[0x0][0x39c] ;  /* 0x00007380ff2977ac */ /* 0x000ee20008000800 */
[----:B------:R-:W1:Y:S06]  /*60d00*/  LDCU UR77, c[0x0][0x39c] ;  /* 0x00007380ff4d77ac */ /* 0x000e6c0008000800 */
[----:B------:R-:W-:-:S04]  /*60d10*/  @P2 LOP3.LUT R6, R6, 0x10, RZ, 0xfc, !PT ;  /* 0x0000001006062812 */ /* 0x000fc800078efcff */
[----:B------:R-:W-:-:S04]  /*60d20*/  LOP3.LUT R6, R6, 0xfffffff7, RZ, 0xc0, !PT ;  /* 0xfffffff706067812 */ /* 0x000fc800078ec0ff */
[----:B------:R-:W-:Y:S02]  /*60d30*/  @P0 LOP3.LUT R6, R6, 0x8, RZ, 0xfc, !PT ;  /* 0x0000000806060812 */ /* 0x000fe400078efcff */
[----:B--2---:R-:W-:Y:S01]  /*60d40*/  ISETP.LT.AND P0, PT, R21, UR76, !P1 ;  /* 0x0000004c15007c0c */ /* 0x004fe2000cf01270 */
[C---:B------:R-:W-:Y:S01]  /*60d50*/  VIADD R21, R29.reuse, 0x30 ;  /* 0x000000301d157836 */ /* 0x040fe20000000000 */
[----:B------:R-:W-:Y:S01]  /*60d60*/  LOP3.LUT R6, R6, 0xfffffffb, RZ, 0xc0, !PT ;  /* 0xfffffffb06067812 */ /* 0x000fe200078ec0ff */
[----:B------:R-:W2:Y:S01]  /*60d70*/  LDCU UR76, c[0x0][0x39c] ;  /* 0x00007380ff4c77ac */ /* 0x000ea20008000800 */
[----:B------:R-:W-:-:S09]  /*60d80*/  VIADD R26, R29, 0x2f ;  /* 0x0000002f1d1a7836 */ /* 0x000fd20000000000 */
[----:B------:R-:W-:Y:S02]  /*60d90*/  @P0 LOP3.LUT R6, R6, 0x4, RZ, 0xfc, !PT ;  /* 0x0000000406060812 */ /* 0x000fe400078efcff */
[----:B---3--:R-:W-:Y:S01]  /*60da0*/  ISETP.LT.AND P0, PT, R21, UR41, !P1 ;  /* 0x0000002915007c0c */ /* 0x008fe2000cf01270 */
[C---:B------:R-:W-:Y:S01]  /*60db0*/  VIADD R25, R29.reuse, 0x31 ;  /* 0x000000311d197836 */ /* 0x040fe20000000000 */
[----:B-1----:R-:W-:Y:S01]  /*60dc0*/  ISETP.LT.AND P2, PT, R26, UR40, !P1 ;  /* 0x000000281a007c0c */ /* 0x002fe2000cf41270 */
[----:B------:R-:W1:Y:S01]  /*60dd0*/  LDCU UR40, c[0x0][0x39c] ;  /* 0x00007380ff2877ac */ /* 0x000e620008000800 */
[----:B------:R-:W-:Y:S01]  /*60de0*/  LOP3.LUT R6, R6, 0xfffffffd, RZ, 0xc0, !PT ;  /* 0xfffffffd06067812 */ /* 0x000fe200078ec0ff */
[----:B------:R-:W-:Y:S01]  /*60df0*/  VIADD R21, R29, 0x32 ;  /* 0x000000321d157836 */ /* 0x000fe20000000000 */
[----:B------:R-:W3:Y:S02]  /*60e00*/  LDCU UR41, c[0x0][0x39c] ;  /* 0x00007380ff2977ac */ /* 0x000ee40008000800 */
[----:B------:R-:W-:-:S02]  /*60e10*/  @P3 LOP3.LUT R6, R6, 0x2, RZ, 0xfc, !PT ;  /* 0x0000000206063812 */ /* 0x000fc400078efcff */
[----:B------:R-:W-:Y:S01]  /*60e20*/  ISETP.LT.AND P3, PT, R21, UR77, !P1 ;  /* 0x0000004d15007c0c */ /* 0x000fe2000cf61270 */
[C---:B------:R-:W-:Y:S01]  /*60e30*/  VIADD R26, R29.reuse, 0x33 ;  /* 0x000000331d1a7836 */ /* 0x040fe20000000000 */
[----:B------:R-:W-:Y:S01]  /*60e40*/  LOP3.LUT R6, R6, 0xfffffffe, RZ, 0xc0, !PT ;  /* 0xfffffffe06067812 */ /* 0x000fe200078ec0ff */
[C---:B------:R-:W-:Y:S01]  /*60e50*/  VIADD R21, R29.reuse, 0x34 ;  /* 0x000000341d157836 */ /* 0x040fe20000000000 */
[----:B------:R-:W2:Y:S02]  /*60e60*/  LDCU UR77, c[0x0][0x39c] ;  /* 0x00007380ff4d77ac */ /* 0x000ea40008000800 */
[----:B------:R-:W-:Y:S02]  /*60e70*/  @P2 LOP3.LUT R6, R6, 0x1, RZ, 0xfc, !PT ;  /* 0x0000000106062812 */ /* 0x000fe400078efcff */
[----:B-1----:R-:W-:Y:S01]  /*60e80*/  ISETP.LT.AND P2, PT, R26, UR40, !P1 ;  /* 0x000000281a007c0c */ /* 0x002fe2000cf41270 */
[----:B------:R-:W1:Y:S01]  /*60e90*/  LDCU UR40, c[0x0][0x39c] ;  /* 0x00007380ff2877ac */ /* 0x000e620008000800 */
[----:B------:R-:W-:Y:S01]  /*60ea0*/  VIADD R26, R29, 0x37 ;  /* 0x000000371d1a7836 */ /* 0x000fe20000000000 */
[----:B----4-:R-:W-:-:S04]  /*60eb0*/  LOP3.LUT R7, R7, 0x7fffffff, RZ, 0xc0, !PT ;  /* 0x7fffffff07077812 */ /* 0x010fc800078ec0ff */
[----:B------:R-:W-:Y:S02]  /*60ec0*/  @P0 LOP3.LUT R7, R7, 0x80000000, RZ, 0xfc, !PT ;  /* 0x8000000007070812 */ /* 0x000fe400078efcff */
[----:B--2---:R-:W-:Y:S01]  /*60ed0*/  ISETP.LT.AND P0, PT, R25, UR76, !P1 ;  /* 0x0000004c19007c0c */ /* 0x004fe2000cf01270 */
        /* <DEDUP_REMOVED lines=19> */
[----:B------:R-:W-:Y:S01]  /*61010*/  VIADD R21, R29, 0x38 ;  /* 0x000000381d157836 */ /* 0x000fe20000000000 */
[----:B------:R-:W1:Y:S02]  /*61020*/  LDCU UR77, c[0x0][0x39c] ;  /* 0x00007380ff4d77ac */ /* 0x000e640008000800 */
[----:B------:R-:W-:Y:S01]  /*61030*/  LOP3.LUT R7, R7, 0xfdffffff, RZ, 0xc0, !PT ;  /* 0xfdffffff07077812 */ /* 0x000fe200078ec0ff */
[----:B------:R-:W-:Y:S01]  /*61040*/  VIADD R25, R29, 0x39 ;  /* 0x000000391d197836 */ /* 0x000fe20000000000 */
[----:B------:R-:W4:Y:S02]  /*61050*/  LDCU UR40, c[0x0][0x39c] ;  /* 0x00007380ff2877ac */ /* 0x000f240008000800 */
        /* <DEDUP_REMOVED lines=13> */
[----:B----4-:R-:W-:Y:S01]  /*61130*/  ISETP.LT.AND P2, PT, R26, UR40, !P1 ;  /* 0x000000281a007c0c */ /* 0x010fe2000cf41270 */
[----:B------:R-:W-:Y:S01]  /*61140*/  VIADD R21, R29, 0x3c ;  /* 0x0000003c1d157836 */ /* 0x000fe20000000000 */
[----:B------:R-:W2:Y:S05]  /*61150*/  LDCU UR77, c[0x0][0x39c] ;  /* 0x00007380ff4d77ac */ /* 0x000eaa0008000800 */
[----:B------:R-:W-:Y:S01]  /*61160*/  @P0 LOP3.LUT R7, R7, 0x400000, RZ, 0xfc, !PT ;  /* 0x0040000007070812 */ /* 0x000fe200078efcff */
[----:B------:R-:W-:Y:S01]  /*61170*/  VIADD R25, R29, 0x3d ;  /* 0x0000003d1d197836 */ /* 0x000fe20000000000 */
[----:B------:R-:W4:Y:S02]  /*61180*/  LDCU UR40, c[0x0][0x39c] ;  /* 0x00007380ff2877ac */ /* 0x000f240008000800 */
        /* <DEDUP_REMOVED lines=81> */
[----:B------:R-:W2:Y:S01]  /*616a0*/  LDL.LU R8, [R1+0x1ae0] ;  /* 0x001ae00001087983 */ /* 0x000ea20000300800 */
[----:B----4-:R-:W-:Y:S01]  /*616b0*/  ISETP.LT.AND P2, PT, R26, UR40, !P1 ;  /* 0x000000281a007c0c */ /* 0x010fe2000cf41270 */
[----:B------:R-:W1:Y:S01]  /*616c0*/  LDCU UR40, c[0x0][0x39c] ;  /* 0x00007380ff2877ac */ /* 0x000e620008000800 */
[----:B------:R-:W-:Y:S02]  /*616d0*/  LOP3.LUT R7, R7, 0xffffffef, RZ, 0xc0, !PT ;  /* 0xffffffef07077812 */ /* 0x000fe400078ec0ff */
[----:B---3--:R-:W-:Y:S01]  /*616e0*/  ISETP.LT.AND P0, PT, R21, UR41, !P1 ;  /* 0x0000002915007c0c */ /* 0x008fe2000cf01270 */
[----:B------:R-:W-:Y:S01]  /*616f0*/  VIADD R21, R29, 0x4d ;  /* 0x0000004d1d157836 */ /* 0x000fe20000000000 */
[----:B------:R-:W3:Y:S01]  /*61700*/  LDCU UR41, c[0x0][0x39c] ;  /* 0x00007380ff2977ac */ /* 0x000ee20008000800 */
[----:B------:R-:W4:Y:S06]  /*61710*/  LDCU UR77, c[0x0][0x39c] ;  /* 0x00007380ff4d77ac */ /* 0x000f2c0008000800 */
[----:B------:R-:W-:-:S04]  /*61720*/  @P2 LOP3.LUT R7, R7, 0x10, RZ, 0xfc, !PT ;  /* 0x0000001007072812 */ /* 0x000fc800078efcff */
[----:B------:R-:W-:-:S04]  /*61730*/  LOP3.LUT R7, R7, 0xfffffff7, RZ, 0xc0, !PT ;  /* 0xfffffff707077812 */ /* 0x000fc800078ec0ff */
[----:B------:R-:W-:Y:S02]  /*61740*/  @P0 LOP3.LUT R7, R7, 0x8, RZ, 0xfc, !PT ;  /* 0x0000000807070812 */ /* 0x000fe400078efcff */
[----:B--2---:R-:W-:Y:S01]  /*61750*/  ISETP.LT.AND P0, PT, R21, UR76, !P1 ;  /* 0x0000004c15007c0c */ /* 0x004fe2000cf01270 */
[----:B------:R-:W-:Y:S01]  /*61760*/  VIADD R21, R29, 0x50 ;  /* 0x000000501d157836 */ /* 0x000fe20000000000 */
[----:B------:R-:W-:Y:S01]  /*61770*/  LOP3.LUT R7, R7, 0xfffffffb, RZ, 0xc0, !PT ;  /* 0xfffffffb07077812 */ /* 0x000fe200078ec0ff */
[----:B------:R-:W2:Y:S01]  /*61780*/  LDCU UR76, c[0x0][0x39c] ;  /* 0x00007380ff4c77ac */ /* 0x000ea20008000800 */
[----:B------:R-:W-:-:S09]  /*61790*/  VIADD R26, R29, 0x4f ;  /* 0x0000004f1d1a7836 */ /* 0x000fd20000000000 */
[----:B------:R-:W-:Y:S02]  /*617a0*/  @P0 LOP3.LUT R7, R7, 0x4, RZ, 0xfc, !PT ;  /* 0x0000000407070812 */ /* 0x000fe400078efcff */
[----:B---3--:R-:W-:Y:S01]  /*617b0*/  ISETP.LT.AND P0, PT, R21, UR41, !P1 ;  /* 0x0000002915007c0c */ /* 0x008fe2000cf01270 */
[----:B------:R-:W-:Y:S01]  /*617c0*/  VIADD R25, R29, 0x51 ;  /* 0x000000511d197836 */ /* 0x000fe20000000000 */
[----:B-1----:R-:W-:Y:S01]  /*617d0*/  ISETP.LT.AND P2, PT, R26, UR40, !P1 ;  /* 0x000000281a007c0c */ /* 0x002fe2000cf41270 */
[----:B------:R-:W1:Y:S01]  /*617e0*/  LDCU UR40, c[0x0][0x39c] ;  /* 0x00007380ff2877ac */ /* 0x000e620008000800 */
[----:B------:R-:W-:Y:S01]  /*617f0*/  LOP3.LUT R7, R7, 0xfffffffd, RZ, 0xc0, !PT ;  /* 0xfffffffd07077812 */ /* 0x000fe200078ec0ff */
[----:B------:R-:W-:Y:S01]  /*61800*/  VIADD R21, R29, 0x52 ;  /* 0x000000521d157836 */ /* 0x000fe20000000000 */
[----:B------:R-:W3:Y:S02]  /*61810*/  LDCU UR41, c[0x0][0x39c] ;  /* 0x00007380ff2977ac */ /* 0x000ee40008000800 */
[----:B------:R-:W-:-:S02]  /*61820*/  @P3 LOP3.LUT R7, R7, 0x2, RZ, 0xfc, !PT ;  /* 0x0000000207073812 */ /* 0x000fc400078efcff */
[----:B----4-:R-:W-:Y:S01]  /*61830*/  ISETP.LT.AND P3, PT, R21, UR77, !P1 ;  /* 0x0000004d15007c0c */ /* 0x010fe2000cf61270 */
[----:B------:R-:W-:Y:S01]  /*61840*/  VIADD R26, R29, 0x53 ;  /* 0x000000531d1a7836 */ /* 0x000fe20000000000 */
[----:B------:R-:W-:Y:S01]  /*61850*/  LOP3.LUT R7, R7, 0xfffffffe, RZ, 0xc0, !PT ;  /* 0xfffffffe07077812 */ /* 0x000fe200078ec0ff */
[----:B------:R-:W-:Y:S01]  /*61860*/  VIADD R21, R29, 0x54 ;  /* 0x000000541d157836 */ /* 0x000fe20000000000 */
[----:B------:R-:W4:Y:S02]  /*61870*/  LDCU UR77, c[0x0][0x39c] ;  /* 0x00007380ff4d77ac */ /* 0x000f240008000800 */
[----:B------:R-:W-:Y:S02]  /*61880*/  @P2 LOP3.LUT R7, R7, 0x1, RZ, 0xfc, !PT ;  /* 0x0000000107072812 */ /* 0x000fe400078efcff */
[----:B-1----:R-:W-:Y:S01]  /*61890*/  ISETP.LT.AND P2, PT, R26, UR40, !P1 ;  /* 0x000000281a007c0c */ /* 0x002fe2000cf41270 */
[----:B------:R-:W1:Y:S01]  /*618a0*/  LDCU UR40, c[0x0][0x39c] ;  /* 0x00007380ff2877ac */ /* 0x000e620008000800 */
[----:B------:R-:W-:Y:S01]  /*618b0*/  VIADD R26, R29, 0x57 ;  /* 0x000000571d1a7836 */ /* 0x000fe20000000000 */
[----:B------:R-:W-:-:S04]  /*618c0*/  LOP3.LUT R8, R8, 0x7fffffff, RZ, 0xc0, !PT ;  /* 0x7fffffff08087812 */ /* 0x000fc800078ec0ff */
        /* <DEDUP_REMOVED lines=18> */
[----:B----4-:R-:W-:Y:S02]  /*619f0*/  ISETP.LT.AND P3, PT, R21, UR77, !P1 ;  /* 0x0000004d15007c0c */ /* 0x010fe4000cf61270 */
[----:B-1----:R-:W-:-:S05]  /*61a00*/  ISETP.LT.AND P2, PT, R26, UR40, !P1 ;  /* 0x000000281a007c0c */ /* 0x002fca000cf41270 */
[----:B------:R-:W-:Y:S01]  /*61a10*/  @P0 LOP3.LUT R8, R8, 0x4000000, RZ, 0xfc, !PT ;  /* 0x0400000008080812 */ /* 0x000fe200078efcff */
[C---:B------:R-:W-:Y:S01]  /*61a20*/  VIADD R21, R29.reuse, 0x58 ;  /* 0x000000581d157836 */ /* 0x040fe20000000000 */
        /* <DEDUP_REMOVED lines=18> */
[C---:B------:R-:W-:Y:S01]  /*61b50*/  VIADD R21, R29.reuse, 0x5c ;  /* 0x0000005c1d157836 */ /* 0x040fe20000000000 */
        /* <DEDUP_REMOVED lines=110> */
[----:B----4-:R-:W-:Y:S01]  /*62240*/  ISETP.LT.AND P3, PT, R21, UR77, !P1 ;  /* 0x0000004d15007c0c */ /* 0x010fe2000cf61270 */
[C---:B------:R-:W-:Y:S01]  /*62250*/  VIADD R26, R29.reuse, 0x73 ;  /* 0x000000731d1a7836 */ /* 0x040fe20000000000 */
[----:B------:R-:W-:Y:S01]  /*62260*/  LOP3.LUT R8, R8, 0xfffffffe, RZ, 0xc0, !PT ;  /* 0xfffffffe08087812 */ /* 0x000fe200078ec0ff */
[C---:B------:R-:W-:Y:S01]  /*62270*/  VIADD R21, R29.reuse, 0x74 ;  /* 0x000000741d157836 */ /* 0x040fe20000000000 */
        /* <DEDUP_REMOVED lines=753> */
[----:B------:R-:W4:Y:S03]  /*65190*/  LDCU UR40, c[0x0][0x39c] ;  /* 0x00007380ff2877ac */ /* 0x000f260008000800 */
        /* <DEDUP_REMOVED lines=10> */
[C---:B------:R-:W-:Y:S02]  /*65240*/  VIADD R21, R29.reuse, 0x10a ;  /* 0x0000010a1d157836 */ /* 0x040fe40000000000 */
[----:B------:R-:W-:Y:S01]  /*65250*/  VIADD R26, R29, 0x10b ;  /* 0x0000010b1d1a7836 */ /* 0x000fe20000000000 */
[----:B------:R-:W-:Y:S01]  /*65260*/  LOP3.LUT R13, R13, 0xffffffbf, RZ, 0xc0, !PT ;  /* 0xffffffbf0d0d7812 */ /* 0x000fe200078ec0ff */
[----:B------:R-:W-:Y:S01]  /*65270*/  VIADD R14, R29, 0x10f ;  /* 0x0000010f1d0e7836 */ /* 0x000fe20000000000 */
[----:B--2---:R-:W-:Y:S01]  /*65280*/  ISETP.LT.AND P3, PT, R21, UR77, !P1 ;  /* 0x0000004d15007c0c */ /* 0x004fe2000cf61270 */
[----:B------:R-:W1:Y:S01]  /*65290*/  LDCU UR76, c[0x0][0x39c] ;  /* 0x00007380ff4c77ac */ /* 0x000e620008000800 */
[----:B----4-:R-:W-:Y:S01]  /*652a0*/  ISETP.LT.AND P2, PT, R26, UR40, !P1 ;  /* 0x000000281a007c0c */ /* 0x010fe2000cf41270 */
[----:B------:R-:W2:Y:S04]  /*652b0*/  LDCU UR40, c[0x0][0x39c] ;  /* 0x00007380ff2877ac */ /* 0x000ea80008000800 */
[----:B------:R-:W-:Y:S01]  /*652c0*/  @P0 LOP3.LUT R13, R13, 0x40, RZ, 0xfc, !PT ;  /* 0x000000400d0d0812 */ /* 0x000fe200078efcff */
[----:B------:R-:W-:Y:S01]  /*652d0*/  VIADD R21, R29, 0x10c ;  /* 0x0000010c1d157836 */ /* 0x000fe20000000000 */
[----:B------:R-:W4:Y:S02]  /*652e0*/  LDCU UR77, c[0x0][0x39c] ;  /* 0x00007380ff4d77ac */ /* 0x000f240008000800 */
[----:B------:R-:W-:-:S04]  /*652f0*/  LOP3.LUT R13, R13, 0xffffffdf, RZ, 0xc0, !PT ;  /* 0xffffffdf0d0d7812 */ /* 0x000fc800078ec0ff */
[----:B------:R-:W-:-:S04]  /*65300*/  @P3 LOP3.LUT R13, R13, 0x20, RZ, 0xfc, !PT ;  /* 0x000000200d0d3812 */ /* 0x000fc800078efcff */
[----:B------:R-:W-:-:S04]  /*65310*/  LOP3.LUT R13, R13, 0xffffffef, RZ, 0xc0, !PT ;  /* 0xffffffef0d0d7812 */ /* 0x000fc800078ec0ff */
[----:B------:R-:W-:Y:S02]  /*65320*/  @P2 LOP3.LUT R13, R13, 0x10, RZ, 0xfc, !PT ;  /* 0x000000100d0d2812 */ /* 0x000fe400078efcff */
[----:B--2---:R-:W-:Y:S01]  /*65330*/  ISETP.LT.AND P2, PT, R14, UR40, !P1 ;  /* 0x000000280e007c0c */ /* 0x004fe2000cf41270 */
[----:B------:R-:W-:Y:S01]  /*65340*/  VIADD R26, R29, 0x10d ;  /* 0x0000010d1d1a7836 */ /* 0x000fe20000000000 */
[----:B------:R-:W2:Y:S01]  /*65350*/  LDL.LU R14, [R1+0x1ac8] ;  /* 0x001ac800010e7983 */ /* 0x000ea20000300800 */
[----:B---3--:R-:W-:Y:S01]  /*65360*/  ISETP.LT.AND P0, PT, R21, UR41, !P1 ;  /* 0x0000002915007c0c */ /* 0x008fe2000cf01270 */
[----:B------:R-:W3:Y:S02]  /*65370*/  LDCU UR41, c[0x0][0x39c] ;  /* 0x00007380ff2977ac */ /* 0x000ee40008000800 */
[----:B------:R-:W2:Y:S01]  /*65380*/  LDL.LU R27, [R1+0xe54] ;  /* 0x000e5400011b7983 */ /* 0x000ea20000300800 */
[----:B------:R-:W-:Y:S01]  /*65390*/  LOP3.LUT R13, R13, 0xfffffff7, RZ, 0xc0, !PT ;  /* 0xfffffff70d0d7812 */ /* 0x000fe200078ec0ff */
[C---:B------:R-:W-:Y:S01]  /*653a0*/  VIADD R21, R29.reuse, 0x10e ;  /* 0x0000010e1d157836 */ /* 0x040fe20000000000 */
[----:B------:R-:W3:Y:S01]  /*653b0*/  LDCU UR40, c[0x0][0x39c] ;  /* 0x00007380ff2877ac */ /* 0x000ee20008000800 */
[----:B------:R-:W-:Y:S01]  /*653c0*/  VIADD R25, R29, 0x111 ;  /* 0x000001111d197836 */ /* 0x000fe20000000000 */
[----:B------:R-:W2:Y:S05]  /*653d0*/  LDL.LU R24, [R1+0x107c] ;  /* 0x00107c0001187983 */ /* 0x000eaa0000300800 */
[----:B------:R-:W-:-:S02]  /*653e0*/  @P0 LOP3.LUT R13, R13, 0x8, RZ, 0xfc, !PT ;  /* 0x000000080d0d0812 */ /* 0x000fc400078efcff */
[----:B-1----:R-:W-:Y:S01]  /*653f0*/  ISETP.LT.AND P0, PT, R26, UR76, !P1 ;  /* 0x0000004c1a007c0c */ /* 0x002fe2000cf01270 */
[----:B------:R-:W1:Y:S01]  /*65400*/  LDCU UR76, c[0x0][0x39c] ;  /* 0x00007380ff4c77ac */ /* 0x000e620008000800 */
[----:B----4-:R-:W-:Y:S01]  /*65410*/  ISETP.LT.AND P3, PT, R21, UR77, !P1 ;  /* 0x0000004d15007c0c */ /* 0x010fe2000cf61270 */
[----:B------:R-:W-:Y:S01]  /*65420*/  VIADD R21, R29, 0x110 ;  /* 0x000001101d157836 */ /* 0x000fe20000000000 */
[----:B------:R-:W-:Y:S01]  /*65430*/  LOP3.LUT R13, R13, 0xfffffffb, RZ, 0xc0, !PT ;  /* 0xfffffffb0d0d7812 */ /* 0x000fe200078ec0ff */
[----:B------:R-:W4:Y:S08]  /*65440*/  LDCU UR77, c[0x0][0x39c] ;  /* 0x00007380ff4d77ac */ /* 0x000f300008000800 */
[----:B------:R-:W-:-:S02]  /*65450*/  @P0 LOP3.LUT R13, R13, 0x4, RZ, 0xfc, !PT ;  /* 0x000000040d0d0812 */ /* 0x000fc400078efcff */
[----:B---3--:R-:W-:Y:S01]  /*65460*/  ISETP.LT.AND P0, PT, R21, UR41, !P1 ;  /* 0x0000002915007c0c */ /* 0x008fe2000cf01270 */
[----:B------:R-:W-:Y:S01]  /*65470*/  VIADD R26, R29, 0x112 ;  /* 0x000001121d1a7836 */ /* 0x000fe20000000000 */
[----:B------:R-:W-:Y:S01]  /*65480*/  LOP3.LUT R13, R13, 0xfffffffd, RZ, 0xc0, !PT ;  /* 0xfffffffd0d0d7812 */ /* 0x000fe200078ec0ff */
[----:B------:R-:W3:Y:S03]  /*65490*/  LDCU UR41, c[0x0][0x39c] ;  /* 0x00007380ff2977ac */ /* 0x000ee60008000800 */
[----:B------:R-:W-:Y:S02]  /*654a0*/  @P3 LOP3.LUT R13, R13, 0x2, RZ, 0xfc, !PT ;  /* 0x000000020d0d3812 */ /* 0x000fe400078efcff */
[----:B----4-:R-:W-:Y:S01]  /*654b0*/  ISETP.LT.AND P3, PT, R26, UR77, !P1 ;  /* 0x0000004d1a007c0c */ /* 0x010fe2000cf61270 */
[----:B------:R-:W-:Y:S01]  /*654c0*/  VIADD R21, R29, 0x113 ;  /* 0x000001131d157836 */ /* 0x000fe20000000000 */
[----:B------:R-:W-:Y:S01]  /*654d0*/  LOP3.LUT R13, R13, 0xfffffffe, RZ, 0xc0, !PT ;  /* 0xfffffffe0d0d7812 */ /* 0x000fe200078ec0ff */
[----:B------:R-:W4:Y:S03]  /*654e0*/  LDCU UR77, c[0x0][0x39c] ;  /* 0x00007380ff4d77ac */ /* 0x000f260008000800 */
[----:B------:R-:W-:-:S02]  /*654f0*/  @P2 LOP3.LUT R13, R13, 0x1, RZ, 0xfc, !PT ;  /* 0x000000010d0d2812 */ /* 0x000fc400078efcff */
[----:B------:R-:W-:Y:S01]  /*65500*/  ISETP.LT.AND P2, PT, R21, UR40, !P1 ;  /* 0x0000002815007c0c */ /* 0x000fe2000cf41270 */
[C---:B------:R-:W-:Y:S01]  /*65510*/  VIADD R21, R29.reuse, 0x114 ;  /* 0x000001141d157836 */ /* 0x040fe20000000000 */
[----:B------:R-:W1:Y:S01]  /*65520*/  LDCU UR40, c[0x0][0x39c] ;  /* 0x00007380ff2877ac */ /* 0x000e620008000800 */
[----:B------:R-:W-:Y:S01]  /*65530*/  VIADD R26, R29, 0x116 ;  /* 0x000001161d1a7836 */ /* 0x000fe20000000000 */
[----:B--2---:R-:W-:-:S04]  /*65540*/  LOP3.LUT R14, R14, 0x7fffffff, RZ, 0xc0, !PT ;  /* 0x7fffffff0e0e7812 */ /* 0x004fc800078ec0ff */
[----:B------:R-:W-:Y:S02]  /*65550*/  @P0 LOP3.LUT R14, R14, 0x80000000, RZ, 0xfc, !PT ;  /* 0x800000000e0e0812 */ /* 0x000fe400078efcff */
[----:B-1----:R-:W-:Y:S01]  /*65560*/  ISETP.LT.AND P0, PT, R25, UR76, !P1 ;  /* 0x0000004c19007c0c */ /* 0x002fe2000cf01270 */
[----:B------:R-:W1:Y:S01]  /*65570*/  LDCU UR76, c[0x0][0x39c] ;  /* 0x00007380ff4c77ac */ /* 0x000e620008000800 */
[----:B------:R-:W-:Y:S01]  /*65580*/  LOP3.LUT R14, R14, 0xbfffffff, RZ, 0xc0, !PT ;  /* 0xbfffffff0e0e7812 */ /* 0x000fe200078ec0ff */
[----:B------:R-:W2:Y:S10]  /*65590*/  LDL.LU R25, [R1+0x1078] ;  /* 0x0010780001197983 */ /* 0x000eb40000300800 */
        /* <DEDUP_REMOVED lines=10> */
[----:B-1----:R-:W-:Y:S02]  /*65640*/  ISETP.LT.AND P0, PT, R21, UR76, !P1 ;  /* 0x0000004c15007c0c */ /* 0x002fe4000cf01270 */
[----:B----4-:R-:W-:Y:S02]  /*65650*/  ISETP.LT.AND P2, PT, R26, UR77, !P1 ;  /* 0x0000004d1a007c0c */ /* 0x010fe4000cf41270 */
[----:B------:R-:W-:Y:S01]  /*65660*/  LOP3.LUT R14, R14, 0xfbffffff, RZ, 0xc0, !PT ;  /* 0xfbffffff0e0e7812 */ /* 0x000fe200078ec0ff */
[----:B------:R-:W-:Y:S01]  /*65670*/  VIADD R26, R29, 0x117 ;  /* 0x000001171d1a7836 */ /* 0x000fe20000000000 */
[----:B------:R-:W4:Y:S07]  /*65680*/  LDL.LU R21, [R1+0x1ac4] ;  /* 0x001ac40001157983 */ /* 0x000f2e0000300800 */
[----:B------:R-:W-:-:S02]  /*65690*/  @P0 LOP3.LUT R14, R14, 0x4000000, RZ, 0xfc, !PT ;  /* 0x040000000e0e0812 */ /* 0x000fc400078efcff */
[----:B------:R-:W-:Y:S01]  /*656a0*/  ISETP.LT.AND P0, PT, R26, UR40, !P1 ;  /* 0x000000281a007c0c */ /* 0x000fe2000cf01270 */
[----:B------:R-:W-:Y:S01]  /*656b0*/  VIADD R26, R29, 0x118 ;  /* 0x000001181d1a7836 */ /* 0x000fe20000000000 */
[----:B------:R-:W-:Y:S02]  /*656c0*/  LOP3.LUT R14, R14, 0xfdffffff, RZ, 0xc0, !PT ;  /* 0xfdffffff0e0e7812 */ /* 0x000fe400078ec0ff */
[----:B------:R-:W-:Y:S02]  /*656d0*/  R2UR.FILL UR77, R17 ;  /* 0x00000000114d72ca */ /* 0x000fe400004e0000 */
[----:B------:R-:W-:Y:S01]  /*656e0*/  @P2 LOP3.LUT R14, R14, 0x2000000, RZ, 0xfc, !PT ;  /* 0x020000000e0e2812 */ /* 0x000fe200078efcff */
[----:B------:R-:W2:Y:S01]  /*656f0*/  LDL.LU R17, [R1+0x1ac0] ;  /* 0x001ac00001117983 */ /* 0x000ea20000300800 */
[----:B------:R-:W-:Y:S02]  /*65700*/  R2UR.FILL UR40, R16 ;  /* 0x00000000102872ca */ /* 0x000fe400004e0000 */
[----:B---3--:R-:W-:Y:S01]  /*65710*/  ISETP.LT.AND P2, PT, R26, UR41, !P1 ;  /* 0x000000291a007c0c */ /* 0x008fe2000cf41270 */
[----:B------:R-:W3:Y:S01]  /*65720*/  LDL.LU R16, [R1+0x1abc] ;  /* 0x001abc0001107983 */ /* 0x000ee20000300800 */
[----:B------:R-:W-:-:S03]  /*65730*/  R2UR.FILL UR41, R15 ;  /* 0x000000000f2972ca */ /* 0x000fc600004e0000 */
[----:B------:R-:W2:Y:S01]  /*65740*/  LDL.LU R15, [R1+0x1ab8] ;  /* 0x001ab800010f7983 */ /* 0x000ea20000300800 */
[----:B------:R-:W-:Y:S01]  /*65750*/  LOP3.LUT R14, R14, 0xfeffffff, RZ, 0xc0, !PT ;  /* 0xfeffffff0e0e7812 */ /* 0x000fe200078ec0ff */
[----:B------:R-:W-:-:S03]  /*65760*/  VIADD R26, R29, 0x119 ;  /* 0x000001191d1a7836 */ /* 0x000fc60000000000 */
[----:B------:R-:W-:-:S04]  /*65770*/  @P0 LOP3.LUT R14, R14, 0x1000000, RZ, 0xfc, !PT ;  /* 0x010000000e0e0812 */ /* 0x000fc800078efcff */
[----:B------:R-:W-:Y:S02]  /*65780*/  LOP3.LUT R14, R14, 0xff7fffff, RZ, 0xc0, !PT ;  /* 0xff7fffff0e0e7812 */ /* 0x000fe400078ec0ff */
[----:B------:R-:W-:Y:S01]  /*65790*/  ISETP.LT.AND P0, PT, R26, UR41, !P1 ;  /* 0x000000291a007c0c */ /* 0x000fe2000cf01270 */
[----:B------:R-:W-:Y:S01]  /*657a0*/  VIADD R26, R29, 0x11a ;  /* 0x0000011a1d1a7836 */ /* 0x000fe20000000000 */
[----:B------:R-:W-:-:S04]  /*657b0*/  @P2 LOP3.LUT R14, R14, 0x800000, RZ, 0xfc, !PT ;  /* 0x008000000e0e2812 */ /* 0x000fc800078efcff */
[----:B------:R-:W-:Y:S02]  /*657c0*/  ISETP.LT.AND P2, PT, R26, UR40, !P1 ;  /* 0x000000281a007c0c */ /* 0x000fe4000cf41270 */
[----:B------:R-:W-:Y:S01]  /*657d0*/  LOP3.LUT R14, R14, 0xffbfffff, RZ, 0xc0, !PT ;  /* 0xffbfffff0e0e7812 */ /* 0x000fe200078ec0ff */
[----:B------:R-:W-:Y:S01]  /*657e0*/  VIADD R26, R29, 0x11b ;  /* 0x0000011b1d1a7836 */ /* 0x000fe20000000000 */
[----:B------:R-:W-:-:S03]  /*657f0*/  R2UR.FILL UR76, R27 ;  /* 0x000000001b4c72ca */ /* 0x000fc600004e0000 */
[----:B------:R-:W-:Y:S02]  /*65800*/  @P0 LOP3.LUT R14, R14, 0x400000, RZ, 0xfc, !PT ;  /* 0x004000000e0e0812 */ /* 0x000fe400078efcff */
[----:B------:R-:W-:Y:S02]  /*65810*/  ISETP.LT.AND P0, PT, R26, UR77, !P1 ;  /* 0x0000004d1a007c0c */ /* 0x000fe4000cf01270 */
[----:B------:R-:W-:Y:S01]  /*65820*/  LOP3.LUT R14, R14, 0xffdfffff, RZ, 0xc0, !PT ;  /* 0xffdfffff0e0e7812 */ /* 0x000fe200078ec0ff */
[C---:B------:R-:W-:Y:S01]  /*65830*/  VIADD R26, R29.reuse, 0x11c ;  /* 0x0000011c1d1a7836 */ /* 0x040fe20000000000 */
[----:B------:R-:W-:Y:S01]  /*65840*/  LOP3.LUT R0, R0, 0x7fffffff, RZ, 0xc0, !PT ;  /* 0x7fffffff00007812 */ /* 0x000fe200078ec0ff */
[C---:B------:R-:W-:Y:S01]  /*65850*/  VIADD R23, R29.reuse, 0x1a3 ;  /* 0x000001a31d177836 */ /* 0x040fe20000000000 */
[----:B------:R-:W-:Y:S01]  /*65860*/  @P2 LOP3.LUT R14, R14, 0x200000, RZ, 0xfc, !PT ;  /* 0x002000000e0e2812 */ /* 0x000fe200078efcff */
[C---:B------:R-:W-:Y:S01]  /*65870*/  VIADD R22, R29.reuse, 0x1a4 ;  /* 0x000001a41d167836 */ /* 0x040fe20000000000 */
[----:B------:R-:W-:Y:S01]  /*65880*/  ISETP.LT.AND P2, PT, R26, UR76, !P1 ;  /* 0x0000004c1a007c0c */ /* 0x000fe2000cf41270 */
[C---:B------:R-:W-:Y:S01]  /*65890*/  VIADD R20, R29.reuse, 0x1a5 ;  /* 0x000001a51d147836 */ /* 0x040fe20000000000 */
[----:B------:R-:W-:Y:S01]  /*658a0*/  LOP3.LUT R14, R14, 0xffefffff, RZ, 0xc0, !PT ;  /* 0xffefffff0e0e7812 */ /* 0x000fe200078ec0ff */
[----:B------:R-:W-:Y:S01]  /*658b0*/  VIADD R26, R29, 0x11d ;  /* 0x0000011d1d1a7836 */ /* 0x000fe20000000000 */
[----:B------:R-:W1:Y:S02]  /*658c0*/  LDCU UR76, c[0x0][0x39c] ;  /* 0x00007380ff4c77ac */ /* 0x000e640008000800 */
[----:B------:R-:W-:-:S02]  /*658d0*/  @P0 LOP3.LUT R14, R14, 0x100000, RZ, 0xfc, !PT ;  /* 0x001000000e0e0812 */ /* 0x000fc400078efcff */
[----:B------:R-:W-:Y:S01]  /*658e0*/  ISETP.LT.AND P0, PT, R26, UR75, !P1 ;  /* 0x0000004b1a007c0c */ /* 0x000fe2000cf01270 */
[----:B------:R-:W1:Y:S01]  /*658f0*/  LDCU UR77, c[0x0][0x39c] ;  /* 0x00007380ff4d77ac */ /* 0x000e620008000800 */
[----:B------:R-:W-:Y:S01]  /*65900*/  LOP3.LUT R14, R14, 0xfff7ffff, RZ, 0xc0, !PT ;  /* 0xfff7ffff0e0e7812 */ /* 0x000fe200078ec0ff */
[C---:B------:R-:W-:Y:S01]  /*65910*/  VIADD R26, R29.reuse, 0x11e ;  /* 0x0000011e1d1a7836 */ /* 0x040fe20000000000 */
[----:B------:R-:W1:Y:S02]  /*65920*/  LDCU UR75, c[0x0][0x39c] ;  /* 0x00007380ff4b77ac */ /* 0x000e640008000800 */
[----:B------:R-:W-:Y:S02]  /*65930*/  @P2 LOP3.LUT R14, R14, 0x80000, RZ, 0xfc, !PT ;  /* 0x000800000e0e2812 */ /* 0x000fe400078efcff */
[----:B------:R-:W-:Y:S02]  /*65940*/  ISETP.LT.AND P2, PT, R26, UR74, !P1 ;  /* 0x0000004a1a007c0c */ /* 0x000fe4000cf41270 */
[----:B------:R-:W-:Y:S01]  /*65950*/  LOP3.LUT R14, R14, 0xfffbffff, RZ, 0xc0, !PT ;  /* 0xfffbffff0e0e7812 */ /* 0x000fe200078ec0ff */
[----:B------:R-:W-:Y:S01]  /*65960*/  VIADD R26, R29, 0x11f ;  /* 0x0000011f1d1a7836 */ /* 0x000fe20000000000 */
[----:B------:R-:W1:Y:S02]  /*65970*/  LDCU UR74, c[0x0][0x39c] ;  /* 0x00007380ff4a77ac */ /* 0x000e640008000800 */
[----:B------:R-:W-:-:S02]  /*65980*/  @P0 LOP3.LUT R14, R14, 0x40000, RZ, 0xfc, !PT ;  /* 0x000400000e0e0812 */ /* 0x000fc400078efcff */
[----:B------:R-:W-:Y:S02]  /*65990*/  ISETP.LT.AND P0, PT, R26, UR73, !P1 ;  /* 0x000000491a007c0c */ /* 0x000fe4000cf01270 */
        /* <DEDUP_REMOVED lines=22> */
[----:B------:R-:W4:Y:S02]  /*65b00*/  LDCU UR69, c[0x0][0x39c] ;  /* 0x00007380ff4577ac */ /* 0x000f240008000800 */
        /* <DEDUP_REMOVED lines=48> */
[----:B------:R-:W-:Y:S01]  /*65e10*/  VIADD R26, R29, 0x12e ;  /* 0x0000012e1d1a7836 */ /* 0x000fe20000000000 */
[----:B------:R-:W1:Y:S02]  /*65e20*/  LDCU UR59, c[0x0][0x39c] ;  /* 0x00007380ff3b77ac */ /* 0x000e640008000800 */
[----:B------:R-:W-:-:S04]  /*65e30*/  @P2 LOP3.LUT R14, R14, 0x8, RZ, 0xfc, !PT ;  /* 0x000000080e0e2812 */ /* 0x000fc800078efcff */
[----:B------:R-:W-:-:S04]  /*65e40*/  LOP3.LUT R14, R14, 0xfffffffb, RZ, 0xc0, !PT ;  /* 0xfffffffb0e0e7812 */ /* 0x000fc800078ec0ff */
[----:B------:R-:W-:Y:S02]  /*65e50*/  @P0 LOP3.LUT R14, R14, 0x4, RZ, 0xfc, !PT ;  /* 0x000000040e0e0812 */ /* 0x000fe400078efcff */
[----:B--2---:R-:W-:Y:S01]  /*65e60*/  ISETP.LT.AND P0, PT, R15, UR57, !P1 ;  /* 0x000000390f007c0c */ /* 0x004fe2000cf01270 */
[----:B------:R-:W2:Y:S01]  /*65e70*/  LDCU UR57, c[0x0][0x39c] ;  /* 0x00007380ff3977ac */ /* 0x000ea20008000800 */
[----:B------:R-:W2:Y:S01]  /*65e80*/  LDL.LU R15, [R1+0x1ab4] ;  /* 0x001ab400010f7983 */ /* 0x000ea20000300800 */
[----:B------:R-:W-:Y:S01]  /*65e90*/  ISETP.LT.AND P2, PT, R26, UR58, !P1 ;  /* 0x0000003a1a007c0c */ /* 0x000fe2000cf41270 */
[----:B------:R-:W-:Y:S01]  /*65ea0*/  VIADD R26, R29, 0x130 ;  /* 0x000001301d1a7836 */ /* 0x000fe20000000000 */
[----:B------:R-:W-:Y:S01]  /*65eb0*/  LOP3.LUT R14, R14, 0xfffffffd, RZ, 0xc0, !PT ;  /* 0xfffffffd0e0e7812 */ /* 0x000fe200078ec0ff */
[----:B------:R-:W1:Y:S10]  /*65ec0*/  LDCU UR58, c[0x0][0x39c] ;  /* 0x00007380ff3a77ac */ /* 0x000e740008000800 */
[----:B------:R-:W-:-:S02]  /*65ed0*/  @P2 LOP3.LUT R14, R14, 0x2, RZ, 0xfc, !PT ;  /* 0x000000020e0e2812 */ /* 0x000fc400078efcff */
[----:B------:R-:W-:Y:S01]  /*65ee0*/  ISETP.LT.AND P2, PT, R26, UR56, !P1 ;  /* 0x000000381a007c0c */ /* 0x000fe2000cf41270 */
[C---:B------:R-:W-:Y:S01]  /*65ef0*/  VIADD R26, R29.reuse, 0x131 ;  /* 0x000001311d1a7836 */ /* 0x040fe20000000000 */
[----:B------:R-:W-:Y:S01]  /*65f00*/  LOP3.LUT R14, R14, 0xfffffffe, RZ, 0xc0, !PT ;  /* 0xfffffffe0e0e7812 */ /* 0x000fe200078ec0ff */
[----:B------:R-:W1:Y:S03]  /*65f10*/  LDCU UR56, c[0x0][0x39c] ;  /* 0x00007380ff3877ac */ /* 0x000e660008000800 */
[----:B------:R-:W-:Y:S02]  /*65f20*/  @P0 LOP3.LUT R14, R14, 0x1, RZ, 0xfc, !PT ;  /* 0x000000010e0e0812 */ /* 0x000fe400078efcff */
[----:B------:R-:W-:Y:S01]  /*65f30*/  ISETP.LT.AND P0, PT, R26, UR55, !P1 ;  /* 0x000000371a007c0c */ /* 0x000fe2000cf01270 */
[----:B------:R-:W-:Y:S01]  /*65f40*/  VIADD R26, R29, 0x132 ;  /* 0x000001321d1a7836 */ /* 0x000fe20000000000 */
[----:B------:R-:W-:-:S02]  /*65f50*/  R2UR.FILL UR40, R25 ;  /* 0x00000000192872ca */ /* 0x000fc400004e0000 */
[----:B--2---:R-:W-:Y:S01]  /*65f60*/  LOP3.LUT R15, R15, 0x7fffffff, RZ, 0xc0, !PT ;  /* 0x7fffffff0f0f7812 */ /* 0x004fe200078ec0ff */
[----:B------:R-:W2:Y:S03]  /*65f70*/  LDCU UR55, c[0x0][0x39c] ;  /* 0x00007380ff3777ac */ /* 0x000ea60008000800 */
        /* <DEDUP_REMOVED lines=143> */
[----:B---3--:R-:W-:Y:S01]  /*66870*/  ISETP.LT.AND P0, PT, R16, UR23, !P1 ;  /* 0x0000001710007c0c */ /* 0x008fe2000cf01270 */
[C---:B------:R-:W-:Y:S01]  /*66880*/  VIADD R25, R29.reuse, 0x165 ;  /* 0x000001651d197836 */ /* 0x040fe20000000000 */
[----:B------:R-:W3:Y:S01]  /*66890*/  LDL.LU R16, [R1+0x1ab0] ;  /* 0x001ab00001107983 */ /* 0x000ee20000300800 */
[----:B------:R-:W-:Y:S01]  /*668a0*/  ISETP.LT.AND P2, PT, R26, UR24, !P1 ;  /* 0x000000181a007c0c */ /* 0x000fe2000cf41270 */
[----:B------:R-:W-:Y:S01]  /*668b0*/  VIADD R26, R29, 0x150 ;  /* 0x000001501d1a7836 */ /* 0x000fe20000000000 */
[----:B------:R-:W-:Y:S01]  /*668c0*/  LOP3.LUT R15, R15, 0xfffffffd, RZ, 0xc0, !PT ;  /* 0xfffffffd0f0f7812 */ /* 0x000fe200078ec0ff */
[----:B------:R-:W1:Y:S01]  /*668d0*/  LDCU UR23, c[0x0][0x39c] ;  /* 0x00007380ff1777ac */ /* 0x000e620008000800 */
[----:B------:R-:W1:Y:S09]  /*668e0*/  LDCU UR24, c[0x0][0x39c] ;  /* 0x00007380ff1877ac */ /* 0x000e720008000800 */
[----:B------:R-:W-:-:S02]  /*668f0*/  @P2 LOP3.LUT R15, R15, 0x2, RZ, 0xfc, !PT ;  /* 0x000000020f0f2812 */ /* 0x000fc400078efcff */
[----:B------:R-:W-:Y:S01]  /*66900*/  ISETP.LT.AND P2, PT, R26, UR22, !P1 ;  /* 0x000000161a007c0c */ /* 0x000fe2000cf41270 */
[----:B------:R-:W-:Y:S01]  /*66910*/  VIADD R26, R29, 0x151 ;  /* 0x000001511d1a7836 */ /* 0x000fe20000000000 */
[----:B------:R-:W-:Y:S01]  /*66920*/  LOP3.LUT R15, R15, 0xfffffffe, RZ, 0xc0, !PT ;  /* 0xfffffffe0f0f7812 */ /* 0x000fe200078ec0ff */
[----:B------:R-:W1:Y:S03]  /*66930*/  LDCU UR22, c[0x0][0x39c] ;  /* 0x00007380ff1677ac */ /* 0x000e660008000800 */
[----:B------:R-:W-:Y:S02]  /*66940*/  @P0 LOP3.LUT R15, R15, 0x1, RZ, 0xfc, !PT ;  /* 0x000000010f0f0812 */ /* 0x000fe400078efcff */
[----:B------:R-:W-:Y:S01]  /*66950*/  ISETP.LT.AND P0, PT, R26, UR21, !P1 ;  /* 0x000000151a007c0c */ /* 0x000fe2000cf01270 */
[----:B------:R-:W-:Y:S01]  /*66960*/  VIADD R26, R29, 0x152 ;  /* 0x000001521d1a7836 */ /* 0x000fe20000000000 */
[----:B------:R-:W1:Y:S01]  /*66970*/  LDCU UR21, c[0x0][0x39c] ;  /* 0x00007380ff1577ac */ /* 0x000e620008000800 */
[----:B---3--:R-:W-:-:S04]  /*66980*/  LOP3.LUT R16, R16, 0x7fffffff, RZ, 0xc0, !PT ;  /* 0x7fffffff10107812 */ /* 0x008fc800078ec0ff */
[----:B------:R-:W-:Y:S02]  /*66990*/  @P2 LOP3.LUT R16, R16, 0x80000000, RZ, 0xfc, !PT ;  /* 0x8000000010102812 */ /* 0x000fe400078efcff */
[----:B------:R-:W-:Y:S02]  /*669a0*/  ISETP.LT.AND P2, PT, R26, UR20, !P1 ;  /* 0x000000141a007c0c */ /* 0x000fe4000cf41270 */
[----:B------:R-:W-:Y:S01]  /*669b0*/  LOP3.LUT R16, R16, 0xbfffffff, RZ, 0xc0, !PT ;  /* 0xbfffffff10107812 */ /* 0x000fe200078ec0ff */
[----:B------:R-:W-:Y:S01]  /*669c0*/  VIADD R26, R29, 0x153 ;  /* 0x000001531d1a7836 */ /* 0x000fe20000000000 */
[----:B------:R-:W3:Y:S02]  /*669d0*/  LDCU UR20, c[0x0][0x39c] ;  /* 0x00007380ff1477ac */ /* 0x000ee40008000800 */
[----:B------:R-:W-:Y:S02]  /*669e0*/  @P0 LOP3.LUT R16, R16, 0x40000000, RZ, 0xfc, !PT ;  /* 0x4000000010100812 */ /* 0x000fe400078efcff */
[----:B------:R-:W-:-:S02]  /*669f0*/  ISETP.LT.AND P0, PT, R26, UR19, !P1 ;  /* 0x000000131a007c0c */ /* 0x000fc4000cf01270 */
        /* <DEDUP_REMOVED lines=69> */
[----:B------:R-:W-:Y:S01]  /*66e50*/  ISETP.LT.AND P0, PT, R26, UR5, !P1 ;  /* 0x000000051a007c0c */ /* 0x000fe2000cf01270 */
[C---:B------:R-:W-:Y:S01]  /*66e60*/  VIADD R26, R29.reuse, 0x162 ;  /* 0x000001621d1a7836 */ /* 0x040fe20000000000 */
[----:B------:R-:W-:Y:S01]  /*66e70*/  LOP3.LUT R16, R16, 0xffff7fff, RZ, 0xc0, !PT ;  /* 0xffff7fff10107812 */ /* 0x000fe200078ec0ff */
[----:B------:R-:W1:Y:S03]  /*66e80*/  LDCU UR5, c[0x0][0x39c] ;  /* 0x00007380ff0577ac */ /* 0x000e660008000800 */
[----:B------:R-:W-:Y:S02]  /*66e90*/  @P2 LOP3.LUT R16, R16, 0x8000, RZ, 0xfc, !PT ;  /* 0x0000800010102812 */ /* 0x000fe400078efcff */
[----:B------:R-:W-:Y:S01]  /*66ea0*/  ISETP.LT.AND P2, PT, R26, UR4, !P1 ;  /* 0x000000041a007c0c */ /* 0x000fe2000cf41270 */
[----:B------:R-:W1:Y:S01]  /*66eb0*/  LDCU UR4, c[0x0][0x39c] ;  /* 0x00007380ff0477ac */ /* 0x000e620008000800 */
[----:B------:R-:W-:Y:S01]  /*66ec0*/  LOP3.LUT R16, R16, 0xffffbfff, RZ, 0xc0, !PT ;  /* 0xffffbfff10107812 */ /* 0x000fe200078ec0ff */
[----:B------:R-:W-:-:S03]  /*66ed0*/  VIADD R26, R29, 0x163 ;  /* 0x000001631d1a7836 */ /* 0x000fc60000000000 */
[----:B------:R-:W-:-:S04]  /*66ee0*/  @P0 LOP3.LUT R16, R16, 0x4000, RZ, 0xfc, !PT ;  /* 0x0000400010100812 */ /* 0x000fc800078efcff */
[----:B------:R-:W-:-:S04]  /*66ef0*/  LOP3.LUT R16, R16, 0xffffdfff, RZ, 0xc0, !PT ;  /* 0xffffdfff10107812 */ /* 0x000fc800078ec0ff */
[----:B------:R-:W-:Y:S02]  /*66f00*/  @P2 LOP3.LUT R16, R16, 0x2000, RZ, 0xfc, !PT ;  /* 0x0000200010102812 */ /* 0x000fe400078efcff */
[----:B-1----:R-:W-:Y:S01]  /*66f10*/  ISETP.LT.AND P0, PT, R26, UR4, !P1 ;  /* 0x000000041a007c0c */ /* 0x002fe2000cf01270 */
[----:B------:R-:W-:Y:S01]  /*66f20*/  VIADD R26, R29, 0x164 ;  /* 0x000001641d1a7836 */ /* 0x000fe20000000000 */
[----:B------:R-:W-:Y:S01]  /*66f30*/  LOP3.LUT R16, R16, 0xffffefff, RZ, 0xc0, !PT ;  /* 0xffffefff10107812 */ /* 0x000fe200078ec0ff */
[----:B------:R-:W1:Y:S03]  /*66f40*/  LDCU UR4, c[0x0][0x39c] ;  /* 0x00007380ff0477ac */ /* 0x000e660008000800 */
[----:B------:R-:W-:Y:S02]  /*66f50*/  ISETP.LT.AND P3, PT, R26, UR5, !P1 ;  /* 0x000000051a007c0c */ /* 0x000fe4000cf61270 */
[----:B------:R-:W-:-:S05]  /*66f60*/  ISETP.LT.AND P2, PT, R25, UR6, !P1 ;  /* 0x0000000619007c0c */ /* 0x000fca000cf41270 */
[----:B------:R-:W-:Y:S01]  /*66f70*/  @P0 LOP3.LUT R16, R16, 0x1000, RZ, 0xfc, !PT ;  /* 0x0000100010100812 */ /* 0x000fe200078efcff */
[----:B------:R-:W-:-:S03]  /*66f80*/  VIADD R26, R29, 0x166 ;  /* 0x000001661d1a7836 */ /* 0x000fc60000000000 */
[----:B------:R-:W-:-:S04]  /*66f90*/  LOP3.LUT R16, R16, 0xfffff7ff, RZ, 0xc0, !PT ;  /* 0xfffff7ff10107812 */ /* 0x000fc800078ec0ff */
[----:B------:R-:W-:Y:S02]  /*66fa0*/  @P3 LOP3.LUT R16, R16, 0x800, RZ, 0xfc, !PT ;  /* 0x0000080010103812 */ /* 0x000fe400078efcff */
[----:B------:R-:W-:Y:S02]  /*66fb0*/  ISETP.LT.AND P0, PT, R26, UR7, !P1 ;  /* 0x000000071a007c0c */ /* 0x000fe4000cf01270 */
[----:B------:R-:W-:Y:S01]  /*66fc0*/  LOP3.LUT R16, R16, 0xfffffbff, RZ, 0xc0, !PT ;  /* 0xfffffbff10107812 */ /* 0x000fe200078ec0ff */
[----:B------:R-:W-:-:S03]  /*66fd0*/  VIADD R25, R29, 0x167 ;  /* 0x000001671d197836 */ /* 0x000fc60000000000 */
        /* <DEDUP_REMOVED lines=22> */
[----:B------:R-:W-:-:S04]  /*67140*/  LOP3.LUT R16, R16, 0xffffffef, RZ, 0xc0, !PT ;  /* 0xffffffef10107812 */ /* 0x000fc800078ec0ff */
[----:B------:R-:W-:-:S04]  /*67150*/  @P2 LOP3.LUT R16, R16, 0x10, RZ, 0xfc, !PT ;  /* 0x0000001010102812 */ /* 0x000fc800078efcff */
[----:B------:R-:W-:-:S04]  /*67160*/  LOP3.LUT R16, R16, 0xfffffff7, RZ, 0xc0, !PT ;  /* 0xfffffff710107812 */ /* 0x000fc800078ec0ff */
[----:B------:R-:W-:Y:S02]  /*67170*/  @P0 LOP3.LUT R16, R16, 0x8, RZ, 0xfc, !PT ;  /* 0x0000000810100812 */ /* 0x000fe400078efcff */
[----:B------:R-:W-:Y:S02]  /*67180*/  ISETP.LT.AND P0, PT, R17, UR16, !P1 ;  /* 0x0000001011007c0c */ /* 0x000fe4000cf01270 */
[----:B------:R-:W2:Y:S01]  /*67190*/  LDL.LU R17, [R1+0x1aac] ;  /* 0x001aac0001117983 */ /* 0x000ea20000300800 */
[C---:B------:R-:W-:Y:S02]  /*671a0*/  VIADD R25, R29.reuse, 0x16d ;  /* 0x0000016d1d197836 */ /* 0x040fe40000000000 */
[----:B------:R-:W-:-:S03]  /*671b0*/  VIADD R26, R29, 0x16e ;  /* 0x0000016e1d1a7836 */ /* 0x000fc60000000000 */
[----:B------:R-:W-:Y:S01]  /*671c0*/  ISETP.LT.AND P3, PT, R25, UR14, !P1 ;  /* 0x0000000e19007c0c */ /* 0x000fe2000cf61270 */
[C---:B------:R-:W-:Y:S01]  /*671d0*/  VIADD R25, R29.reuse, 0x170 ;  /* 0x000001701d197836 */ /* 0x040fe20000000000 */
[----:B------:R-:W-:Y:S02]  /*671e0*/  ISETP.LT.AND P2, PT, R26, UR15, !P1 ;  /* 0x0000000f1a007c0c */ /* 0x000fe4000cf41270 */
[----:B------:R-:W-:Y:S01]  /*671f0*/  LOP3.LUT R16, R16, 0xfffffffb, RZ, 0xc0, !PT ;  /* 0xfffffffb10107812 */ /* 0x000fe200078ec0ff */
[----:B------:R-:W-:-:S08]  /*67200*/  VIADD R26, R29, 0x171 ;  /* 0x000001711d1a7836 */ /* 0x000fd00000000000 */
[----:B------:R-:W-:Y:S02]  /*67210*/  @P3 LOP3.LUT R16, R16, 0x4, RZ, 0xfc, !PT ;  /* 0x0000000410103812 */ /* 0x000fe400078efcff */
[----:B------:R-:W-:Y:S02]  /*67220*/  ISETP.LT.AND P3, PT, R25, UR17, !P1 ;  /* 0x0000001119007c0c */ /* 0x000fe4000cf61270 */
[----:B------:R-:W-:-:S04]  /*67230*/  LOP3.LUT R16, R16, 0xfffffffd, RZ, 0xc0, !PT ;  /* 0xfffffffd10107812 */ /* 0x000fc800078ec0ff */
[----:B------:R-:W-:Y:S02]  /*67240*/  @P2 LOP3.LUT R16, R16, 0x2, RZ, 0xfc, !PT ;  /* 0x0000000210102812 */ /* 0x000fe400078efcff */
[----:B------:R-:W-:Y:S01]  /*67250*/  ISETP.LT.AND P2, PT, R26, UR18, !P1 ;  /* 0x000000121a007c0c */ /* 0x000fe2000cf41270 */
[----:B------:R-:W-:Y:S01]  /*67260*/  VIADD R25, R29, 0x172 ;  /* 0x000001721d197836 */ /* 0x000fe20000000000 */
[----:B------:R-:W-:-:S04]  /*67270*/  LOP3.LUT R16, R16, 0xfffffffe, RZ, 0xc0, !PT ;  /* 0xfffffffe10107812 */ /* 0x000fc800078ec0ff */
[----:B------:R-:W-:Y:S02]  /*67280*/  @P0 LOP3.LUT R16, R16, 0x1, RZ, 0xfc, !PT ;  /* 0x0000000110100812 */ /* 0x000fe400078efcff */
[----:B------:R-:W-:Y:S01]  /*67290*/  ISETP.LT.AND P0, PT, R25, UR19, !P1 ;  /* 0x0000001319007c0c */ /* 0x000fe2000cf01270 */
[C---:B------:R-:W-:Y:S02]  /*672a0*/  VIADD R26, R29.reuse, 0x173 ;  /* 0x000001731d1a7836 */ /* 0x040fe40000000000 */
[----:B------:R-:W-:Y:S01]  /*672b0*/  VIADD R25, R29, 0x174 ;  /* 0x000001741d197836 */ /* 0x000fe20000000000 */
[----:B--2---:R-:W-:-:S04]  /*672c0*/  LOP3.LUT R17, R17, 0x7fffffff, RZ, 0xc0, !PT ;  /* 0x7fffffff11117812 */ /* 0x004fc800078ec0ff */
[----:B------:R-:W-:-:S04]  /*672d0*/  @P3 LOP3.LUT R17, R17, 0x80000000, RZ, 0xfc, !PT ;  /* 0x8000000011113812 */ /* 0x000fc800078efcff */
[----:B------:R-:W-:-:S04]  /*672e0*/  LOP3.LUT R17, R17, 0xbfffffff, RZ, 0xc0, !PT ;  /* 0xbfffffff11117812 */ /* 0x000fc800078ec0ff */
[----:B------:R-:W-:Y:S02]  /*672f0*/  @P2 LOP3.LUT R17, R17, 0x40000000, RZ, 0xfc, !PT ;  /* 0x4000000011112812 */ /* 0x000fe400078efcff */
[----:B---3--:R-:W-:Y:S02]  /*67300*/  ISETP.LT.AND P3, PT, R26, UR20, !P1 ;  /* 0x000000141a007c0c */ /* 0x008fe4000cf61270 */
        /* <DEDUP_REMOVED lines=106> */
[----:B------:R-:W-:Y:S01]  /*679b0*/  ISETP.LT.AND P3, PT, R25, UR49, !P1 ;  /* 0x0000003119007c0c */ /* 0x000fe2000cf61270 */
[----:B------:R-:W-:Y:S01]  /*679c0*/  VIADD R25, R29, 0x190 ;  /* 0x000001901d197836 */ /* 0x000fe20000000000 */
[----:B------:R-:W-:Y:S01]  /*679d0*/  LOP3.LUT R17, R17, 0xfffffffb, RZ, 0xc0, !PT ;  /* 0xfffffffb11117812 */ /* 0x000fe200078ec0ff */
[----:B------:R-:W-:-:S03]  /*679e0*/  VIADD R26, R29, 0x18f ;  /* 0x0000018f1d1a7836 */ /* 0x000fc60000000000 */
[----:B------:R-:W-:Y:S02]  /*679f0*/  @P0 LOP3.LUT R17, R17, 0x4, RZ, 0xfc, !PT ;  /* 0x0000000411110812 */ /* 0x000fe400078efcff */
[----:B------:R-:W-:Y:S02]  /*67a00*/  ISETP.LT.AND P0, PT, R25, UR51, !P1 ;  /* 0x0000003319007c0c */ /* 0x000fe4000cf01270 */
[----:B------:R-:W-:Y:S01]  /*67a10*/  ISETP.LT.AND P2, PT, R26, UR50, !P1 ;  /* 0x000000321a007c0c */ /* 0x000fe2000cf41270 */
[----:B------:R-:W-:Y:S01]  /*67a20*/  VIADD R26, R29, 0x191 ;  /* 0x000001911d1a7836 */ /* 0x000fe20000000000 */
[----:B------:R-:W-:-:S04]  /*67a30*/  LOP3.LUT R17, R17, 0xfffffffd, RZ, 0xc0, !PT ;  /* 0xfffffffd11117812 */ /* 0x000fc800078ec0ff */
[----:B------:R-:W-:Y:S02]  /*67a40*/  @P3 LOP3.LUT R17, R17, 0x2, RZ, 0xfc, !PT ;  /* 0x0000000211113812 */ /* 0x000fe400078efcff */
[----:B------:R-:W-:Y:S01]  /*67a50*/  ISETP.LT.AND P3, PT, R26, UR52, !P1 ;  /* 0x000000341a007c0c */ /* 0x000fe2000cf61270 */
[----:B------:R-:W-:Y:S01]  /*67a60*/  VIADD R25, R29, 0x192 ;  /* 0x000001921d197836 */ /* 0x000fe20000000000 */
[----:B------:R-:W-:Y:S02]  /*67a70*/  LOP3.LUT R17, R17, 0xfffffffe, RZ, 0xc0, !PT ;  /* 0xfffffffe11117812 */ /* 0x000fe400078ec0ff */
[----:B------:R-:W-:Y:S02]  /*67a80*/  @P0 LOP3.LUT R0, R0, 0x80000000, RZ, 0xfc, !PT ;  /* 0x8000000000000812 */ /* 0x000fe400078efcff */
[----:B------:R-:W-:Y:S02]  /*67a90*/  @P2 LOP3.LUT R17, R17, 0x1, RZ, 0xfc, !PT ;  /* 0x0000000111112812 */ /* 0x000fe400078efcff */
[----:B------:R-:W-:-:S02]  /*67aa0*/  ISETP.LT.AND P2, PT, R25, UR53, !P1 ;  /* 0x0000003519007c0c */ /* 0x000fc4000cf41270 */
        /* <DEDUP_REMOVED lines=61> */
[----:B------:R-:W-:Y:S02]  /*67e80*/  @P3 LOP3.LUT R0, R0, 0x8000, RZ, 0xfc, !PT ;  /* 0x0000800000003812 */ /* 0x000fe400078efcff */
[----:B----4-:R-:W-:Y:S02]  /*67e90*/  ISETP.LT.AND P0, PT, R21, UR69, !P1 ;  /* 0x0000004515007c0c */ /* 0x010fe4000cf01270 */
[----:B------:R-:W-:Y:S01]  /*67ea0*/  LOP3.LUT R0, R0, 0xffffbfff, RZ, 0xc0, !PT ;  /* 0xffffbfff00007812 */ /* 0x000fe200078ec0ff */
[----:B------:R-:W-:Y:S01]  /*67eb0*/  VIADD R2, R29, 0x1a6 ;  /* 0x000001a61d027836 */ /* 0x000fe20000000000 */
[----:B------:R-:W-:Y:S01]  /*67ec0*/  ISETP.LT.AND P3, PT, R23, UR70, !P1 ;  /* 0x0000004617007c0c */ /* 0x000fe2000cf61270 */
[C---:B------:R-:W-:Y:S01]  /*67ed0*/  VIADD R19, R29.reuse, 0x1a7 ;  /* 0x000001a71d137836 */ /* 0x040fe20000000000 */
[----:B------:R-:W-:Y:S01]  /*67ee0*/  @P2 LOP3.LUT R0, R0, 0x4000, RZ, 0xfc, !PT ;  /* 0x0000400000002812 */ /* 0x000fe200078efcff */
[----:B------:R-:W-:Y:S01]  /*67ef0*/  VIADD R3, R29, 0x1a8 ;  /* 0x000001a81d037836 */ /* 0x000fe20000000000 */
[----:B------:R-:W2:Y:S02]  /*67f00*/  LDL.LU R21, [R1+0x1aa8] ;  /* 0x001aa80001157983 */ /* 0x000ea40000300800 */
[----:B------:R-:W-:-:S02]  /*67f10*/  LOP3.LUT R0, R0, 0xffffdfff, RZ, 0xc0, !PT ;  /* 0xffffdfff00007812 */ /* 0x000fc400078ec0ff */
[----:B------:R-:W-:Y:S01]  /*67f20*/  ISETP.LT.AND P2, PT, R22, UR71, !P1 ;  /* 0x0000004716007c0c */ /* 0x000fe2000cf41270 */
[C---:B------:R-:W-:Y:S01]  /*67f30*/  VIADD R4, R29.reuse, 0x1a9 ;  /* 0x000001a91d047836 */ /* 0x040fe20000000000 */
[----:B------:R-:W-:Y:S01]  /*67f40*/  @P0 LOP3.LUT R0, R0, 0x2000, RZ, 0xfc, !PT ;  /* 0x0000200000000812 */ /* 0x000fe200078efcff */
[----:B------:R-:W2:Y:S03]  /*67f50*/  LDL.LU R23, [R1+0x1aa4] ;  /* 0x001aa40001177983 */ /* 0x000ea60000300800 */
[----:B------:R-:W-:Y:S01]  /*67f60*/  LOP3.LUT R0, R0, 0xffffefff, RZ, 0xc0, !PT ;  /* 0xffffefff00007812 */ /* 0x000fe200078ec0ff */
[----:B------:R-:W-:Y:S01]  /*67f70*/  VIADD R28, R29, 0x1aa ;  /* 0x000001aa1d1c7836 */ /* 0x000fe20000000000 */
[----:B------:R-:W-:Y:S01]  /*67f80*/  ISETP.LT.AND P0, PT, R20, UR72, !P1 ;  /* 0x0000004814007c0c */ /* 0x000fe2000cf01270 */
[----:B------:R-:W2:Y:S01]  /*67f90*/  LDL.LU R22, [R1+0x1aa0] ;  /* 0x001aa00001167983 */ /* 0x000ea20000300800 */
[----:B------:R-:W-:-:S02]  /*67fa0*/  @P3 LOP3.LUT R0, R0, 0x1000, RZ, 0xfc, !PT ;  /* 0x0000100000003812 */ /* 0x000fc400078efcff */
[----:B------:R-:W-:Y:S01]  /*67fb0*/  ISETP.LT.AND P4, PT, R2, UR73, !P1 ;  /* 0x0000004902007c0c */ /* 0x000fe2000cf81270 */
[----:B------:R-:W2:Y:S01]  /*67fc0*/  LDL.LU R20, [R1+0x1a9c] ;  /* 0x001a9c0001147983 */ /* 0x000ea20000300800 */
[----:B------:R-:W-:Y:S02]  /*67fd0*/  LOP3.LUT R0, R0, 0xfffff7ff, RZ, 0xc0, !PT ;  /* 0xfffff7ff00007812 */ /* 0x000fe400078ec0ff */
[----:B------:R-:W-:Y:S01]  /*67fe0*/  ISETP.LT.AND P3, PT, R19, UR74, !P1 ;  /* 0x0000004a13007c0c */ /* 0x000fe2000cf61270 */
[----:B------:R-:W2:Y:S01]  /*67ff0*/  LDL.LU R2, [R1+0x1a98] ;  /* 0x001a980001027983 */ /* 0x000ea20000300800 */
[----:B------:R-:W-:-:S03]  /*68000*/  @P2 LOP3.LUT R0, R0, 0x800, RZ, 0xfc, !PT ;  /* 0x0000080000002812 */ /* 0x000fc600078efcff */
[----:B------:R-:W3:Y:S01]  /*68010*/  LDL.LU R19, [R1+0x1a94] ;  /* 0x001a940001137983 */ /* 0x000ee20000300800 */
[----:B------:R-:W-:Y:S02]  /*68020*/  LOP3.LUT R0, R0, 0xfffffbff, RZ, 0xc0, !PT ;  /* 0xfffffbff00007812 */ /* 0x000fe400078ec0ff */
[----:B------:R-:W-:Y:S02]  /*68030*/  ISETP.LT.AND P2, PT, R3, UR75, !P1 ;  /* 0x0000004b03007c0c */ /* 0x000fe4000cf41270 */
[----:B------:R-:W-:Y:S01]  /*68040*/  @P0 LOP3.LUT R0, R0, 0x400, RZ, 0xfc, !PT ;  /* 0x0000040000000812 */ /* 0x000fe200078efcff */
[----:B------:R-:W4:Y:S01]  /*68050*/  LDL.LU R3, [R1+0x1a90] ;  /* 0x001a900001037983 */ /* 0x000f220000300800 */
[----:B------:R-:W-:Y:S02]  /*68060*/  ISETP.LT.AND P0, PT, R4, UR76, !P1 ;  /* 0x0000004c04007c0c */ /* 0x000fe4000cf01270 */
[----:B------:R-:W-:Y:S01]  /*68070*/  ISETP.LT.AND P5, PT, R28, UR77, !P1 ;  /* 0x0000004d1c007c0c */ /* 0x000fe2000cfa1270 */
[----:B------:R-:W2:Y:S01]  /*68080*/  LDL.LU R4, [R1+0x1a8c] ;  /* 0x001a8c0001047983 */ /* 0x000ea20000300800 */
[----:B-1----:R-:W-:-:S03]  /*68090*/  ISETP.LT.AND P6, PT, R29, UR4, !P1 ;  /* 0x000000041d007c0c */ /* 0x002fc6000cfc1270 */
[----:B------:R-:W2:Y:S04]  /*680a0*/  LDL.LU R28, [R1+0x1a88] ;  /* 0x001a8800011c7983 */ /* 0x000ea80000300800 */
[----:B------:R-:W3:Y:S01]  /*680b0*/  LDL.LU R29, [R1+0x1a84] ;  /* 0x001a8400011d7983 */ /* 0x000ee20000300800 */
[----:B------:R-:W-:Y:S02]  /*680c0*/  R2UR.FILL UR41, R24 ;  /* 0x00000000182972ca */ /* 0x000fe400004e0000 */
[----:B------:R-:W-:Y:S01]  /*680d0*/  LOP3.LUT R5, R5, 0xfffffeff, RZ, 0xc0, !PT ;  /* 0xfffffeff05057812 */ /* 0x000fe200078ec0ff */
[----:B--2---:R-:W-:Y:S01]  /*680e0*/  STL [R1+0x25c8], R28 ;  /* 0x0025c81c01007387 */ /* 0x004fe20000100800 */
[----:B------:R-:W-:Y:S01]  /*680f0*/  LOP3.LUT R18, R18, 0xfffffffd, RZ, 0xc0, !PT ;  /* 0xfffffffd12127812 */ /* 0x000fe200078ec0ff */
[----:B------:R-:W1:Y:S01]  /*68100*/  LDCU UR4, c[0x0][0x39c] ;  /* 0x00007380ff0477ac */ /* 0x000e620008000800 */
[----:B------:R-:W-:Y:S01]  /*68110*/  @P4 LOP3.LUT R5, R5, 0x100, RZ, 0xfc, !PT ;  /* 0x0000010005054812 */ /* 0x000fe200078efcff */
[----:B---3--:R-:W-:Y:S01]  /*68120*/  STL [R1+0x25c4], R29 ;  /* 0x0025c41d01007387 */ /* 0x008fe20000100800 */
[----:B------:R-:W-:Y:S01]  /*68130*/  LOP3.LUT P4, RZ, R0, 0x1, RZ, 0xc0, !PT ;  /* 0x0000000100ff7812 */ /* 0x000fe2000788c0ff */
[----:B------:R-:W2:Y:S01]  /*68140*/  LDCU UR5, c[0x0][0x39c] ;  /* 0x00007380ff0577ac */ /* 0x000ea20008000800 */
[----:B------:R-:W-:Y:S01]  /*68150*/  LOP3.LUT R5, R5, 0xffffff7f, RZ, 0xc0, !PT ;  /* 0xffffff7f05057812 */ /* 0x000fe200078ec0ff */
[----:B----4-:R-:W-:Y:S01]  /*68160*/  STL [R1+0x25c0], R3 ;  /* 0x0025c00301007387 */ /* 0x010fe20000100800 */
[----:B------:R-:W-:Y:S01]  /*68170*/  @P1 LOP3.LUT R18, R18, 0x2, RZ, 0xfc, !PT ;  /* 0x0000000212121812 */ /* 0x000fe200078efcff */
[----:B------:R-:W3:Y:S01]  /*68180*/  LDCU UR6, c[0x0][0x39c] ;  /* 0x00007380ff0677ac */ /* 0x000ee20008000800 */
[----:B------:R-:W-:Y:S01]  /*68190*/  @P3 LOP3.LUT R5, R5, 0x80, RZ, 0xfc, !PT ;  /* 0x0000008005053812 */ /* 0x000fe200078efcff */
[----:B------:R4:W-:Y:S01]  /*681a0*/  STL.64 [R1+0x2440], R8 ;  /* 0x0024400801007387 */ /* 0x0009e20000100a00 */
[----:B------:R-:W-:Y:S01]  /*681b0*/  LOP3.LUT P1, RZ, R0, 0x2, RZ, 0xc0, !PT ;  /* 0x0000000200ff7812 */ /* 0x000fe2000782c0ff */
[----:B------:R-:W1:Y:S01]  /*681c0*/  LDCU UR7, c[0x0][0x39c] ;  /* 0x00007380ff0777ac */ /* 0x000e620008000800 */
[----:B------:R-:W-:Y:S01]  /*681d0*/  LOP3.LUT R5, R5, 0xffffffbf, RZ, 0xc0, !PT ;  /* 0xffffffbf05057812 */ /* 0x000fe200078ec0ff */
[----:B------:R1:W-:Y:S01]  /*681e0*/  STL.64 [R1+0x21d0], R10 ;  /* 0x0021d00a01007387 */ /* 0x0003e20000100a00 */
[----:B------:R-:W1:Y:S02]  /*681f0*/  LDCU UR8, c[0x0][0x39c] ;  /* 0x00007380ff0877ac */ /* 0x000e640008000800 */
[----:B------:R-:W-:Y:S01]  /*68200*/  @P2 LOP3.LUT R5, R5, 0x40, RZ, 0xfc, !PT ;  /* 0x0000004005052812 */ /* 0x000fe200078efcff */
[----:B------:R-:W-:Y:S03]  /*68210*/  STL.64 [R1+0x2028], R12 ;  /* 0x0020280c01007387 */ /* 0x000fe60000100a00 */
[----:B------:R-:W-:Y:S01]  /*68220*/  LOP3.LUT R5, R5, 0xffffffdf, RZ, 0xc0, !PT ;  /* 0xffffffdf05057812 */ /* 0x000fe200078ec0ff */
[----:B------:R-:W-:Y:S03]  /*68230*/  STL.64 [R1+0x1e98], R14 ;  /* 0x001e980e01007387 */ /* 0x000fe60000100a00 */
[----:B------:R-:W-:Y:S01]  /*68240*/  @P0 LOP3.LUT R5, R5, 0x20, RZ, 0xfc, !PT ;  /* 0x0000002005050812 */ /* 0x000fe200078efcff */
[----:B------:R-:W-:Y:S03]  /*68250*/  STL.64 [R1+0x1cf0], R16 ;  /* 0x001cf01001007387 */ /* 0x000fe60000100a00 */
[----:B------:R-:W-:Y:S01]  /*68260*/  LOP3.LUT R5, R5, 0xffffffef, RZ, 0xc0, !PT ;  /* 0xffffffef05057812 */ /* 0x000fe200078ec0ff */
[----:B------:R-:W-:Y:S03]  /*68270*/  STL.64 [R1+0x25a8], R6 ;  /* 0x0025a80601007387 */ /* 0x000fe60000100a00 */
[----:B------:R-:W-:Y:S01]  /*68280*/  @P5 LOP3.LUT R5, R5, 0x10, RZ, 0xfc, !PT ;  /* 0x0000001005055812 */ /* 0x000fe200078efcff */
[----:B------:R-:W-:Y:S04]  /*68290*/  STSM.16.M88.4 [R2+0x1800], R20 ;  /* 0x0018001402007844 */ /* 0x000fe80000000200 */
[----:B------:R1:W-:Y:S04]  /*682a0*/  STL.64 [R1+0x25a0], R4 ;  /* 0x0025a00401007387 */ /* 0x0003e80000100a00 */
[----:B----4-:R-:W4:Y:S04]  /*682b0*/  LDL.LU R8, [R1+0xab0] ;  /* 0x000ab00001087983 */ /* 0x010f280000300800 */
[----:B------:R-:W4:Y:S04]  /*682c0*/  LDL.LU R9, [R1+0xab8] ;  /* 0x000ab80001097983 */ /* 0x000f280000300800 */
        /* <DEDUP_REMOVED lines=10> */
[----:B------:R-:W3:Y:S01]  /*68370*/  LDL.LU R20, [R1+0xa30] ;  /* 0x000a300001147983 */ /* 0x000ee20000300800 */
[----:B------:R-:W-:Y:S06]  /*68380*/  BAR.SYNC.DEFER_BLOCKING 0x0 ;  /* 0x0000000000007b1d */ /* 0x000fec0000010000 */
[----:B------:R-:W3:Y:S04]  /*68390*/  LDL.LU R21, [R1+0xa38] ;  /* 0x000a380001157983 */ /* 0x000ee80000300800 */
[----:B------:R-:W3:Y:S04]  /*683a0*/  LDL.LU R22, [R1+0x8c0] ;  /* 0x0008c00001167983 */ /* 0x000ee80000300800 */
[----:B------:R-:W3:Y:S04]  /*683b0*/  LDL.LU R23, [R1+0x8c8] ;  /* 0x0008c80001177983 */ /* 0x000ee80000300800 */
[----:B------:R-:W1:Y:S04]  /*683c0*/  LDS.128 R12, [R19] ;  /* 0x00000000130c7984 */ /* 0x000e680000000c00 */
[----:B-1----:R-:W-:Y:S04]  /*683d0*/  STL.64 [R1+0x1a0], R12 ;  /* 0x0001a00c01007387 */ /* 0x002fe80000100a00 */
[----:B------:R-:W-:Y:S04]  /*683e0*/  STL.64 [R1+0x1a8], R14 ;  /* 0x0001a80e01007387 */ /* 0x000fe80000100a00 */
[----:B------:R-:W1:Y:S04]  /*683f0*/  LDS.128 R12, [R19+0x2000] ;  /* 0x00200000130c7984 */ /* 0x000e680000000c00 */
[----:B-1----:R-:W-:Y:S04]  /*68400*/  STL.64 [R1+0x190], R12 ;  /* 0x0001900c01007387 */ /* 0x002fe80000100a00 */
[----:B------:R-:W-:Y:S04]  /*68410*/  STL.64 [R1+0x198], R14 ;  /* 0x0001980e01007387 */ /* 0x000fe80000100a00 */
[----:B------:R-:W1:Y:S04]  /*68420*/  LDS.128 R12, [R19+0x4000] ;  /* 0x00400000130c7984 */ /* 0x000e680000000c00 */
[----:B-1----:R-:W-:Y:S04]  /*68430*/  STL.64 [R1+0x180], R12 ;  /* 0x0001800c01007387 */ /* 0x002fe80000100a00 */
[----:B------:R-:W-:Y:S04]  /*68440*/  STL.64 [R1+0x188], R14 ;  /* 0x0001880e01007387 */ /* 0x000fe80000100a00 */
[----:B------:R-:W1:Y:S01]  /*68450*/  LDS.128 R12, [R19+0x6000] ;  /* 0x00600000130c7984 */ /* 0x000e620000000c00 */
[----:B------:R-:W-:Y:S06]  /*68460*/  BAR.SYNC.DEFER_BLOCKING 0x0 ;  /* 0x0000000000007b1d */ /* 0x000fec0000010000 */
[----:B-1----:R-:W-:Y:S04]  /*68470*/  STL.64 [R1+0x170], R12 ;  /* 0x0001700c01007387 */ /* 0x002fe80000100a00 */
[----:B------:R-:W-:Y:S04]  /*68480*/  STL.64 [R1+0x178], R14 ;  /* 0x0001780e01007387 */ /* 0x000fe80000100a00 */
[----:B----4-:R1:W-:Y:S04]  /*68490*/  STSM.16.M88.4 [R2], R8 ;  /* 0x0000000802007844 */ /* 0x0103e80000000200 */
[----:B-1----:R-:W4:Y:S04]  /*684a0*/  LDL.LU R8, [R1+0xab4] ;  /* 0x000ab40001087983 */ /* 0x002f280000300800 */
[----:B------:R-:W4:Y:S04]  /*684b0*/  LDL.LU R9, [R1+0xabc] ;  /* 0x000abc0001097983 */ /* 0x000f280000300800 */
[----:B------:R-:W4:Y:S04]  /*684c0*/  LDL.LU R10, [R1+0x614] ;  /* 0x00061400010a7983 */ /* 0x000f280000300800 */
[----:B--2---:R1:W-:Y:S04]  /*684d0*/  STSM.16.M88.4 [R2+0x800], R4 ;  /* 0x0008000402007844 */ /* 0x0043e80000000200 */
[----:B------:R-:W4:Y:S04]  /*684e0*/  LDL.LU R11, [R1+0x61c] ;  /* 0x00061c00010b7983 */ /* 0x000f280000300800 */
[----:B---3--:R2:W-:Y:S04]  /*684f0*/  STSM.16.M88.4 [R2+0x1000], R24 ;  /* 0x0010001802007844 */ /* 0x0085e80000000200 */
[----:B-1----:R-:W3:Y:S04]  /*68500*/  LDL.LU R4, [R1+0x524] ;  /* 0x0005240001047983 */ /* 0x002ee80000300800 */
[----:B------:R-:W3:Y:S04]  /*68510*/  LDL.LU R5, [R1+0x52c] ;  /* 0x00052c0001057983 */ /* 0x000ee80000300800 */
[----:B------:R-:W3:Y:S04]  /*68520*/  LDL.LU R6, [R1+0xa94] ;  /* 0x000a940001067983 */ /* 0x000ee80000300800 */
[----:B------:R-:W3:Y:S04]  /*68530*/  LDL.LU R7, [R1+0xa9c] ;  /* 0x000a9c0001077983 */ /* 0x000ee80000300800 */
[----:B--2---:R-:W2:Y:S04]  /*68540*/  LDL.LU R24, [R1+0xa74] ;  /* 0x000a740001187983 */ /* 0x004ea80000300800 */
[----:B------:R-:W2:Y:S04]  /*68550*/  LDL.LU R25, [R1+0xa7c] ;  /* 0x000a7c0001197983 */ /* 0x000ea80000300800 */
[----:B------:R-:W2:Y:S04]  /*68560*/  LDL.LU R26, [R1+0xa54] ;  /* 0x000a5400011a7983 */ /* 0x000ea80000300800 */
[----:B------:R1:W-:Y:S04]  /*68570*/  STSM.16.M88.4 [R2+0x1800], R20 ;  /* 0x0018001402007844 */ /* 0x0003e80000000200 */
[----:B------:R-:W2:Y:S01]  /*68580*/  LDL.LU R27, [R1+0xa5c] ;  /* 0x000a5c00011b7983 */ /* 0x000ea20000300800 */
[----:B------:R-:W-:Y:S06]  /*68590*/  BAR.SYNC.DEFER_BLOCKING 0x0 ;  /* 0x0000000000007b1d */ /* 0x000fec0000010000 */
[----:B-1----:R-:W2:Y:S04]  /*685a0*/  LDL.LU R20, [R1+0xa34] ;  /* 0x000a340001147983 */ /* 0x002ea80000300800 */
[----:B------:R-:W2:Y:S04]  /*685b0*/  LDL.LU R21, [R1+0xa3c] ;  /* 0x000a3c0001157983 */ /* 0x000ea80000300800 */
[----:B------:R-:W2:Y:S04]  /*685c0*/  LDL.LU R22, [R1+0x8c4] ;  /* 0x0008c40001167983 */ /* 0x000ea80000300800 */
[----:B------:R-:W2:Y:S04]  /*685d0*/  LDL.LU R23, [R1+0x8cc] ;  /* 0x0008cc0001177983 */ /* 0x000ea80000300800 */
        /* <DEDUP_REMOVED lines=17> */
[----:B---3--:R1:W-:Y:S04]  /*686f0*/  STSM.16.M88.4 [R2+0x800], R4 ;  /* 0x0008000402007844 */ /* 0x0083e80000000200 */
[----:B------:R-:W4:Y:S04]  /*68700*/  LDL.LU R11, [R1+0x548] ;  /* 0x00054800010b7983 */ /* 0x000f280000300800 */
[----:B-1----:R-:W3:Y:S04]  /*68710*/  LDL.LU R4, [R1+0x440] ;  /* 0x0004400001047983 */ /* 0x002ee80000300800 */
[----:B------:R-:W3:Y:S04]  /*68720*/  LDL.LU R5, [R1+0x448] ;  /* 0x0004480001057983 */ /* 0x000ee80000300800 */
[----:B------:R-:W3:Y:S04]  /*68730*/  LDL.LU R6, [R1+0xa80] ;  /* 0x000a800001067983 */ /* 0x000ee80000300800 */
[----:B------:R-:W3:Y:S04]  /*68740*/  LDL.LU R7, [R1+0xa88] ;  /* 0x000a880001077983 */ /* 0x000ee80000300800 */
[----:B--2---:R1:W-:Y:S04]  /*68750*/  STSM.16.M88.4 [R2+0x1000], R24 ;  /* 0x0010001802007844 */ /* 0x0043e80000000200 */
[----:B------:R2:W-:Y:S01]  /*68760*/  STSM.16.M88.4 [R2+0x1800], R20 ;  /* 0x0018001402007844 */ /* 0x0005e20000000200 */
[----:B------:R-:W-:Y:S06]  /*68770*/  BAR.SYNC.DEFER_BLOCKING 0x0 ;  /* 0x0000000000007b1d */ /* 0x000fec0000010000 */
[----:B-1----:R-:W3:Y:S04]  /*68780*/  LDL.LU R24, [R1+0xa60] ;  /* 0x000a600001187983 */ /* 0x002ee80000300800 */
[----:B------:R-:W3:Y:S04]  /*68790*/  LDL.LU R25, [R1+0xa68] ;  /* 0x000a680001197983 */ /* 0x000ee80000300800 */
[----:B------:R-:W3:Y:S04]  /*687a0*/  LDL.LU R26, [R1+0xa40] ;  /* 0x000a4000011a7983 */ /* 0x000ee80000300800 */
[----:B------:R-:W3:Y:S04]  /*687b0*/  LDL.LU R27, [R1+0xa48] ;  /* 0x000a4800011b7983 */ /* 0x000ee80000300800 */
[----:B--2---:R-:W2:Y:S04]  /*687c0*/  LDL.LU R20, [R1+0xa20] ;  /* 0x000a200001147983 */ /* 0x004ea80000300800 */
        /* <DEDUP_REMOVED lines=26> */
[----:B------:R1:W-:Y:S04]  /*68970*/  STSM.16.M88.4 [R2+0x1000], R24 ;  /* 0x0010001802007844 */ /* 0x0003e80000000200 */
[----:B-1----:R-:W3:Y:S04]  /*68980*/  LDL.LU R24, [R1+0xa64] ;  /* 0x000a640001187983 */ /* 0x002ee80000300800 */
[----:B------:R-:W3:Y:S04]  /*68990*/  LDL.LU R25, [R1+0xa6c] ;  /* 0x000a6c0001197983 */ /* 0x000ee80000300800 */
[----:B------:R-:W3:Y:S04]  /*689a0*/  LDL.LU R26, [R1+0xa44] ;  /* 0x000a4400011a7983 */ /* 0x000ee80000300800 */
[----:B--2---:R1:W-:Y:S04]  /*689b0*/  STSM.16.M88.4 [R2+0x1800], R20 ;  /* 0x0018001402007844 */ /* 0x0043e80000000200 */
        /* <DEDUP_REMOVED lines=30> */
[----:B-1----:R-:W2:Y:S04]  /*68ba0*/  LDL.LU R24, [R1+0xa00] ;  /* 0x000a000001187983 */ /* 0x002ea80000300800 */
[----:B------:R-:W2:Y:S04]  /*68bb0*/  LDL.LU R25, [R1+0xa08] ;  /* 0x000a080001197983 */ /* 0x000ea80000300800 */
[----:B------:R1:W-:Y:S01]  /*68bc0*/  STSM.16.M88.4 [R2+0x1800], R20 ;  /* 0x0018001402007844 */ /* 0x0003e20000000200 */
[----:B------:R-:W-:Y:S06]  /*68bd0*/  BAR.SYNC.DEFER_BLOCKING 0x0 ;  /* 0x0000000000007b1d */ /* 0x000fec0000010000 */
[----:B------:R-:W2:Y:S04]  /*68be0*/  LDL.LU R26, [R1+0x9f0] ;  /* 0x0009f000011a7983 */ /* 0x000ea80000300800 */
[----:B------:R-:W2:Y:S04]  /*68bf0*/  LDL.LU R27, [R1+0x9f8] ;  /* 0x0009f800011b7983 */ /* 0x000ea80000300800 */
[----:B-1----:R-:W2:Y:S04]  /*68c00*/  LDL.LU R20, [R1+0x9e0] ;  /* 0x0009e00001147983 */ /* 0x002ea80000300800 */
[----:B------:R-:W2:Y:S04]  /*68c10*/  LDL.LU R21, [R1+0x9e8] ;  /* 0x0009e80001157983 */ /* 0x000ea80000300800 */
[----:B------:R-:W1:Y:S04]  /*68c20*/  LDS.128 R12, [R19] ;  /* 0x00000000130c7984 */ /* 0x000e680000000c00 */
[----:B------:R-:W2:Y:S04]  /*68c30*/  LDL.LU R22, [R1+0xd0] ;  /* 0x0000d00001167983 */ /* 0x000ea80000300800 */
[----:B------:R-:W2:Y:S04]  /*68c40*/  LDL.LU R23, [R1+0xd8] ;  /* 0x0000d80001177983 */ /* 0x000ea80000300800 */
        /* <DEDUP_REMOVED lines=17> */
[----:B------:R-:W3:Y:S04]  /*68d60*/  LDL.LU R3, [R1+0x51c] ;  /* 0x00051c0001037983 */ /* 0x000ee80000300800 */
[----:B-1----:R-:W3:Y:S04]  /*68d70*/  LDL.LU R4, [R1+0x434] ;  /* 0x0004340001047983 */ /* 0x002ee80000300800 */
[----:B------:R-:W3:Y:S04]  /*68d80*/  LDL.LU R5, [R1+0x43c] ;  /* 0x00043c0001057983 */ /* 0x000ee80000300800 */
[----:B------:R-:W3:Y:S04]  /*68d90*/  LDL.LU R6, [R1+0xa14] ;  /* 0x000a140001067983 */ /* 0x000ee80000300800 */
[----:B------:R-:W3:Y:S04]  /*68da0*/  LDL.LU R7, [R1+0xa1c] ;  /* 0x000a1c0001077983 */ /* 0x000ee80000300800 */
[----:B--2---:R-:W-:Y:S04]  /*68db0*/  STSM.16.M88.4 [R2+0x1000], R24 ;  /* 0x0010001802007844 */ /* 0x004fe80000000200 */
[----:B------:R-:W-:Y:S01]  /*68dc0*/  STSM.16.M88.4 [R2+0x1800], R20 ;  /* 0x0018001402007844 */ /* 0x000fe20000000200 */
[----:B------:R-:W-:Y:S06]  /*68dd0*/  BAR.SYNC.DEFER_BLOCKING 0x0 ;  /* 0x0000000000007b1d */ /* 0x000fec0000010000 */
[----:B------:R-:W1:Y:S04]  /*68de0*/  LDS.128 R24, [R19] ;  /* 0x0000000013187984 */ /* 0x000e680000000c00 */
[----:B---3--:R4:W-:Y:S04]  /*68df0*/  STL.64 [R1+0x25b8], R6 ;  /* 0x0025b80601007387 */ /* 0x0089e80000100a00 */
[----:B------:R2:W-:Y:S04]  /*68e00*/  STL.64 [R1+0x25b0], R4 ;  /* 0x0025b00401007387 */ /* 0x0005e80000100a00 */
[----:B------:R-:W3:Y:S04]  /*68e10*/  LDL.LU R17, [R1+0xb60] ;  /* 0x000b600001117983 */ /* 0x000ee80000300800 */
[----:B------:R-:W3:Y:S01]  /*68e20*/  LDL.LU R12, [R1+0xe58] ;  /* 0x000e5800010c7983 */ /* 0x000ee20000300800 */
[----:B----4-:R-:W-:-:S03]  /*68e30*/  IMAD.MOV.U32 R6, RZ, RZ, R8 ;  /* 0x000000ffff067224 */ /* 0x010fc600078e0008 */
[----:B------:R-:W4:Y:S01]  /*68e40*/  LDL.LU.64 R14, [R1+0xb98] ;  /* 0x000b9800010e7983 */ /* 0x000f220000300a00 */
[----:B--2---:R-:W-:-:S03]  /*68e50*/  IMAD.MOV.U32 R4, RZ, RZ, R10 ;  /* 0x000000ffff047224 */ /* 0x004fc600078e000a */
[----:B------:R-:W4:Y:S01]  /*68e60*/  LDL.LU R13, [R1+0xb20] ;  /* 0x000b2000010d7983 */ /* 0x000f220000300800 */
[----:B------:R-:W-:-:S03]  /*68e70*/  IMAD.MOV.U32 R5, RZ, RZ, R9 ;  /* 0x000000ffff057224 */ /* 0x000fc600078e0009 */
[----:B------:R-:W2:Y:S01]  /*68e80*/  LDL.LU R8, [R1+0xe5c] ;  /* 0x000e5c0001087983 */ /* 0x000ea20000300800 */
[----:B------:R-:W-:-:S03]  /*68e90*/  IMAD.MOV.U32 R7, RZ, RZ, R3 ;  /* 0x000000ffff077224 */ /* 0x000fc600078e0003 */
[----:B------:R-:W2:Y:S04]  /*68ea0*/  LDL.LU.64 R10, [R1+0xb90] ;  /* 0x000b9000010a7983 */ /* 0x000ea80000300a00 */
[----:B------:R-:W2:Y:S04]  /*68eb0*/  LDL.LU R9, [R1+0xb64] ;  /* 0x000b640001097983 */ /* 0x000ea80000300800 */
[----:B------:R-:W2:Y:S04]  /*68ec0*/  LDL.LU R28, [R1+0xa04] ;  /* 0x000a0400011c7983 */ /* 0x000ea80000300800 */
[----:B------:R-:W2:Y:S04]  /*68ed0*/  LDL.LU R29, [R1+0xa0c] ;  /* 0x000a0c00011d7983 */ /* 0x000ea80000300800 */
[----:B------:R-:W2:Y:S04]  /*68ee0*/  LDL.LU R3, [R1+0x9f4] ;  /* 0x0009f40001037983 */ /* 0x000ea80000300800 */
[----:B------:R-:W2:Y:S04]  /*68ef0*/  LDL.LU R16, [R1+0x9fc] ;  /* 0x0009fc0001107983 */ /* 0x000ea80000300800 */
[----:B------:R-:W2:Y:S04]  /*68f00*/  LDL.LU R23, [R1+0x9e4] ;  /* 0x0009e40001177983 */ /* 0x000ea80000300800 */
[----:B------:R-:W3:Y:S04]  /*68f10*/  LDL.LU R22, [R1+0x9ec] ;  /* 0x0009ec0001167983 */ /* 0x000ee80000300800 */
[----:B------:R-:W4:Y:S04]  /*68f20*/  LDL.LU R21, [R1+0xd4] ;  /* 0x0000d40001157983 */ /* 0x000f280000300800 */
[----:B------:R-:W4:Y:S04]  /*68f30*/  LDL.LU R20, [R1+0xdc] ;  /* 0x0000dc0001147983 */ /* 0x000f280000300800 */
[----:B-1----:R-:W-:Y:S04]  /*68f40*/  STL.64 [R1+0x10], R24 ;  /* 0x0000101801007387 */ /* 0x002fe80000100a00 */
[----:B------:R-:W-:Y:S04]  /*68f50*/  STL.64 [R1+0x18], R26 ;  /* 0x0000181a01007387 */ /* 0x000fe80000100a00 */
[----:B------:R-:W1:Y:S04]  /*68f60*/  LDS.128 R24, [R19+0x2000] ;  /* 0x0020000013187984 */ /* 0x000e680000000c00 */
[----:B-1----:R-:W-:Y:S04]  /*68f70*/  STL.64 [R1], R24 ;  /* 0x0000001801007387 */ /* 0x002fe80000100a00 */
[----:B------:R-:W-:Y:S04]  /*68f80*/  STL.64 [R1+0x8], R26 ;  /* 0x0000081a01007387 */ /* 0x000fe80000100a00 */
[----:B------:R-:W1:Y:S04]  /*68f90*/  LDS.128 R24, [R19+0x4000] ;  /* 0x0040000013187984 */ /* 0x000e680000000c00 */
[----:B-1----:R2:W-:Y:S04]  /*68fa0*/  STL.64 [R1+0x1ab8], R24 ;  /* 0x001ab81801007387 */ /* 0x0025e80000100a00 */
[----:B------:R4:W-:Y:S04]  /*68fb0*/  STL.64 [R1+0x1aa0], R26 ;  /* 0x001aa01a01007387 */ /* 0x0009e80000100a00 */
[----:B------:R-:W-:Y:S01]  /*68fc0*/  STL [R1+0x1af0], R19 ;  /* 0x001af01301007387 */ /* 0x000fe20000100800 */
[----:B--2---:R-:W-:-:S02]  /*68fd0*/  IMAD.MOV.U32 R24, RZ, RZ, R23 ;  /* 0x000000ffff187224 */ /* 0x004fc400078e0017 */
[----:B---3--:R-:W-:Y:S02]  /*68fe0*/  IMAD.MOV.U32 R25, RZ, RZ, R22 ;  /* 0x000000ffff197224 */ /* 0x008fe400078e0016 */
[----:B----4-:R-:W-:Y:S02]  /*68ff0*/  IMAD.MOV.U32 R26, RZ, RZ, R21 ;  /* 0x000000ffff1a7224 */ /* 0x010fe400078e0015 */
[----:B------:R-:W-:Y:S02]  /*69000*/  IMAD.MOV.U32 R27, RZ, RZ, R20 ;  /* 0x000000ffff1b7224 */ /* 0x000fe400078e0014 */
[----:B------:R-:W1:Y:S01]  /*69010*/  LDS.128 R20, [R19+0x6000] ;  /* 0x0060000013147984 */ /* 0x000e620000000c00 */
[----:B------:R-:W-:Y:S06]  /*69020*/  BAR.SYNC.DEFER_BLOCKING 0x0 ;  /* 0x0000000000007b1d */ /* 0x000fec0000010000 */
[----:B------:R-:W-:Y:S04]  /*69030*/  STSM.16.M88.4 [R2], R4 ;  /* 0x0000000402007844 */ /* 0x000fe80000000200 */
[----:B-1----:R1:W-:Y:S04]  /*69040*/  STL.64 [R1+0x1a90], R20 ;  /* 0x001a901401007387 */ /* 0x0023e80000100a00 */
[----:B------:R2:W-:Y:S01]  /*69050*/  STL.64 [R1+0x1a88], R22 ;  /* 0x001a881601007387 */ /* 0x0005e20000100a00 */
[----:B-1----:R-:W-:-:S03]  /*69060*/  IMAD.MOV.U32 R20, RZ, RZ, R28 ;  /* 0x000000ffff147224 */ /* 0x002fc600078e001c */
[----:B------:R-:W3:Y:S01]  /*69070*/  LDL.LU R28, [R1+0x25c8] ;  /* 0x0025c800011c7983 */ /* 0x000ee20000300800 */
[----:B------:R-:W-:Y:S02]  /*69080*/  IMAD.MOV.U32 R21, RZ, RZ, R29 ;  /* 0x000000ffff157224 */ /* 0x000fe400078e001d */
[----:B--2---:R-:W-:Y:S01]  /*69090*/  IMAD.MOV.U32 R22, RZ, RZ, R3 ;  /* 0x000000ffff167224 */ /* 0x004fe200078e0003 */
[----:B------:R-:W3:Y:S04]  /*690a0*/  LDL.LU R29, [R1+0x25c4] ;  /* 0x0025c400011d7983 */ /* 0x000ee80000300800 */
[----:B------:R-:W2:Y:S04]  /*690b0*/  LDL.LU R3, [R1+0x25c0] ;  /* 0x0025c00001037983 */ /* 0x000ea80000300800 */
[----:B------:R-:W4:Y:S04]  /*690c0*/  LDL.LU.64 R6, [R1+0x25b8] ;  /* 0x0025b80001067983 */ /* 0x000f280000300a00 */
[----:B------:R-:W4:Y:S01]  /*690d0*/  LDL.LU.64 R4, [R1+0x25b0] ;  /* 0x0025b00001047983 */ /* 0x000f220000300a00 */
[----:B------:R-:W-:-:S03]  /*690e0*/  IMAD.MOV.U32 R23, RZ, RZ, R16 ;  /* 0x000000ffff177224 */ /* 0x000fc600078e0010 */
[----:B----4-:R1:W-:Y:S04]  /*690f0*/  STSM.16.M88.4 [R2+0x800], R4 ;  /* 0x0008000402007844 */ /* 0x0103e80000000200 */
[----:B-1----:R-:W4:Y:S04]  /*69100*/  LDL.LU.64 R6, [R1+0x25a8] ;  /* 0x0025a80001067983 */ /* 0x002f280000300a00 */
[----:B------:R-:W2:Y:S04]  /*69110*/  LDL.LU.64 R4, [R1+0x25a0] ;  /* 0x0025a00001047983 */ /* 0x000ea80000300a00 */
[----:B------:R-:W-:Y:S04]  /*69120*/  STSM.16.M88.4 [R2+0x1000], R20 ;  /* 0x0010001402007844 */ /* 0x000fe80000000200 */
[----:B------:R-:W-:Y:S01]  /*69130*/  STSM.16.M88.4 [R2+0x1800], R24 ;  /* 0x0018001802007844 */ /* 0x000fe20000000200 */
[----:B------:R-:W-:Y:S06]  /*69140*/  BAR.SYNC.DEFER_BLOCKING 0x0 ;  /* 0x0000000000007b1d */ /* 0x000fec0000010000 */
[----:B------:R-:W-:Y:S04]  /*69150*/  STL [R1+0x2530], R2 ;  /* 0x0025300201007387 */ /* 0x000fe80000100800 */
[----:B---3--:R1:W-:Y:S04]  /*69160*/  @P6 STG.E desc[UR40][R28.64], R17 ;  /* 0x000000111c006986 */ /* 0x0083e8000c101928 */
[----:B------:R3:W-:Y:S04]  /*69170*/  @P4 STG.E desc[UR40][R14.64], R13 ;  /* 0x0000000d0e004986 */ /* 0x0007e8000c101928 */
[----:B------:R-:W-:Y:S01]  /*69180*/  @P1 STG.E desc[UR40][R10.64], R9 ;  /* 0x000000090a001986 */ /* 0x000fe2000c101928 */
[----:B------:R-:W-:-:S02]  /*69190*/  LOP3.LUT P1, RZ, R0, 0x100, RZ, 0xc0, !PT ;  /* 0x0000010000ff7812 */ /* 0x000fc4000782c0ff */
[----:B------:R-:W-:Y:S02]  /*691a0*/  LOP3.LUT R18, R18, 0xfffffffb, RZ, 0xc0, !PT ;  /* 0xfffffffb12127812 */ /* 0x000fe400078ec0ff */
[----:B--2---:R-:W-:-:S04]  /*691b0*/  LEA R16, P6, R12, R4, 0x2 ;  /* 0x000000040c107211 */ /* 0x004fc800078c10ff */
[----:B-1----:R-:W-:Y:S02]  /*691c0*/  LEA.HI.X.SX32 R17, R12, R3, 0x2, P6 ;  /* 0x000000030c117211 */ /* 0x002fe400030f16ff */
[----:B------:R-:W-:-:S04]  /*691d0*/  LEA R12, P6, R8, R4, 0x2 ;  /* 0x00000004080c7211 */ /* 0x000fc800078c10ff */
[----:B---3--:R-:W-:Y:S01]  /*691e0*/  LEA.HI.X.SX32 R13, R8, R3, 0x2, P6 ;  /* 0x00000003080d7211 */ /* 0x008fe200030f16ff */
[----:B------:R-:W-:Y:S04]  /*691f0*/  STL.64 [R1+0x14a8], R16 ;  /* 0x0014a81001007387 */ /* 0x000fe80000100a00 */
[----:B------:R1:W-:Y:S04]  /*69200*/  STL.64 [R1+0x14a0], R12 ;  /* 0x0014a00c01007387 */ /* 0x0003e80000100a00 */
[----:B-1----:R-:W2:Y:S04]  /*69210*/  LDL.LU R13, [R1+0xe60] ;  /* 0x000e6000010d7983 */ /* 0x002ea80000300800 */
[----:B------:R-:W3:Y:S04]  /*69220*/  LDL.LU R16, [R1+0xe64] ;  /* 0x000e640001107983 */ /* 0x000ee80000300800 */
[----:B------:R-:W3:Y:S01]  /*69230*/  LDL.LU R17, [R1+0xe68] ;  /* 0x000e680001117983 */ /* 0x000ee20000300800 */
[----:B------:R-:W-:-:S03]  /*69240*/  @P1 LOP3.LUT R18, R18, 0x4, RZ, 0xfc, !PT ;  /* 0x0000000412121812 */ /* 0x000fc600078efcff */
[----:B------:R-:W3:Y:S01]  /*69250*/  LDL.LU R10, [R1+0xe6c] ;  /* 0x000e6c00010a7983 */ /* 0x000ee20000300800 */
[----:B------:R-:W-:-:S03]  /*69260*/  LOP3.LUT P1, RZ, R0, 0x80, RZ, 0xc0, !PT ;  /* 0x0000008000ff7812 */ /* 0x000fc6000782c0ff */
[----:B------:R-:W3:Y:S01]  /*69270*/  LDL.LU R11, [R1+0xe70] ;  /* 0x000e7000010b7983 */ /* 0x000ee20000300800 */
[----:B------:R-:W-:-:S03]  /*69280*/  LOP3.LUT R18, R18, 0xfffffff7, RZ, 0xc0, !PT ;  /* 0xfffffff712127812 */ /* 0x000fc600078ec0ff */
[----:B------:R-:W3:Y:S04]  /*69290*/  LDL.LU R25, [R1+0xe74] ;  /* 0x000e740001197983 */ /* 0x000ee80000300800 */
[----:B------:R-:W3:Y:S02]  /*692a0*/  LDL.LU R14, [R1+0xe78] ;  /* 0x000e7800010e7983 */ /* 0x000ee40000300800 */
[----:B------:R-:W-:Y:S02]  /*692b0*/  @P1 LOP3.LUT R18, R18, 0x8, RZ, 0xfc, !PT ;  /* 0x0000000812121812 */ /* 0x000fe400078efcff */
[----:B------:R-:W-:Y:S01]  /*692c0*/  LOP3.LUT P1, RZ, R0, 0x40, RZ, 0xc0, !PT ;  /* 0x0000004000ff7812 */ /* 0x000fe2000782c0ff */
[----:B------:R-:W3:Y:S01]  /*692d0*/  LDL.LU R15, [R1+0xe7c] ;  /* 0x000e7c00010f7983 */ /* 0x000ee20000300800 */
[----:B------:R-:W-:-:S03]  /*692e0*/  LOP3.LUT R18, R18, 0xffffffef, RZ, 0xc0, !PT ;  /* 0xffffffef12127812 */ /* 0x000fc600078ec0ff */
[----:B------:R-:W3:Y:S04]  /*692f0*/  LDL.LU R12, [R1+0xe80] ;  /* 0x000e8000010c7983 */ /* 0x000ee80000300800 */
[----:B------:R-:W3:Y:S04]  /*69300*/  LDL.LU R8, [R1+0xe84] ;  /* 0x000e840001087983 */ /* 0x000ee80000300800 */
[----:B------:R-:W-:Y:S01]  /*69310*/  @P1 LOP3.LUT R18, R18, 0x10, RZ, 0xfc, !PT ;  /* 0x0000001012121812 */ /* 0x000fe200078efcff */
[----:B------:R-:W3:Y:S01]  /*69320*/  LDL.LU R9, [R1+0xe88] ;  /* 0x000e880001097983 */ /* 0x000ee20000300800 */
[----:B------:R-:W-:-:S02]  /*69330*/  LOP3.LUT P1, RZ, R0, 0x20, RZ, 0xc0, !PT ;  /* 0x0000002000ff7812 */ /* 0x000fc4000782c0ff */
[----:B------:R-:W-:-:S11]  /*69340*/  LOP3.LUT R18, R18, 0xffffffdf, RZ, 0xc0, !PT ;  /* 0xffffffdf12127812 */ /* 0x000fd600078ec0ff */
[----:B------:R-:W-:Y:S02]  /*69350*/  @P1 LOP3.LUT R18, R18, 0x20, RZ, 0xfc, !PT ;  /* 0x0000002012121812 */ /* 0x000fe400078efcff */
[----:B------:R-:W-:Y:S02]  /*69360*/  LOP3.LUT P1, RZ, R0, 0x10, RZ, 0xc0, !PT ;  /* 0x0000001000ff7812 */ /* 0x000fe4000782c0ff */
[----:B------:R-:W-:-:S11]  /*69370*/  LOP3.LUT R18, R18, 0xffffffbf, RZ, 0xc0, !PT ;  /* 0xffffffbf12127812 */ /* 0x000fd600078ec0ff */
[----:B------:R-:W-:Y:S02]  /*69380*/  @P1 LOP3.LUT R18, R18, 0x40, RZ, 0xfc, !PT ;  /* 0x0000004012121812 */ /* 0x000fe400078efcff */
[----:B------:R-:W-:Y:S02]  /*69390*/  LOP3.LUT P1, RZ, R0, 0x8, RZ, 0xc0, !PT ;  /* 0x0000000800ff7812 */ /* 0x000fe4000782c0ff */
[----:B------:R-:W-:-:S11]  /*693a0*/  LOP3.LUT R18, R18, 0xffffff7f, RZ, 0xc0, !PT ;  /* 0xffffff7f12127812 */ /* 0x000fd600078ec0ff */
[----:B------:R-:W-:-:S05]  /*693b0*/  @P1 LOP3.LUT R18, R18, 0x80, RZ, 0xfc, !PT ;  /* 0x0000008012121812 */ /* 0x000fca00078efcff */
[----:B------:R-:W-:Y:S04]  /*693c0*/  STL [R1+0x2590], R18 ;  /* 0x0025901201007387 */ /* 0x000fe80000100800 */
[----:B----4-:R3:W-:Y:S01]  /*693d0*/  STL.64 [R1+0x2518], R6 ;  /* 0x0025180601007387 */ /* 0x0107e20000100a00 */
[C---:B------:R-:W-:Y:S02]  /*693e0*/  LOP3.LUT P2, RZ, R6.reuse, 0x80000000, RZ, 0xc0, !PT ;  /* 0x8000000006ff7812 */ /* 0x040fe4000784c0ff */
[C---:B------:R-:W-:Y:S02]  /*693f0*/  LOP3.LUT P3, RZ, R6.reuse, 0x40000000, RZ, 0xc0, !PT ;  /* 0x4000000006ff7812 */ /* 0x040fe4000786c0ff */
[----:B------:R-:W-:Y:S02]  /*69400*/  LOP3.LUT P4, RZ, R6, 0x20000000, RZ, 0xc0, !PT ;  /* 0x2000000006ff7812 */ /* 0x000fe4000788c0ff */
[----:B--2---:R-:W-:-:S04]  /*69410*/  LEA R20, P6, R13, R4, 0x2 ;  /* 0x000000040d147211 */ /* 0x004fc800078c10ff */
[----:B------:R-:W-:Y:S02]  /*69420*/  LEA.HI.X.SX32 R21, R13, R3, 0x2, P6 ;  /* 0x000000030d157211 */ /* 0x000fe400030f16ff */
[----:B------:R-:W2:Y:S01]  /*69430*/  LDL.LU R13, [R1+0xe8c] ;  /* 0x000e8c00010d7983 */ /* 0x000ea20000300800 */
[----:B---3--:R-:W-:-:S03]  /*69440*/  LEA R6, P6, R16, R4, 0x2 ;  /* 0x0000000410067211 */ /* 0x008fc600078c10ff */
[----:B------:R-:W-:Y:S01]  /*69450*/  STL.64 [R1+0x1490], R20 ;  /* 0x0014901401007387 */ /* 0x000fe20000100a00 */
[----:B------:R-:W-:-:S03]  /*69460*/  LEA.HI.X.SX32 R7, R16, R3, 0x2, P6 ;  /* 0x0000000310077211 */ /* 0x000fc600030f16ff */
[----:B------:R-:W3:Y:S04]  /*69470*/  LDL.LU R16, [R1+0xe90] ;  /* 0x000e900001107983 */ /* 0x000ee80000300800 */
[----:B------:R1:W-:Y:S02]  /*69480*/  STL.64 [R1+0x1488], R6 ;  /* 0x0014880601007387 */ /* 0x0003e40000100a00 */
[----:B-1----:R-:W-:-:S04]  /*69490*/  LEA R6, P6, R17, R4, 0x2 ;  /* 0x0000000411067211 */ /* 0x002fc800078c10ff */
[----:B------:R-:W-:Y:S02]  /*694a0*/  LEA.HI.X.SX32 R7, R17, R3, 0x2, P6 ;  /* 0x0000000311077211 */ /* 0x000fe400030f16ff */
[----:B------:R-:W4:Y:S04]  /*694b0*/  LDL.LU R17, [R1+0xe94] ;  /* 0x000e940001117983 */ /* 0x000f280000300800 */
        /* <DEDUP_REMOVED lines=33> */
[----:B--2---:R-:W-:-:S04]  /*696d0*/  LEA R6, P6, R13, R4, 0x2 ;  /* 0x000000040d067211 */ /* 0x004fc800078c10ff */
[----:B------:R-:W-:Y:S02]  /*696e0*/  LEA.HI.X.SX32 R7, R13, R3, 0x2, P6 ;  /* 0x000000030d077211 */ /* 0x000fe400030f16ff */
[----:B------:R-:W2:Y:S04]  /*696f0*/  LDL.LU R13, [R1+0xeb8] ;  /* 0x000eb800010d7983 */ /* 0x000ea80000300800 */
[----:B------:R3:W-:Y:S02]  /*69700*/  STL.64 [R1+0x1438], R6 ;  /* 0x0014380601007387 */ /* 0x0007e40000100a00 */
[----:B---3--:R-:W-:-:S04]  /*69710*/  LEA R6, P6, R16, R4, 0x2 ;  /* 0x0000000410067211 */ /* 0x008fc800078c10ff */
[----:B------:R-:W-:Y:S02]  /*69720*/  LEA.HI.X.SX32 R7, R16, R3, 0x2, P6 ;  /* 0x0000000310077211 */ /* 0x000fe400030f16ff */
[----:B------:R-:W3:Y:S04]  /*69730*/  LDL.LU R16, [R1+0xebc] ;  /* 0x000ebc0001107983 */ /* 0x000ee80000300800 */
[----:B------:R4:W-:Y:S02]  /*69740*/  STL.64 [R1+0x1430], R6 ;  /* 0x0014300601007387 */ /* 0x0009e40000100a00 */
[----:B----4-:R-:W-:-:S04]  /*69750*/  LEA R6, P6, R17, R4, 0x2 ;  /* 0x0000000411067211 */ /* 0x010fc800078c10ff */
[----:B------:R-:W-:Y:S02]  /*69760*/  LEA.HI.X.SX32 R7, R17, R3, 0x2, P6 ;  /* 0x0000000311077211 */ /* 0x000fe400030f16ff */
[----:B------:R-:W4:Y:S01]  /*69770*/  LDL.LU R17, [R1+0xec0] ;  /* 0x000ec00001117983 */ /* 0x000f220000300800 */
[----:B------:R-:W-:-:S03]  /*69780*/  LEA R18, P6, R10, R4, 0x2 ;  /* 0x000000040a127211 */ /* 0x000fc600078c10ff */
[----:B------:R1:W-:Y:S01]  /*69790*/  STL.64 [R1+0x2520], R6 ;  /* 0x0025200601007387 */ /* 0x0003e20000100a00 */
[----:B------:R-:W-:-:S03]  /*697a0*/  LEA.HI.X.SX32 R19, R10, R3, 0x2, P6 ;  /* 0x000000030a137211 */ /* 0x000fc600030f16ff */
[----:B------:R-:W4:Y:S04]  /*697b0*/  LDL.LU R10, [R1+0xec4] ;  /* 0x000ec400010a7983 */ /* 0x000f280000300800 */
[----:B------:R-:W-:Y:S01]  /*697c0*/  STL.64 [R1+0x1420], R18 ;  /* 0x0014201201007387 */ /* 0x000fe20000100a00 */
        /* <DEDUP_REMOVED lines=91> */
[----:B------:R1:W-:Y:S04]  /*69d80*/  STL.64 [R1+0x1368], R6 ;  /* 0x0013680601007387 */ /* 0x0003e80000100a00 */
[----:B------:R-:W4:Y:S01]  /*69d90*/  LDL.LU R27, [R1+0xf28] ;  /* 0x000f2800011b7983 */ /* 0x000f220000300800 */
[----:B-1----:R-:W-:-:S04]  /*69da0*/  LEA R6, P6, R25, R4, 0x2 ;  /* 0x0000000419067211 */ /* 0x002fc800078c10ff */
[----:B------:R-:W-:-:S05]  /*69db0*/  LEA.HI.X.SX32 R7, R25, R3, 0x2, P6 ;  /* 0x0000000319077211 */ /* 0x000fca00030f16ff */
        /* <DEDUP_REMOVED lines=20> */
[----:B------:R3:W-:Y:S01]  /*69f00*/  STL.64 [R1+0x1338], R6 ;  /* 0x0013380601007387 */ /* 0x0007e20000100a00 */
[----:B--2---:R-:W-:-:S04]  /*69f10*/  LEA R8, P6, R13, R4, 0x2 ;  /* 0x000000040d087211 */ /* 0x004fc800078c10ff */
[----:B------:R-:W-:Y:S02]  /*69f20*/  LEA.HI.X.SX32 R9, R13, R3, 0x2, P6 ;  /* 0x000000030d097211 */ /* 0x000fe400030f16ff */
[----:B------:R-:W2:Y:S04]  /*69f30*/  LDL.LU R13, [R1+0xf40] ;  /* 0x000f4000010d7983 */ /* 0x000ea80000300800 */
[----:B------:R-:W-:Y:S01]  /*69f40*/  STL.64 [R1+0x2448], R8 ;  /* 0x0024480801007387 */ /* 0x000fe20000100a00 */
        /* <DEDUP_REMOVED lines=351> */
[----:B------:R3:W-:Y:S04]  /*6b540*/  STL.64 [R1+0x1070], R6 ;  /* 0x0010700601007387 */ /* 0x0007e80000100a00 */
[----:B------:R-:W2:Y:S01]  /*6b550*/  LDL.LU R25, [R1+0x14d4] ;  /* 0x0014d40001197983 */ /* 0x000ea20000300800 */
[----:B---3--:R-:W-:-:S04]  /*6b560*/  LEA R6, P6, R16, R4, 0x2 ;  /* 0x0000000410067211 */ /* 0x008fc800078c10ff */
[----:B------:R-:W-:-:S05]  /*6b570*/  LEA.HI.X.SX32 R7, R16, R3, 0x2, P6 ;  /* 0x0000000310077211 */ /* 0x000fca00030f16ff */
[----:B------:R4:W-:Y:S04]  /*6b580*/  STL.64 [R1+0x1068], R6 ;  /* 0x0010680601007387 */ /* 0x0009e80000100a00 */
[----:B------:R-:W3:Y:S01]  /*6b590*/  LDL.LU R16, [R1+0x14d8] ;  /* 0x0014d80001107983 */ /* 0x000ee20000300800 */
[----:B----4-:R-:W-:-:S04]  /*6b5a0*/  LEA R6, P6, R17, R4, 0x2 ;  /* 0x0000000411067211 */ /* 0x010fc800078c10ff */
        /* <DEDUP_REMOVED lines=8> */
[----:B------:R-:W-:Y:S02]  /*6b630*/  LEA.HI.X.SX32 R7, R11, R3, 0x2, P6 ;  /* 0x000000030b077211 */ /* 0x000fe400030f16ff */
        /* <DEDUP_REMOVED lines=29> */
[----:B-1----:R-:W-:-:S04]  /*6b810*/  LEA R6, P6, R25, R4, 0x2 ;  /* 0x0000000419067211 */ /* 0x002fc800078c10ff */
        /* <DEDUP_REMOVED lines=216> */
[----:B--2---:R-:W-:-:S04]  /*6c5a0*/  LEA R6, P6, R13, R4, 0x2 ;  /* 0x000000040d067211 */ /* 0x004fc800078c10ff */
[----:B------:R-:W-:-:S05]  /*6c5b0*/  LEA.HI.X.SX32 R7, R13, R3, 0x2, P6 ;  /* 0x000000030d077211 */ /* 0x000fca00030f16ff */
[----:B------:R3:W-:Y:S01]  /*6c5c0*/  STL.64 [R1+0xe58], R6 ;  /* 0x000e580601007387 */ /* 0x0007e20000100a00 */
[----:B------:R-:W-:-:S04]  /*6c5d0*/  LEA R12, P6, R25, R4, 0x2 ;  /* 0x00000004190c7211 */ /* 0x000fc800078c10ff */
        /* <DEDUP_REMOVED lines=247> */
[----:B------:R-:W-:-:S04]  /*6d550*/  LEA R14, P6, R19, R4, 0x2 ;  /* 0x00000004130e7211 */ /* 0x000fc800078c10ff */
[----:B------:R-:W-:Y:S02]  /*6d560*/  LEA.HI.X.SX32 R15, R19, R3, 0x2, P6 ;  /* 0x00000003130f7211 */ /* 0x000fe400030f16ff */
        /* <DEDUP_REMOVED lines=591> */
[----:B-1----:R-:W-:-:S04]  /*6fa60*/  LEA R6, P6, R29, R4, 0x2 ;  /* 0x000000041d067211 */ /* 0x002fc800078c10ff */
[----:B------:R-:W-:-:S05]  /*6fa70*/  LEA.HI.X.SX32 R7, R29, R3, 0x2, P6 ;  /* 0x000000031d077211 */ /* 0x000fca00030f16ff */
        /* <DEDUP_REMOVED lines=263> */
[----:B------:R-:W-:-:S05]  /*70af0*/  LEA.HI.X.SX32 R7, R9, R3, 0x2, P6 ;  /* 0x0000000309077211 */ /* 0x000fca00030f16ff */
[----:B------:R1:W-:Y:S01]  /*70b00*/  STL.64 [R1+0x1670], R6 ;  /* 0x0016700601007387 */ /* 0x0003e20000100a00 */
[----:B------:R-:W-:-:S03]  /*70b10*/  LEA R8, P6, R18, R4, 0x2 ;  /* 0x0000000412087211 */ /* 0x000fc600078c10ff */
[----:B-1----:R-:W2:Y:S01]  /*70b20*/  LDL.LU R7, [R1+0x16d4] ;  /* 0x0016d40001077983 */ /* 0x002ea20000300800 */
[----:B------:R-:W-:-:S05]  /*70b30*/  LEA.HI.X.SX32 R9, R18, R3, 0x2, P6 ;  /* 0x0000000312097211 */ /* 0x000fca00030f16ff */
[----:B------:R3:W-:Y:S04]  /*70b40*/  STL.64 [R1+0x1658], R8 ;  /* 0x0016580801007387 */ /* 0x0007e80000100a00 */
[----:B------:R-:W2:Y:S01]  /*70b50*/  LDL.LU R18, [R1+0x16d0] ;  /* 0x0016d00001127983 */ /* 0x000ea20000300800 */
[----:B---3--:R-:W-:-:S04]  /*70b60*/  LEA R8, P6, R2, R4, 0x2 ;  /* 0x0000000402087211 */ /* 0x008fc800078c10ff */
[----:B------:R-:W-:-:S05]  /*70b70*/  LEA.HI.X.SX32 R9, R2, R3, 0x2, P6 ;  /* 0x0000000302097211 */ /* 0x000fca00030f16ff */
[----:B------:R4:W-:Y:S02]  /*70b80*/  STL.64 [R1+0x16a0], R8 ;  /* 0x0016a00801007387 */ /* 0x0009e40000100a00 */
[----:B----4-:R-:W-:-:S04]  /*70b90*/  LEA R8, P6, R22, R4, 0x2 ;  /* 0x0000000416087211 */ /* 0x010fc800078c10ff */
[----:B------:R-:W-:-:S05]  /*70ba0*/  LEA.HI.X.SX32 R9, R22, R3, 0x2, P6 ;  /* 0x0000000316097211 */ /* 0x000fca00030f16ff */
[----:B------:R1:W-:Y:S04]  /*70bb0*/  STL.64 [R1+0x16b0], R8 ;  /* 0x0016b00801007387 */ /* 0x0003e80000100a00 */
[----:B------:R-:W3:Y:S01]  /*70bc0*/  LDL.LU R2, [R1+0x16c8] ;  /* 0x0016c80001027983 */ /* 0x000ee20000300800 */
        /* <DEDUP_REMOVED lines=21> */
[----:B------:R-:W4:Y:S04]  /*70d20*/  LDL.LU R20, [R1+0x1734] ;  /* 0x0017340001147983 */ /* 0x000f280000300800 */
        /* <DEDUP_REMOVED lines=12> */
[----:B------:R-:W2:Y:S04]  /*70df0*/  LDL.LU R12, [R1+0x171c] ;  /* 0x00171c00010c7983 */ /* 0x000ea80000300800 */
[----:B------:R-:W-:Y:S04]  /*70e00*/  STL.64 [R1+0x1ac0], R24 ;  /* 0x001ac01801007387 */ /* 0x000fe80000100a00 */
[----:B------:R-:W2:Y:S01]  /*70e10*/  LDL.LU R13, [R1+0x1718] ;  /* 0x00171800010d7983 */ /* 0x000ea20000300800 */
[----:B-1----:R-:W-:-:S03]  /*70e20*/  LEA R8, P6, R18, R4, 0x2 ;  /* 0x0000000412087211 */ /* 0x002fc600078c10ff */
[----:B------:R-:W2:Y:S01]  /*70e30*/  LDL.LU R10, [R1+0x1714] ;  /* 0x00171400010a7983 */ /* 0x000ea20000300800 */
[----:B------:R-:W-:-:S05]  /*70e40*/  LEA.HI.X.SX32 R9, R18, R3, 0x2, P6 ;  /* 0x0000000312097211 */ /* 0x000fca00030f16ff */
[----:B------:R3:W-:Y:S04]  /*70e50*/  STL.64 [R1+0x16e0], R8 ;  /* 0x0016e00801007387 */ /* 0x0007e80000100a00 */
[----:B------:R-:W2:Y:S01]  /*70e60*/  LDL.LU R11, [R1+0x1710] ;  /* 0x00171000010b7983 */ /* 0x000ea20000300800 */
[----:B---3--:R-:W-:-:S04]  /*70e70*/  LEA R8, P6, R2, R4, 0x2 ;  /* 0x0000000402087211 */ /* 0x008fc800078c10ff */
[----:B------:R-:W-:-:S05]  /*70e80*/  LEA.HI.X.SX32 R9, R2, R3, 0x2, P6 ;  /* 0x0000000302097211 */ /* 0x000fca00030f16ff */
[----:B------:R1:W-:Y:S04]  /*70e90*/  STL.64 [R1+0x16d0], R8 ;  /* 0x0016d00801007387 */ /* 0x0003e80000100a00 */
[----:B-1----:R-:W3:Y:S04]  /*70ea0*/  LDL.LU R8, [R1+0x170c] ;  /* 0x00170c0001087983 */ /* 0x002ee80000300800 */
[----:B------:R-:W3:Y:S01]  /*70eb0*/  LDL.LU R9, [R1+0x1708] ;  /* 0x0017080001097983 */ /* 0x000ee20000300800 */
[----:B----4-:R-:W-:-:S03]  /*70ec0*/  LEA R14, P6, R22, R4, 0x2 ;  /* 0x00000004160e7211 */ /* 0x010fc600078c10ff */
[----:B------:R-:W4:Y:S01]  /*70ed0*/  LDL.LU R18, [R1+0x16c4] ;  /* 0x0016c40001127983 */ /* 0x000f220000300800 */
[----:B------:R-:W-:-:S05]  /*70ee0*/  LEA.HI.X.SX32 R15, R22, R3, 0x2, P6 ;  /* 0x00000003160f7211 */ /* 0x000fca00030f16ff */
[----:B------:R1:W-:Y:S04]  /*70ef0*/  STL.64 [R1+0x16c8], R14 ;  /* 0x0016c80e01007387 */ /* 0x0003e80000100a00 */
[----:B------:R-:W3:Y:S01]  /*70f00*/  LDL.LU R2, [R1+0x16c0] ;  /* 0x0016c00001027983 */ /* 0x000ee20000300800 */
[----:B-1----:R-:W-:-:S04]  /*70f10*/  LEA R14, P6, R19, R4, 0x2 ;  /* 0x00000004130e7211 */ /* 0x002fc800078c10ff */
[----:B------:R-:W-:Y:S02]  /*70f20*/  LEA.HI.X.SX32 R15, R19, R3, 0x2, P6 ;  /* 0x00000003130f7211 */ /* 0x000fe400030f16ff */
[----:B------:R-:W4:Y:S04]  /*70f30*/  LDL.LU R19, [R1+0x1a80] ;  /* 0x001a800001137983 */ /* 0x000f280000300800 */
[----:B------:R1:W-:Y:S02]  /*70f40*/  STL.64 [R1+0x1728], R14 ;  /* 0x0017280e01007387 */ /* 0x0003e40000100a00 */
[----:B-1----:R-:W-:-:S04]  /*70f50*/  LEA R14, P6, R26, R4, 0x2 ;  /* 0x000000041a0e7211 */ /* 0x002fc800078c10ff */
[----:B------:R-:W-:-:S05]  /*70f60*/  LEA.HI.X.SX32 R15, R26, R3, 0x2, P6 ;  /* 0x000000031a0f7211 */ /* 0x000fca00030f16ff */
[----:B------:R1:W-:Y:S02]  /*70f70*/  STL.64 [R1+0x1738], R14 ;  /* 0x0017380e01007387 */ /* 0x0003e40000100a00 */
[----:B-1----:R-:W-:-:S04]  /*70f80*/  LEA R14, P6, R27, R4, 0x2 ;  /* 0x000000041b0e7211 */ /* 0x002fc800078c10ff */
[----:B------:R-:W-:Y:S02]  /*70f90*/  LEA.HI.X.SX32 R15, R27, R3, 0x2, P6 ;  /* 0x000000031b0f7211 */ /* 0x000fe400030f16ff */
[----:B------:R-:W-:-:S04]  /*70fa0*/  LEA R26, P6, R20, R4, 0x2 ;  /* 0x00000004141a7211 */ /* 0x000fc800078c10ff */
[----:B------:R-:W-:-:S05]  /*70fb0*/  LEA.HI.X.SX32 R27, R20, R3, 0x2, P6 ;  /* 0x00000003141b7211 */ /* 0x000fca00030f16ff */
[----:B------:R-:W-:Y:S04]  /*70fc0*/  STL.64 [R1+0x1aa8], R26 ;  /* 0x001aa81a01007387 */ /* 0x000fe80000100a00 */
[----:B------:R1:W-:Y:S02]  /*70fd0*/  STL.64 [R1+0x1740], R14 ;  /* 0x0017400e01007387 */ /* 0x0003e40000100a00 */
[----:B-1----:R-:W-:-:S04]  /*70fe0*/  LEA R14, P6, R21, R4, 0x2 ;  /* 0x00000004150e7211 */ /* 0x002fc800078c10ff */
[----:B------:R-:W-:Y:S02]  /*70ff0*/  LEA.HI.X.SX32 R15, R21, R3, 0x2, P6 ;  /* 0x00000003150f7211 */ /* 0x000fe400030f16ff */
[----:B------:R-:W-:-:S04]  /*71000*/  LEA R20, P6, R23, R4, 0x2 ;  /* 0x0000000417147211 */ /* 0x000fc800078c10ff */
[----:B------:R-:W-:-:S05]  /*71010*/  LEA.HI.X.SX32 R21, R23, R3, 0x2, P6 ;  /* 0x0000000317157211 */ /* 0x000fca00030f16ff */
[----:B------:R-:W-:Y:S04]  /*71020*/  STL.64 [R1+0x1a98], R20 ;  /* 0x001a981401007387 */ /* 0x000fe80000100a00 */
[----:B------:R-:W-:Y:S01]  /*71030*/  STL.64 [R1+0x1758], R14 ;  /* 0x0017580e01007387 */ /* 0x000fe20000100a00 */
[----:B--2---:R-:W-:-:S04]  /*71040*/  LEA R22, P6, R7, R4, 0x2 ;  /* 0x0000000407167211 */ /* 0x004fc800078c10ff */
[----:B------:R-:W-:Y:S02]  /*71050*/  LEA.HI.X.SX32 R23, R7, R3, 0x2, P6 ;  /* 0x0000000307177211 */ /* 0x000fe400030f16ff */
[----:B------:R-:W-:-:S04]  /*71060*/  LEA R6, P6, R12, R4, 0x2 ;  /* 0x000000040c067211 */ /* 0x000fc800078c10ff */
[----:B------:R-:W-:Y:S01]  /*71070*/  LEA.HI.X.SX32 R7, R12, R3, 0x2, P6 ;  /* 0x000000030c077211 */ /* 0x000fe200030f16ff */
[----:B------:R-:W-:Y:S04]  /*71080*/  STL.64 [R1+0x1ab0], R22 ;  /* 0x001ab01601007387 */ /* 0x000fe80000100a00 */
[----:B------:R1:W-:Y:S02]  /*71090*/  STL.64 [R1+0x1778], R6 ;  /* 0x0017780601007387 */ /* 0x0003e40000100a00 */
[----:B-1----:R-:W-:-:S04]  /*710a0*/  LEA R6, P6, R13, R4, 0x2 ;  /* 0x000000040d067211 */ /* 0x002fc800078c10ff */
[----:B------:R-:W-:-:S05]  /*710b0*/  LEA.HI.X.SX32 R7, R13, R3, 0x2, P6 ;  /* 0x000000030d077211 */ /* 0x000fca00030f16ff */
[----:B------:R1:W-:Y:S02]  /*710c0*/  STL.64 [R1+0x1760], R6 ;  /* 0x0017600601007387 */ /* 0x0003e40000100a00 */
[----:B-1----:R-:W-:-:S04]  /*710d0*/  LEA R6, P6, R10, R4, 0x2 ;  /* 0x000000040a067211 */ /* 0x002fc800078c10ff */
[----:B------:R-:W-:-:S05]  /*710e0*/  LEA.HI.X.SX32 R7, R10, R3, 0x2, P6 ;  /* 0x000000030a077211 */ /* 0x000fca00030f16ff */
[----:B------:R1:W-:Y:S02]  /*710f0*/  STL.64 [R1+0x1748], R6 ;  /* 0x0017480601007387 */ /* 0x0003e40000100a00 */
[----:B-1----:R-:W-:-:S04]  /*71100*/  LEA R6, P6, R11, R4, 0x2 ;  /* 0x000000040b067211 */ /* 0x002fc800078c10ff */
[----:B------:R-:W-:-:S05]  /*71110*/  LEA.HI.X.SX32 R7, R11, R3, 0x2, P6 ;  /* 0x000000030b077211 */ /* 0x000fca00030f16ff */
[----:B------:R3:W-:Y:S02]  /*71120*/  STL.64 [R1+0x1730], R6 ;  /* 0x0017300601007387 */ /* 0x0007e40000100a00 */
[----:B---3--:R-:W-:-:S04]  /*71130*/  LEA R6, P6, R8, R4, 0x2 ;  /* 0x0000000408067211 */ /* 0x008fc800078c10ff */
[----:B------:R-:W-:-:S05]  /*71140*/  LEA.HI.X.SX32 R7, R8, R3, 0x2, P6 ;  /* 0x0000000308077211 */ /* 0x000fca00030f16ff */
[----:B------:R1:W-:Y:S02]  /*71150*/  STL.64 [R1+0x1720], R6 ;  /* 0x0017200601007387 */ /* 0x0003e40000100a00 */
[----:B-1----:R-:W-:-:S04]  /*71160*/  LEA R6, P6, R9, R4, 0x2 ;  /* 0x0000000409067211 */ /* 0x002fc800078c10ff */
[----:B------:R-:W-:-:S05]  /*71170*/  LEA.HI.X.SX32 R7, R9, R3, 0x2, P6 ;  /* 0x0000000309077211 */ /* 0x000fca00030f16ff */
[----:B------:R4:W-:Y:S02]  /*71180*/  STL.64 [R1+0x1718], R6 ;  /* 0x0017180601007387 */ /* 0x0009e40000100a00 */
[----:B----4-:R-:W-:-:S04]  /*71190*/  LEA R6, P6, R18, R4, 0x2 ;  /* 0x0000000412067211 */ /* 0x010fc800078c10ff */
[----:B------:R-:W-:-:S05]  /*711a0*/  LEA.HI.X.SX32 R7, R18, R3, 0x2, P6 ;  /* 0x0000000312077211 */ /* 0x000fca00030f16ff */
[----:B------:R1:W-:Y:S02]  /*711b0*/  STL.64 [R1+0x1710], R6 ;  /* 0x0017100601007387 */ /* 0x0003e40000100a00 */
[----:B-1----:R-:W-:-:S04]  /*711c0*/  LEA R6, P6, R2, R4, 0x2 ;  /* 0x0000000402067211 */ /* 0x002fc800078c10ff */
[----:B------:R-:W-:-:S05]  /*711d0*/  LEA.HI.X.SX32 R7, R2, R3, 0x2, P6 ;  /* 0x0000000302077211 */ /* 0x000fca00030f16ff */
[----:B------:R1:W-:Y:S04]  /*711e0*/  STL.64 [R1+0x1708], R6 ;  /* 0x0017080601007387 */ /* 0x0003e80000100a00 */
[----:B------:R-:W-:Y:S04]  /*711f0*/  STL.64 [R1+0x2528], R4 ;  /* 0x0025280401007387 */ /* 0x000fe80000100a00 */
[----:B------:R-:W2:Y:S04]  /*71200*/  LDL.LU R18, [R1+0xb24] ;  /* 0x000b240001127983 */ /* 0x000ea80000300800 */
[----:B------:R-:W3:Y:S01]  /*71210*/  LDL.LU R2, [R1+0xb10] ;  /* 0x000b100001027983 */ /* 0x000ee20000300800 */
[----:B-1----:R-:W-:-:S04]  /*71220*/  LEA R6, P6, R19, R4, 0x2 ;  /* 0x0000000413067211 */ /* 0x002fc800078c10ff */
[----:B------:R-:W-:Y:S01]  /*71230*/  LEA.HI.X.SX32 R7, R19, R3, 0x2, P6 ;  /* 0x0000000313077211 */ /* 0x000fe200030f16ff */
[----:B---3--:R1:W-:Y:S04]  /*71240*/  STL [R1+0x2540], R2 ;  /* 0x0025400201007387 */ /* 0x0083e80000100800 */
[----:B------:R-:W-:Y:S04]  /*71250*/  STL.64 [R1+0x16c0], R6 ;  /* 0x0016c00601007387 */ /* 0x000fe80000100a00 */
[----:B-1----:R-:W3:Y:S04]  /*71260*/  LDL.LU R2, [R1+0xb50] ;  /* 0x000b500001027983 */ /* 0x002ee80000300800 */
[----:B---3--:R1:W-:Y:S04]  /*71270*/  STL [R1+0x2550], R2 ;  /* 0x0025500201007387 */ /* 0x0083e80000100800 */
[----:B-1----:R-:W3:Y:S04]  /*71280*/  LDL.LU R2, [R1+0xb2c] ;  /* 0x000b2c0001027983 */ /* 0x002ee80000300800 */
[----:B---3--:R1:W-:Y:S04]  /*71290*/  STL [R1+0x2560], R2 ;  /* 0x0025600201007387 */ /* 0x0083e80000100800 */
[----:B-1----:R-:W3:Y:S04]  /*712a0*/  LDL.LU R2, [R1+0xb6c] ;  /* 0x000b6c0001027983 */ /* 0x002ee80000300800 */
[----:B---3--:R1:W-:Y:S04]  /*712b0*/  STL [R1+0x2570], R2 ;  /* 0x0025700201007387 */ /* 0x0083e80000100800 */
[----:B-1----:R-:W3:Y:S01]  /*712c0*/  LDL.LU R2, [R1+0xb28] ;  /* 0x000b280001027983 */ /* 0x002ee20000300800 */
[----:B------:R-:W-:-:S02]  /*712d0*/  LOP3.LUT P5, RZ, R5, 0x2, RZ, 0xc0, !PT ;  /* 0x0000000205ff7812 */ /* 0x000fc400078ac0ff */
[----:B------:R-:W-:Y:S01]  /*712e0*/  LOP3.LUT P0, RZ, R5, 0x1, RZ, 0xc0, !PT ;  /* 0x0000000105ff7812 */ /* 0x000fe2000780c0ff */
[----:B---3--:R1:W-:Y:S04]  /*712f0*/  STL [R1+0x2580], R2 ;  /* 0x0025800201007387 */ /* 0x0083e80000100800 */
[----:B-1----:R-:W3:Y:S04]  /*71300*/  LDL.LU R2, [R1+0xb68] ;  /* 0x000b680001027983 */ /* 0x002ee80000300800 */
[----:B------:R-:W4:Y:S04]  /*71310*/  LDL.LU.64 R4, [R1+0x1468] ;  /* 0x0014680001047983 */ /* 0x000f280000300a00 */
[----:B----4-:R1:W-:Y:S04]  /*71320*/  STL.64 [R1+0x2538], R4 ;  /* 0x0025380401007387 */ /* 0x0103e80000100a00 */
[----:B-1----:R-:W4:Y:S04]  /*71330*/  LDL.LU.64 R4, [R1+0x1470] ;  /* 0x0014700001047983 */ /* 0x002f280000300a00 */
        /* <DEDUP_REMOVED lines=9> */
[----:B-1----:R-:W4:Y:S01]  /*713d0*/  LDL.LU.64 R4, [R1+0x14a0] ;  /* 0x0014a00001047983 */ /* 0x002f220000300a00 */
[----:B------:R-:W-:-:S03]  /*713e0*/  LOP3.LUT P1, RZ, R0, 0x4, RZ, 0xc0, !PT ;  /* 0x0000000400ff7812 */ /* 0x000fc6000782c0ff */
[----:B----4-:R1:W-:Y:S04]  /*713f0*/  STL.64 [R1+0x2598], R4 ;  /* 0x0025980401007387 */ /* 0x0103e80000100a00 */
[----:B-1----:R-:W2:Y:S04]  /*71400*/  LDL.LU.64 R4, [R1+0x14a8] ;  /* 0x0014a80001047983 */ /* 0x002ea80000300a00 */
[----:B------:R-:W4:Y:S04]  /*71410*/  LDL.LU R22, [R1+0x1784] ;  /* 0x0017840001167983 */ /* 0x000f280000300800 */
[----:B------:R-:W3:Y:S04]  /*71420*/  LDL.LU.64 R6, [R1+0x1460] ;  /* 0x0014600001067983 */ /* 0x000ee80000300a00 */
[----:B------:R-:W3:Y:S04]  /*71430*/  LDL.LU R23, [R1+0xb14] ;  /* 0x000b140001177983 */ /* 0x000ee80000300800 */
        /* <DEDUP_REMOVED lines=11> */
[----:B------:R-:W3:Y:S01]  /*714f0*/  LDL.LU R9, [R1+0xb40] ;  /* 0x000b400001097983 */ /* 0x000ee20000300800 */
[----:B------:R-:W-:-:S03]  /*71500*/  LOP3.LUT P6, RZ, R0, 0x200, RZ, 0xc0, !PT ;  /* 0x0000020000ff7812 */ /* 0x000fc600078cc0ff */
[----:B------:R-:W3:Y:S04]  /*71510*/  LDL.LU R19, [R1+0xb84] ;  /* 0x000b840001137983 */ /* 0x000ee80000300800 */
[----:B------:R1:W-:Y:S04]  /*71520*/  STL [R1+0x2450], R3 ;  /* 0x0024500301007387 */ /* 0x0003e80000100800 */
[----:B-1----:R-:W3:Y:S04]  /*71530*/  LDL R3, [R1+0xee0] ;  /* 0x000ee00001037983 */ /* 0x002ee80000100800 */
[----:B------:R1:W-:Y:S04]  /*71540*/  STL [R1+0x1b70], R0 ;  /* 0x001b700001007387 */ /* 0x0003e80000100800 */
[----:B-1----:R-:W3:Y:S04]  /*71550*/  LDL.LU R0, [R1+0xb54] ;  /* 0x000b540001007983 */ /* 0x002ee80000300800 */
[----:B--2---:R1:W-:Y:S04]  /*71560*/  @P1 STG.E desc[UR40][R4.64], R18 ;  /* 0x0000001204001986 */ /* 0x0043e8000c101928 */
[----:B-1----:R-:W3:Y:S04]  /*71570*/  LDL.LU.64 R4, [R1+0x2598] ;  /* 0x0025980001047983 */ /* 0x002ee80000300a00 */
[----:B------:R-:W2:Y:S02]  /*71580*/  LDL.LU R18, [R1+0x2590] ;  /* 0x0025900001127983 */ /* 0x000ea40000300800 */
[----:B--2---:R-:W-:-:S13]  /*71590*/  LOP3.LUT P1, RZ, R18, 0x80, RZ, 0xc0, !PT ;  /* 0x0000008012ff7812 */ /* 0x004fda000782c0ff */
[----:B---3--:R1:W-:Y:S04]  /*715a0*/  @P1 STG.E desc[UR40][R4.64], R2 ;  /* 0x0000000204001986 */ /* 0x0083e8000c101928 */
[----:B-1----:R-:W2:Y:S04]  /*715b0*/  LDL.LU.64 R4, [R1+0x2588] ;  /* 0x0025880001047983 */ /* 0x002ea80000300a00 */
[----:B------:R-:W2:Y:S01]  /*715c0*/  LDL.LU R2, [R1+0x2580] ;  /* 0x0025800001027983 */ /* 0x000ea20000300800 */
[----:B------:R-:W-:-:S13]  /*715d0*/  LOP3.LUT P1, RZ, R18, 0x40, RZ, 0xc0, !PT ;  /* 0x0000004012ff7812 */ /* 0x000fda000782c0ff */
[----:B--2---:R1:W-:Y:S04]  /*715e0*/  @P1 STG.E desc[UR40][R4.64], R2 ;  /* 0x0000000204001986 */ /* 0x0043e8000c101928 */
        /* <DEDUP_REMOVED lines=17> */
[----:B------:R-:W3:Y:S01]  /*71700*/  LDL.LU R2, [R1+0x2530] ;  /* 0x0025300001027983 */ /* 0x000ee20000300800 */
[----:B------:R-:W-:-:S03]  /*71710*/  LOP3.LUT P1, RZ, R18, 0x2, RZ, 0xc0, !PT ;  /* 0x0000000212ff7812 */ /* 0x000fc6000782c0ff */
[----:B--2---:R1:W-:Y:S04]  /*71720*/  @P6 STG.E desc[UR40][R4.64], R0 ;  /* 0x0000000004006986 */ /* 0x0043e8000c101928 */
[----:B-1----:R-:W2:Y:S01]  /*71730*/  LDL.LU.64 R4, [R1+0x2528] ;  /* 0x0025280001047983 */ /* 0x002ea20000300a00 */
[----:B------:R-:W-:-:S05]  /*71740*/  VIADD R0, R3, 0xb ;  /* 0x0000000b03007836 */ /* 0x000fca0000000000 */
[----:B----4-:R-:W-:-:S13]  /*71750*/  ISETP.LT.AND P6, PT, R0, R22, !P1 ;  /* 0x000000160000720c */ /* 0x010fda0004fc1270 */
[----:B------:R1:W-:Y:S04]  /*71760*/  @P6 STG.E desc[UR40][R6.64], R23 ;  /* 0x0000001706006986 */ /* 0x0003e8000c101928 */
[----:B-1----:R-:W4:Y:S01]  /*71770*/  LDL.LU.64 R6, [R1+0x2520] ;  /* 0x0025200001067983 */ /* 0x002f220000300a00 */
[----:B--2---:R-:W-:-:S04]  /*71780*/  LOP3.LUT R5, R5, 0xfffffdff, RZ, 0xc0, !PT ;  /* 0xfffffdff05057812 */ /* 0x004fc800078ec0ff */
[----:B------:R-:W-:-:S04]  /*71790*/  @P1 LOP3.LUT R5, R5, 0x200, RZ, 0xfc, !PT ;  /* 0x0000020005051812 */ /* 0x000fc800078efcff */
[C---:B------:R-:W-:Y:S02]  /*717a0*/  LOP3.LUT P6, RZ, R5.reuse, 0x8, RZ, 0xc0, !PT ;  /* 0x0000000805ff7812 */ /* 0x040fe400078cc0ff */
[----:B------:R-:W-:Y:S01]  /*717b0*/  LOP3.LUT P1, RZ, R5, 0x4, RZ, 0xc0, !PT ;  /* 0x0000000405ff7812 */ /* 0x000fe2000782c0ff */
[----:B------:R-:W-:Y:S04]  /*717c0*/  STL [R1+0x1b80], R5 ;  /* 0x001b800501007387 */ /* 0x000fe80000100800 */
[----:B------:R-:W-:Y:S06]  /*717d0*/  STL [R1+0x2368], R4 ;  /* 0x0023680401007387 */ /* 0x000fec0000100800 */
[----:B------:R-:W-:Y:S04]  /*717e0*/  @P6 STG.E desc[UR40][R20.64], R24 ;  /* 0x0000001814006986 */ /* 0x000fe8000c101928 */
[----:B------:R-:W-:Y:S04]  /*717f0*/  @P1 STG.E desc[UR40][R26.64], R25 ;  /* 0x000000191a001986 */ /* 0x000fe8000c101928 */
[----:B------:R-:W-:Y:S04]  /*71800*/  @P5 STG.E desc[UR40][R28.64], R14 ;  /* 0x0000000e1c005986 */ /* 0x000fe8000c101928 */
[----:B------:R-:W-:Y:S04]  /*71810*/  @P0 STG.E desc[UR40][R16.64], R15 ;  /* 0x0000000f10000986 */ /* 0x000fe8000c101928 */
[----:B------:R-:W-:Y:S04]  /*71820*/  @P2 STG.E desc[UR40][R12.64], R8 ;  /* 0x000000080c002986 */ /* 0x000fe8000c101928 */
[----:B------:R-:W-:Y:S04]  /*71830*/  @P3 STG.E desc[UR40][R10.64], R9 ;  /* 0x000000090a003986 */ /* 0x000fe8000c101928 */
[----:B----4-:R1:W-:Y:S04]  /*71840*/  @P4 STG.E desc[UR40][R6.64], R19 ;  /* 0x0000001306004986 */ /* 0x0103e8000c101928 */
[----:B-1----:R-:W2:Y:S04]  /*71850*/  LDL.LU.64 R6, [R1+0x2518] ;  /* 0x0025180001067983 */ /* 0x002ea80000300a00 */
[----:B------:R-:W4:Y:S04]  /*71860*/  LDL.LU R0, [R1+0xb8c] ;  /* 0x000b8c0001007983 */ /* 0x000f280000300800 */
[----:B----4-:R1:W-:Y:S04]  /*71870*/  STL [R1+0x24f8], R0 ;  /* 0x0024f80001007387 */ /* 0x0103e80000100800 */
[----:B-1----:R-:W4:Y:S04]  /*71880*/  LDL.LU R0, [R1+0xb88] ;  /* 0x000b880001007983 */ /* 0x002f280000300800 */
[----:B----4-:R1:W-:Y:S04]  /*71890*/  STL [R1+0x2508], R0 ;  /* 0x0025080001007387 */ /* 0x0103e80000100800 */
[----:B-1----:R-:W4:Y:S04]  /*718a0*/  LDL.LU R0, [R1+0xb44] ;  /* 0x000b440001007983 */ /* 0x002f280000300800 */
[----:B------:R-:W2:Y:S04]  /*718b0*/  LDL.LU.64 R4, [R1+0x1400] ;  /* 0x0014000001047983 */ /* 0x000ea80000300a00 */
[----:B--2---:R1:W-:Y:S04]  /*718c0*/  STL.64 [R1+0x24f0], R4 ;  /* 0x0024f00401007387 */ /* 0x0043e80000100a00 */
[----:B-1----:R-:W2:Y:S01]  /*718d0*/  LDL.LU.64 R4, [R1+0x1410] ;  /* 0x0014100001047983 */ /* 0x002ea20000300a00 */
[----:B------:R-:W-:-:S02]  /*718e0*/  LOP3.LUT P6, RZ, R6, 0x10, RZ, 0xc0, !PT ;  /* 0x0000001006ff7812 */ /* 0x000fc400078cc0ff */
[----:B---3--:R-:W-:-:S11]  /*718f0*/  LOP3.LUT R2, R2, 0xfffffdff, RZ, 0xc0, !PT ;  /* 0xfffffdff02027812 */ /* 0x008fd600078ec0ff */
[----:B------:R-:W-:Y:S02]  /*71900*/  @P6 LOP3.LUT R2, R2, 0x200, RZ, 0xfc, !PT ;  /* 0x0000020002026812 */ /* 0x000fe400078efcff */
[----:B------:R-:W-:Y:S02]  /*71910*/  LOP3.LUT P6, RZ, R6, 0x20, RZ, 0xc0, !PT ;  /* 0x0000002006ff7812 */ /* 0x000fe400078cc0ff */
[----:B------:R-:W-:Y:S01]  /*71920*/  LOP3.LUT R2, R2, 0xfffffbff, RZ, 0xc0, !PT ;  /* 0xfffffbff02027812 */ /* 0x000fe200078ec0ff */
[----:B--2---:R1:W-:Y:S04]  /*71930*/  STL.64 [R1+0x2500], R4 ;  /* 0x0025000401007387 */ /* 0x0043e80000100a00 */
[----:B-1----:R-:W2:Y:S06]  /*71940*/  LDL.LU.64 R4, [R1+0x1418] ;  /* 0x0014180001047983 */ /* 0x002eac0000300a00 */
[----:B------:R-:W-:-:S02]  /*71950*/  @P6 LOP3.LUT R2, R2, 0x400, RZ, 0xfc, !PT ;  /* 0x0000040002026812 */ /* 0x000fc400078efcff */
[----:B------:R-:W-:Y:S02]  /*71960*/  LOP3.LUT P6, RZ, R6, 0x40, RZ, 0xc0, !PT ;  /* 0x0000004006ff7812 */ /* 0x000fe400078cc0ff */
[----:B------:R-:W-:-:S11]  /*71970*/  LOP3.LUT R2, R2, 0xfffff7ff, RZ, 0xc0, !PT ;  /* 0xfffff7ff02027812 */ /* 0x000fd600078ec0ff */
[----:B------:R-:W-:Y:S02]  /*71980*/  @P6 LOP3.LUT R2, R2, 0x800, RZ, 0xfc, !PT ;  /* 0x0000080002026812 */ /* 0x000fe400078efcff */
        /* <DEDUP_REMOVED lines=29> */
[----:B------:R-:W-:Y:S01]  /*71b60*/  @P6 LOP3.LUT R2, R2, 0x200000, RZ, 0xfc, !PT ;  /* 0x0020000002026812 */ /* 0x000fe200078efcff */
[----:B--2---:R1:W-:Y:S04]  /*71b70*/  STL.64 [R1+0x2510], R4 ;  /* 0x0025100401007387 */ /* 0x0043e80000100a00 */
[----:B-1----:R-:W4:Y:S01]  /*71b80*/  LDL.LU.64 R4, [R1+0x1420] ;  /* 0x0014200001047983 */ /* 0x002f220000300a00 */
[----:B------:R-:W-:Y:S02]  /*71b90*/  LOP3.LUT P6, RZ, R6, 0x20000, RZ, 0xc0, !PT ;  /* 0x0002000006ff7812 */ /* 0x000fe400078cc0ff */
[----:B------:R-:W-:Y:S01]  /*71ba0*/  LOP3.LUT R2, R2, 0xffbfffff, RZ, 0xc0, !PT ;  /* 0xffbfffff02027812 */ /* 0x000fe200078ec0ff */
[----:B------:R-:W2:Y:S01]  /*71bb0*/  LDL.LU R3, [R1+0xb4c] ;  /* 0x000b4c0001037983 */ /* 0x000ea20000300800 */
[----:B------:R-:W-:-:S03]  /*71bc0*/  LOP3.LUT R18, R18, 0xfffffffe, RZ, 0xc0, !PT ;  /* 0xfffffffe12127812 */ /* 0x000fc600078ec0ff */
[----:B------:R-:W3:Y:S04]  /*71bd0*/  LDL.LU.64 R22, [R1+0x13f8] ;  /* 0x0013f80001167983 */ /* 0x000ee80000300a00 */
[----:B------:R-:W3:Y:S02]  /*71be0*/  LDL.LU R26, [R1+0xb70] ;  /* 0x000b7000011a7983 */ /* 0x000ee40000300800 */
[----:B------:R-:W-:Y:S02]  /*71bf0*/  @P6 LOP3.LUT R2, R2, 0x400000, RZ, 0xfc, !PT ;  /* 0x0040000002026812 */ /* 0x000fe400078efcff */
[----:B------:R-:W-:Y:S01]  /*71c00*/  LOP3.LUT P6, RZ, R6, 0x40000, RZ, 0xc0, !PT ;  /* 0x0004000006ff7812 */ /* 0x000fe200078cc0ff */
[----:B------:R-:W2:Y:S01]  /*71c10*/  LDL.LU.64 R20, [R1+0x13f0] ;  /* 0x0013f00001147983 */ /* 0x000ea20000300a00 */
[----:B------:R-:W-:-:S03]  /*71c20*/  LOP3.LUT R2, R2, 0xff7fffff, RZ, 0xc0, !PT ;  /* 0xff7fffff02027812 */ /* 0x000fc600078ec0ff */
[----:B------:R-:W2:Y:S04]  /*71c30*/  LDL.LU R27, [R1+0xb30] ;  /* 0x000b3000011b7983 */ /* 0x000ea80000300800 */
[----:B------:R-:W2:Y:S04]  /*71c40*/  LDL.LU.64 R24, [R1+0x13e8] ;  /* 0x0013e80001187983 */ /* 0x000ea80000300a00 */
[----:B------:R-:W-:Y:S01]  /*71c50*/  @P6 LOP3.LUT R2, R2, 0x800000, RZ, 0xfc, !PT ;  /* 0x0080000002026812 */ /* 0x000fe200078efcff */
[----:B------:R-:W2:Y:S01]  /*71c60*/  LDL.LU R16, [R1+0xb74] ;  /* 0x000b740001107983 */ /* 0x000ea20000300800 */
[----:B------:R-:W-:-:S02]  /*71c70*/  LOP3.LUT P6, RZ, R6, 0x80000, RZ, 0xc0, !PT ;  /* 0x0008000006ff7812 */ /* 0x000fc400078cc0ff */
[----:B------:R-:W-:Y:S01]  /*71c80*/  LOP3.LUT R2, R2, 0xfeffffff, RZ, 0xc0, !PT ;  /* 0xfeffffff02027812 */ /* 0x000fe200078ec0ff */
[----:B------:R-:W2:Y:S04]  /*71c90*/  LDL.LU.64 R28, [R1+0x13e0] ;  /* 0x0013e000011c7983 */ /* 0x000ea80000300a00 */
[----:B------:R-:W2:Y:S04]  /*71ca0*/  LDL.LU R17, [R1+0xb34] ;  /* 0x000b340001117983 */ /* 0x000ea80000300800 */
[----:B------:R-:W2:Y:S02]  /*71cb0*/  LDL.LU.64 R14, [R1+0x13d8] ;  /* 0x0013d800010e7983 */ /* 0x000ea40000300a00 */
[----:B------:R-:W-:-:S02]  /*71cc0*/  @P6 LOP3.LUT R2, R2, 0x1000000, RZ, 0xfc, !PT ;  /* 0x0100000002026812 */ /* 0x000fc400078efcff */
[----:B------:R-:W-:Y:S01]  /*71cd0*/  LOP3.LUT P6, RZ, R6, 0x100000, RZ, 0xc0, !PT ;  /* 0x0010000006ff7812 */ /* 0x000fe200078cc0ff */
[----:B------:R-:W2:Y:S01]  /*71ce0*/  LDL.LU R10, [R1+0xb78] ;  /* 0x000b7800010a7983 */ /* 0x000ea20000300800 */
[----:B------:R-:W-:-:S03]  /*71cf0*/  LOP3.LUT R2, R2, 0xfdffffff, RZ, 0xc0, !PT ;  /* 0xfdffffff02027812 */ /* 0x000fc600078ec0ff */
[----:B------:R-:W2:Y:S01]  /*71d00*/  LDL.LU.64 R12, [R1+0x13d0] ;  /* 0x0013d000010c7983 */ /* 0x000ea20000300a00 */
[----:B------:R-:W-:-:S03]  /*71d10*/  LOP3.LUT P1, RZ, R6, 0x8, RZ, 0xc0, !PT ;  /* 0x0000000806ff7812 */ /* 0x000fc6000782c0ff */
[----:B------:R-:W2:Y:S04]  /*71d20*/  LDL.LU R11, [R1+0xb38] ;  /* 0x000b3800010b7983 */ /* 0x000ea80000300800 */
[----:B------:R-:W-:Y:S01]  /*71d30*/  @P6 LOP3.LUT R2, R2, 0x2000000, RZ, 0xfc, !PT ;  /* 0x0200000002026812 */ /* 0x000fe200078efcff */
[----:B------:R-:W2:Y:S01]  /*71d40*/  LDL.LU.64 R8, [R1+0x13c8] ;  /* 0x0013c80001087983 */ /* 0x000ea20000300a00 */
[----:B------:R-:W-:Y:S02]  /*71d50*/  LOP3.LUT P6, RZ, R6, 0x200000, RZ, 0xc0, !PT ;  /* 0x0020000006ff7812 */ /* 0x000fe400078cc0ff */
[----:B------:R-:W-:Y:S01]  /*71d60*/  LOP3.LUT R2, R2, 0xfbffffff, RZ, 0xc0, !PT ;  /* 0xfbffffff02027812 */ /* 0x000fe200078ec0ff */
[----:B------:R-:W2:Y:S10]  /*71d70*/  LDL.LU R19, [R1+0xb7c] ;  /* 0x000b7c0001137983 */ /* 0x000eb40000300800 */
        /* <DEDUP_REMOVED lines=16> */
[----:B------:R-:W-:-:S13]  /*71e80*/  LOP3.LUT P6, RZ, R6, 0x8000000, RZ, 0xc0, !PT ;  /* 0x0800000006ff7812 */ /* 0x000fda00078cc0ff */
[----:B------:R-:W-:Y:S02]  /*71e90*/  @P6 LOP3.LUT R18, R18, 0x1, RZ, 0xfc, !PT ;  /* 0x0000000112126812 */ /* 0x000fe400078efcff */
[C---:B------:R-:W-:Y:S01]  /*71ea0*/  LOP3.LUT P6, RZ, R6.reuse, 0x10000000, RZ, 0xc0, !PT ;  /* 0x1000000006ff7812 */ /* 0x040fe200078cc0ff */
[----:B------:R1:W-:Y:S01]  /*71eb0*/  STL.64 [R1+0x2458], R6 ;  /* 0x0024580601007387 */ /* 0x0003e20000100a00 */
[C---:B------:R-:W-:Y:S02]  /*71ec0*/  LOP3.LUT P5, RZ, R6.reuse, 0x4, RZ, 0xc0, !PT ;  /* 0x0000000406ff7812 */ /* 0x040fe400078ac0ff */
[C---:B------:R-:W-:Y:S02]  /*71ed0*/  LOP3.LUT P0, RZ, R6.reuse, 0x2, RZ, 0xc0, !PT ;  /* 0x0000000206ff7812 */ /* 0x040fe4000780c0ff */
[----:B------:R-:W-:Y:S02]  /*71ee0*/  LOP3.LUT P2, RZ, R6, 0x1, RZ, 0xc0, !PT ;  /* 0x0000000106ff7812 */ /* 0x000fe4000784c0ff */
[----:B------:R-:W-:-:S02]  /*71ef0*/  LOP3.LUT P3, RZ, R7, 0x80000000, RZ, 0xc0, !PT ;  /* 0x8000000007ff7812 */ /* 0x000fc4000786c0ff */
[----:B------:R-:W-:Y:S02]  /*71f00*/  LOP3.LUT P4, RZ, R7, 0x40000000, RZ, 0xc0, !PT ;  /* 0x4000000007ff7812 */ /* 0x000fe4000788c0ff */
[----:B-1----:R-:W2:Y:S04]  /*71f10*/  LDL.LU.64 R6, [R1+0x1408] ;  /* 0x0014080001067983 */ /* 0x002ea80000300a00 */
[----:B----4-:R1:W-:Y:S04]  /*71f20*/  @P6 STG.E desc[UR40][R4.64], R0 ;  /* 0x0000000004006986 */ /* 0x0103e8000c101928 */
[----:B-1----:R-:W4:Y:S04]  /*71f30*/  LDL.LU.64 R4, [R1+0x2510] ;  /* 0x0025100001047983 */ /* 0x002f280000300a00 */
[----:B------:R-:W4:Y:S01]  /*71f40*/  LDL.LU R0, [R1+0x2508] ;  /* 0x0025080001007983 */ /* 0x000f220000300800 */
[----:B------:R-:W-:-:S03]  /*71f50*/  LOP3.LUT P6, RZ, R18, 0x1, RZ, 0xc0, !PT ;  /* 0x0000000112ff7812 */ /* 0x000fc600078cc0ff */
[----:B------:R-:W2:Y:S10]  /*71f60*/  LDL.LU R18, [R1+0xb48] ;  /* 0x000b480001127983 */ /* 0x000eb40000300800 */
[----:B----4-:R1:W-:Y:S04]  /*71f70*/  @P6 STG.E desc[UR40][R4.64], R0 ;  /* 0x0000000004006986 */ /* 0x0103e8000c101928 */
[----:B-1----:R-:W2:Y:S04]  /*71f80*/  LDL.LU.64 R4, [R1+0x2500] ;  /* 0x0025000001047983 */ /* 0x002ea80000300a00 */
[----:B------:R-:W4:Y:S01]  /*71f90*/  LDL.LU R0, [R1+0x24f8] ;  /* 0x0024f80001007983 */ /* 0x000f220000300800 */
[----:B------:R-:W-:-:S13]  /*71fa0*/  LOP3.LUT P6, RZ, R2, 0x80000000, RZ, 0xc0, !PT ;  /* 0x8000000002ff7812 */ /* 0x000fda00078cc0ff */
[----:B--2---:R1:W-:Y:S01]  /*71fb0*/  @P6 STG.E desc[UR40][R4.64], R18 ;  /* 0x0000001204006986 */ /* 0x0043e2000c101928 */
[----:B------:R-:W-:-:S03]  /*71fc0*/  LOP3.LUT P6, RZ, R2, 0x40000000, RZ, 0xc0, !PT ;  /* 0x4000000002ff7812 */ /* 0x000fc600078cc0ff */
[----:B-1----:R-:W2:Y:S10]  /*71fd0*/  LDL.LU.64 R4, [R1+0x24f0] ;  /* 0x0024f00001047983 */ /* 0x002eb40000300a00 */
[----:B----4-:R1:W-:Y:S04]  /*71fe0*/  @P6 STG.E desc[UR40][R6.64], R0 ;  /* 0x0000000006006986 */ /* 0x0103e8000c101928 */
[----:B-1----:R-:W4:Y:S04]  /*71ff0*/  LDL.LU.64 R6, [R1+0x1378] ;  /* 0x0013780001067983 */ /* 0x002f280000300a00 */
[----:B----4-:R1:W-:Y:S04]  /*72000*/  STL [R1+0x2470], R6 ;  /* 0x0024700601007387 */ /* 0x0103e80000100800 */
[----:B-1----:R-:W4:Y:S04]  /*72010*/  LDL.LU R6, [R1+0xaec] ;  /* 0x000aec0001067983 */ /* 0x002f280000300800 */
        /* <DEDUP_REMOVED lines=9> */
[----:B-1----:R-:W4:Y:S01]  /*720b0*/  LDL.LU R6, [R1+0x9c0] ;  /* 0x0009c00001067983 */ /* 0x002f220000300800 */
[----:B------:R-:W-:-:S13]  /*720c0*/  LOP3.LUT P6, RZ, R2, 0x20000000, RZ, 0xc0, !PT ;  /* 0x2000000002ff7812 */ /* 0x000fda00078cc0ff */
[----:B--2---:R-:W-:Y:S01]  /*720d0*/  @P6 STG.E desc[UR40][R4.64], R3 ;  /* 0x0000000304006986 */ /* 0x004fe2000c101928 */
[----:B------:R-:W-:-:S13]  /*720e0*/  LOP3.LUT P6, RZ, R2, 0x10000000, RZ, 0xc0, !PT ;  /* 0x1000000002ff7812 */ /* 0x000fda00078cc0ff */
[----:B---3--:R-:W-:Y:S01]  /*720f0*/  @P6 STG.E desc[UR40][R22.64], R26 ;  /* 0x0000001a16006986 */ /* 0x008fe2000c101928 */
[----:B------:R-:W-:-:S13]  /*72100*/  LOP3.LUT P6, RZ, R2, 0x8000000, RZ, 0xc0, !PT ;  /* 0x0800000002ff7812 */ /* 0x000fda00078cc0ff */
[----:B------:R-:W-:Y:S01]  /*72110*/  @P6 STG.E desc[UR40][R20.64], R27 ;  /* 0x0000001b14006986 */ /* 0x000fe2000c101928 */
[----:B------:R-:W-:-:S03]  /*72120*/  LOP3.LUT P6, RZ, R2, 0x4000000, RZ, 0xc0, !PT ;  /* 0x0400000002ff7812 */ /* 0x000fc600078cc0ff */
[----:B----4-:R1:W-:Y:S04]  /*72130*/  STL [R1+0x24d0], R6 ;  /* 0x0024d00601007387 */ /* 0x0103e80000100800 */
[----:B-1----:R-:W2:Y:S06]  /*72140*/  LDL.LU R6, [R1+0xae0] ;  /* 0x000ae00001067983 */ /* 0x002eac0000300800 */
[----:B------:R-:W-:Y:S01]  /*72150*/  @P6 STG.E desc[UR40][R24.64], R16 ;  /* 0x0000001018006986 */ /* 0x000fe2000c101928 */
[----:B------:R-:W-:-:S13]  /*72160*/  LOP3.LUT P6, RZ, R2, 0x2000000, RZ, 0xc0, !PT ;  /* 0x0200000002ff7812 */ /* 0x000fda00078cc0ff */
[----:B------:R-:W-:Y:S01]  /*72170*/  @P6 STG.E desc[UR40][R28.64], R17 ;  /* 0x000000111c006986 */ /* 0x000fe2000c101928 */
[----:B------:R-:W-:-:S13]  /*72180*/  LOP3.LUT P6, RZ, R2, 0x1000000, RZ, 0xc0, !PT ;  /* 0x0100000002ff7812 */ /* 0x000fda00078cc0ff */
[----:B------:R-:W-:Y:S01]  /*72190*/  @P6 STG.E desc[UR40][R14.64], R10 ;  /* 0x0000000a0e006986 */ /* 0x000fe2000c101928 */
[----:B------:R-:W-:-:S13]  /*721a0*/  LOP3.LUT P6, RZ, R2, 0x800000, RZ, 0xc0, !PT ;  /* 0x0080000002ff7812 */ /* 0x000fda00078cc0ff */
[----:B------:R-:W-:Y:S01]  /*721b0*/  @P6 STG.E desc[UR40][R12.64], R11 ;  /* 0x0000000b0c006986 */ /* 0x000fe2000c101928 */
[----:B------:R-:W-:-:S13]  /*721c0*/  LOP3.LUT P6, RZ, R2, 0x400000, RZ, 0xc0, !PT ;  /* 0x0040000002ff7812 */ /* 0x000fda00078cc0ff */
[----:B------:R-:W-:Y:S04]  /*721d0*/  @P6 STG.E desc[UR40][R8.64], R19 ;  /* 0x0000001308006986 */ /* 0x000fe8000c101928 */
[----:B--2---:R1:W-:Y:S04]  /*721e0*/  STL [R1+0x24e0], R6 ;  /* 0x0024e00601007387 */ /* 0x0043e80000100800 */
[----:B-1----:R-:W2:Y:S04]  /*721f0*/  LDL.LU R6, [R1+0xb3c] ;  /* 0x000b3c0001067983 */ /* 0x002ea80000300800 */
[----:B------:R1:W-:Y:S04]  /*72200*/  STL [R1+0x2460], R7 ;  /* 0x0024600701007387 */ /* 0x0003e80000100800 */
[----:B-1----:R-:W3:Y:S04]  /*72210*/  LDL.LU R7, [R1+0x9cc] ;  /* 0x0009cc0001077983 */ /* 0x002ee80000300800 */
[----:B------:R-:W4:Y:S04]  /*72220*/  LDL.LU R3, [R1+0xad0] ;  /* 0x000ad00001037983 */ /* 0x000f280000300800 */
[----:B------:R-:W2:Y:S04]  /*72230*/  LDL.LU.64 R8, [R1+0x1370] ;  /* 0x0013700001087983 */ /* 0x000ea80000300a00 */
[----:B--2---:R1:W-:Y:S04]  /*72240*/  STL.64 [R1+0x2468], R8 ;  /* 0x0024680801007387 */ /* 0x0043e80000100a00 */
[----:B-1----:R-:W2:Y:S04]  /*72250*/  LDL.LU.64 R8, [R1+0x1380] ;  /* 0x0013800001087983 */ /* 0x002ea80000300a00 */
        /* <DEDUP_REMOVED lines=13> */
[----:B-1----:R-:W2:Y:S01]  /*72330*/  LDL.LU.64 R8, [R1+0x13b8] ;  /* 0x0013b80001087983 */ /* 0x002ea20000300a00 */
[----:B------:R-:W-:-:S03]  /*72340*/  LOP3.LUT P6, RZ, R2, 0x200000, RZ, 0xc0, !PT ;  /* 0x0020000002ff7812 */ /* 0x000fc600078cc0ff */
[----:B--2---:R1:W-:Y:S04]  /*72350*/  STL.64 [R1+0x24e8], R8 ;  /* 0x0024e80801007387 */ /* 0x0043e80000100a00 */
[----:B-1----:R-:W2:Y:S04]  /*72360*/  LDL.LU.64 R8, [R1+0x13c0] ;  /* 0x0013c00001087983 */ /* 0x002ea80000300a00 */
        /* <DEDUP_REMOVED lines=15> */
[----:B------:R-:W3:Y:S04]  /*72460*/  LDL.LU R19, [R1+0xac0] ;  /* 0x000ac00001137983 */ /* 0x000ee80000300800 */
        /* <DEDUP_REMOVED lines=29> */
[----:B-1----:R-:W3:Y:S01]  /*72640*/  LDL.LU.64 R8, [R1+0x2478] ;  /* 0x0024780001087983 */ /* 0x002ee20000300a00 */
[----:B------:R-:W-:-:S03]  /*72650*/  LOP3.LUT P6, RZ, R2, 0x2000, RZ, 0xc0, !PT ;  /* 0x0000200002ff7812 */ /* 0x000fc600078cc0ff */
[----:B------:R-:W4:Y:S10]  /*72660*/  LDL.LU R6, [R1+0x2470] ;  /* 0x0024700001067983 */ /* 0x000f340000300800 */
[----:B---3--:R1:W-:Y:S04]  /*72670*/  @P6 STG.E desc[UR40][R8.64], R7 ;  /* 0x0000000708006986 */ /* 0x0083e8000c101928 */
[----:B-1----:R-:W2:Y:S04]  /*72680*/  LDL.LU.64 R8, [R1+0x2468] ;  /* 0x0024680001087983 */ /* 0x002ea80000300a00 */
[----:B------:R-:W4:Y:S01]  /*72690*/  LDL.LU R7, [R1+0x2460] ;  /* 0x0024600001077983 */ /* 0x000f220000300800 */
[----:B------:R-:W-:-:S13]  /*726a0*/  LOP3.LUT P6, RZ, R2, 0x1000, RZ, 0xc0, !PT ;  /* 0x0000100002ff7812 */ /* 0x000fda00078cc0ff */
[----:B----4-:R1:W-:Y:S01]  /*726b0*/  @P6 STG.E desc[UR40][R6.64], R3 ;  /* 0x0000000306006986 */ /* 0x0103e2000c101928 */
[----:B------:R-:W-:-:S03]  /*726c0*/  LOP3.LUT P6, RZ, R2, 0x800, RZ, 0xc0, !PT ;  /* 0x0000080002ff7812 */ /* 0x000fc600078cc0ff */
[----:B-1----:R-:W3:Y:S04]  /*726d0*/  LDL.LU.64 R6, [R1+0x2458] ;  /* 0x0024580001067983 */ /* 0x002ee80000300a00 */
[----:B------:R-:W4:Y:S06]  /*726e0*/  LDL.LU R3, [R1+0x2450] ;  /* 0x0024500001037983 */ /* 0x000f2c0000300800 */
[----:B--2---:R1:W-:Y:S04]  /*726f0*/  @P6 STG.E desc[UR40][R8.64], R18 ;  /* 0x0000001208006986 */ /* 0x0043e8000c101928 */
[----:B-1----:R-:W2:Y:S01]  /*72700*/  LDL.LU.64 R8, [R1+0x2448] ;  /* 0x0024480001087983 */ /* 0x002ea20000300a00 */
[----:B------:R-:W-:-:S13]  /*72710*/  LOP3.LUT P6, RZ, R2, 0x400, RZ, 0xc0, !PT ;  /* 0x0000040002ff7812 */ /* 0x000fda00078cc0ff */
[----:B------:R-:W-:Y:S01]  /*72720*/  @P6 STG.E desc[UR40][R4.64], R0 ;  /* 0x0000000004006986 */ /* 0x000fe2000c101928 */
[----:B------:R-:W-:-:S13]  /*72730*/  LOP3.LUT P6, RZ, R2, 0x200, RZ, 0xc0, !PT ;  /* 0x0000020002ff7812 */ /* 0x000fda00078cc0ff */
[----:B------:R-:W-:Y:S04]  /*72740*/  @P6 STG.E desc[UR40][R22.64], R26 ;  /* 0x0000001a16006986 */ /* 0x000fe8000c101928 */
[----:B------:R-:W-:Y:S04]  /*72750*/  @P1 STG.E desc[UR40][R20.64], R27 ;  /* 0x0000001b14001986 */ /* 0x000fe8000c101928 */
[----:B------:R-:W-:Y:S04]  /*72760*/  @P5 STG.E desc[UR40][R24.64], R16 ;  /* 0x0000001018005986 */ /* 0x000fe8000c101928 */
[----:B------:R-:W-:Y:S04]  /*72770*/  @P0 STG.E desc[UR40][R28.64], R17 ;  /* 0x000000111c000986 */ /* 0x000fe8000c101928 */
[----:B------:R-:W-:Y:S04]  /*72780*/  @P2 STG.E desc[UR40][R14.64], R10 ;  /* 0x0000000a0e002986 */ /* 0x000fe8000c101928 */
[----:B------:R-:W-:Y:S04]  /*72790*/  @P3 STG.E desc[UR40][R12.64], R11 ;  /* 0x0000000b0c003986 */ /* 0x000fe8000c101928 */
[----:B--2---:R1:W-:Y:S04]  /*727a0*/  @P4 STG.E desc[UR40][R8.64], R19 ;  /* 0x0000001308004986 */ /* 0x0043e8000c101928 */
[----:B-1----:R-:W2:Y:S04]  /*727b0*/  LDL.LU.64 R8, [R1+0x2440] ;  /* 0x0024400001087983 */ /* 0x002ea80000300a00 */
[----:B------:R-:W2:Y:S04]  /*727c0*/  LDL.LU R18, [R1+0xac8] ;  /* 0x000ac80001127983 */ /* 0x000ea80000300800 */
[----:B--2---:R1:W-:Y:S04]  /*727d0*/  STL [R1+0x2410], R18 ;  /* 0x0024101201007387 */ /* 0x0043e80000100800 */
[----:B-1----:R-:W2:Y:S04]  /*727e0*/  LDL.LU R18, [R1+0xb08] ;  /* 0x000b080001127983 */ /* 0x002ea80000300800 */
[----:B--2---:R1:W-:Y:S04]  /*727f0*/  STL [R1+0x2420], R18 ;  /* 0x0024201201007387 */ /* 0x0043e80000100800 */
[----:B-1----:R-:W2:Y:S04]  /*72800*/  LDL.LU R18, [R1+0xac4] ;  /* 0x000ac40001127983 */ /* 0x002ea80000300800 */
[----:B--2---:R1:W-:Y:S04]  /*72810*/  STL [R1+0x2430], R18 ;  /* 0x0024301201007387 */ /* 0x0043e80000100800 */
[----:B-1----:R-:W2:Y:S04]  /*72820*/  LDL.LU R18, [R1+0xb04] ;  /* 0x000b040001127983 */ /* 0x002ea80000300800 */
[----:B------:R-:W2:Y:S04]  /*72830*/  LDL.LU R0, [R1+0xb0c] ;  /* 0x000b0c0001007983 */ /* 0x000ea80000300800 */
[----:B------:R-:W2:Y:S04]  /*72840*/  LDL.LU.64 R4, [R1+0x1300] ;  /* 0x0013000001047983 */ /* 0x000ea80000300a00 */
[----:B--2---:R1:W-:Y:S04]  /*72850*/  STL.64 [R1+0x2418], R4 ;  /* 0x0024180401007387 */ /* 0x0043e80000100a00 */
[----:B-1----:R-:W2:Y:S01]  /*72860*/  LDL.LU.64 R4, [R1+0x1318] ;  /* 0x0013180001047983 */ /* 0x002ea20000300a00 */
[----:B---3--:R-:W-:-:S02]  /*72870*/  LOP3.LUT P6, RZ, R7, 0x20, RZ, 0xc0, !PT ;  /* 0x0000002007ff7812 */ /* 0x008fc400078cc0ff */
[----:B----4-:R-:W-:-:S11]  /*72880*/  LOP3.LUT R3, R3, 0xfffdffff, RZ, 0xc0, !PT ;  /* 0xfffdffff03037812 */ /* 0x010fd600078ec0ff */
        /* <DEDUP_REMOVED lines=40> */
[----:B-1----:R-:W2:Y:S01]  /*72b10*/  LDL.LU.64 R4, [R1+0x1328] ;  /* 0x0013280001047983 */ /* 0x002ea20000300a00 */
[----:B------:R-:W-:Y:S02]  /*72b20*/  LOP3.LUT P6, RZ, R7, 0x40000, RZ, 0xc0, !PT ;  /* 0x0004000007ff7812 */ /* 0x000fe400078cc0ff */
[----:B------:R-:W-:Y:S01]  /*72b30*/  LOP3.LUT R3, R3, 0xbfffffff, RZ, 0xc0, !PT ;  /* 0xbfffffff03037812 */ /* 0x000fe200078ec0ff */
[----:B------:R-:W3:Y:S01]  /*72b40*/  LDL.LU R20, [R1+0xacc] ;  /* 0x000acc0001147983 */ /* 0x000ee20000300800 */
[----:B------:R-:W-:-:S03]  /*72b50*/  LOP3.LUT R2, R2, 0xfffffffe, RZ, 0xc0, !PT ;  /* 0xfffffffe02027812 */ /* 0x000fc600078ec0ff */
[----:B------:R-:W4:Y:S04]  /*72b60*/  LDL.LU.64 R22, [R1+0x12f8] ;  /* 0x0012f80001167983 */ /* 0x000f280000300a00 */
[----:B------:R-:W4:Y:S02]  /*72b70*/  LDL.LU R21, [R1+0xaf0] ;  /* 0x000af00001157983 */ /* 0x000f240000300800 */
[----:B------:R-:W-:Y:S02]  /*72b80*/  @P6 LOP3.LUT R3, R3, 0x40000000, RZ, 0xfc, !PT ;  /* 0x4000000003036812 */ /* 0x000fe400078efcff */
[----:B------:R-:W-:Y:S01]  /*72b90*/  LOP3.LUT P6, RZ, R7, 0x80000, RZ, 0xc0, !PT ;  /* 0x0008000007ff7812 */ /* 0x000fe200078cc0ff */
[----:B------:R-:W3:Y:S01]  /*72ba0*/  LDL.LU.64 R26, [R1+0x12f0] ;  /* 0x0012f000011a7983 */ /* 0x000ee20000300a00 */
[----:B------:R-:W-:-:S03]  /*72bb0*/  LOP3.LUT R3, R3, 0x7fffffff, RZ, 0xc0, !PT ;  /* 0x7fffffff03037812 */ /* 0x000fc600078ec0ff */
[----:B------:R-:W3:Y:S04]  /*72bc0*/  LDL.LU R28, [R1+0x9d0] ;  /* 0x0009d000011c7983 */ /* 0x000ee80000300800 */
[----:B------:R-:W3:Y:S04]  /*72bd0*/  LDL.LU.64 R24, [R1+0x12e8] ;  /* 0x0012e80001187983 */ /* 0x000ee80000300a00 */
[----:B------:R-:W-:Y:S01]  /*72be0*/  @P6 LOP3.LUT R3, R3, 0x80000000, RZ, 0xfc, !PT ;  /* 0x8000000003036812 */ /* 0x000fe200078efcff */
[----:B------:R-:W3:Y:S01]  /*72bf0*/  LDL.LU R29, [R1+0xaf4] ;  /* 0x000af400011d7983 */ /* 0x000ee20000300800 */
[----:B------:R-:W-:-:S03]  /*72c00*/  LOP3.LUT P6, RZ, R7, 0x100000, RZ, 0xc0, !PT ;  /* 0x0010000007ff7812 */ /* 0x000fc600078cc0ff */
[----:B------:R-:W3:Y:S04]  /*72c10*/  LDL.LU.64 R16, [R1+0x12e0] ;  /* 0x0012e00001107983 */ /* 0x000ee80000300a00 */
[----:B------:R-:W3:Y:S04]  /*72c20*/  LDL.LU R12, [R1+0x9d4] ;  /* 0x0009d400010c7983 */ /* 0x000ee80000300800 */
[----:B------:R-:W3:Y:S02]  /*72c30*/  LDL.LU.64 R14, [R1+0x12d8] ;  /* 0x0012d800010e7983 */ /* 0x000ee40000300a00 */
[----:B------:R-:W-:-:S02]  /*72c40*/  @P6 LOP3.LUT R2, R2, 0x1, RZ, 0xfc, !PT ;  /* 0x0000000102026812 */ /* 0x000fc400078efcff */
[----:B------:R-:W-:Y:S01]  /*72c50*/  LOP3.LUT P6, RZ, R7, 0x200000, RZ, 0xc0, !PT ;  /* 0x0020000007ff7812 */ /* 0x000fe200078cc0ff */
[----:B------:R-:W3:Y:S01]  /*72c60*/  LDL.LU R13, [R1+0xaf8] ;  /* 0x000af800010d7983 */ /* 0x000ee20000300800 */
[----:B------:R-:W-:-:S03]  /*72c70*/  LOP3.LUT R2, R2, 0xfffffffd, RZ, 0xc0, !PT ;  /* 0xfffffffd02027812 */ /* 0x000fc600078ec0ff */
[----:B------:R-:W3:Y:S01]  /*72c80*/  LDL.LU.64 R10, [R1+0x12d0] ;  /* 0x0012d000010a7983 */ /* 0x000ee20000300a00 */
[----:B------:R-:W-:-:S03]  /*72c90*/  LOP3.LUT P1, RZ, R7, 0x10, RZ, 0xc0, !PT ;  /* 0x0000001007ff7812 */ /* 0x000fc6000782c0ff */
[----:B------:R-:W3:Y:S04]  /*72ca0*/  LDL.LU R19, [R1+0x9d8] ;  /* 0x0009d80001137983 */ /* 0x000ee80000300800 */
        /* <DEDUP_REMOVED lines=20> */
[----:B------:R-:W-:Y:S01]  /*72df0*/  LOP3.LUT R2, R2, 0xfffffeff, RZ, 0xc0, !PT ;  /* 0xfffffeff02027812 */ /* 0x000fe200078ec0ff */
[----:B------:R-:W-:Y:S10]  /*72e00*/  STL [R1+0x2108], R7 ;  /* 0x0021080701007387 */ /* 0x000ff40000100800 */
[----:B------:R-:W-:-:S02]  /*72e10*/  @P6 LOP3.LUT R2, R2, 0x100, RZ, 0xfc, !PT ;  /* 0x0000010002026812 */ /* 0x000fc400078efcff */
[C---:B------:R-:W-:Y:S01]  /*72e20*/  LOP3.LUT P6, RZ, R7.reuse, 0x20000000, RZ, 0xc0, !PT ;  /* 0x2000000007ff7812 */ /* 0x040fe200078cc0ff */
[----:B------:R1:W-:Y:S01]  /*72e30*/  STL [R1+0x21e0], R6 ;  /* 0x0021e00601007387 */ /* 0x0003e20000100800 */
[C---:B------:R-:W-:Y:S02]  /*72e40*/  LOP3.LUT P5, RZ, R7.reuse, 0x8, RZ, 0xc0, !PT ;  /* 0x0000000807ff7812 */ /* 0x040fe400078ac0ff */
[C---:B------:R-:W-:Y:S02]  /*72e50*/  LOP3.LUT P0, RZ, R7.reuse, 0x4, RZ, 0xc0, !PT ;  /* 0x0000000407ff7812 */ /* 0x040fe4000780c0ff */
[C---:B------:R-:W-:Y:S02]  /*72e60*/  LOP3.LUT P2, RZ, R7.reuse, 0x2, RZ, 0xc0, !PT ;  /* 0x0000000207ff7812 */ /* 0x040fe4000784c0ff */
[----:B------:R-:W-:Y:S02]  /*72e70*/  LOP3.LUT P3, RZ, R7, 0x1, RZ, 0xc0, !PT ;  /* 0x0000000107ff7812 */ /* 0x000fe4000786c0ff */
[----:B------:R-:W-:Y:S01]  /*72e80*/  LOP3.LUT P4, RZ, R8, 0x80000000, RZ, 0xc0, !PT ;  /* 0x8000000008ff7812 */ /* 0x000fe2000788c0ff */
[----:B-1----:R-:W3:Y:S04]  /*72e90*/  LDL.LU.64 R6, [R1+0x1308] ;  /* 0x0013080001067983 */ /* 0x002ee80000300a00 */
[----:B------:R1:W-:Y:S04]  /*72ea0*/  STL.64 [R1+0x2370], R8 ;  /* 0x0023700801007387 */ /* 0x0003e80000100a00 */
[----:B-1----:R-:W3:Y:S04]  /*72eb0*/  LDL.LU.64 R8, [R1+0x1310] ;  /* 0x0013100001087983 */ /* 0x002ee80000300a00 */
        /* <DEDUP_REMOVED lines=11> */
[----:B------:R-:W-:-:S13]  /*72f70*/  LOP3.LUT P6, RZ, R2, 0x40, RZ, 0xc0, !PT ;  /* 0x0000004002ff7812 */ /* 0x000fda00078cc0ff */
[----:B---3--:R-:W-:Y:S01]  /*72f80*/  @P6 STG.E desc[UR40][R8.64], R18 ;  /* 0x0000001208006986 */ /* 0x008fe2000c101928 */
[----:B------:R-:W-:-:S13]  /*72f90*/  LOP3.LUT P6, RZ, R2, 0x20, RZ, 0xc0, !PT ;  /* 0x0000002002ff7812 */ /* 0x000fda00078cc0ff */
[----:B------:R-:W-:Y:S01]  /*72fa0*/  @P6 STG.E desc[UR40][R6.64], R0 ;  /* 0x0000000006006986 */ /* 0x000fe2000c101928 */
[----:B------:R-:W-:-:S13]  /*72fb0*/  LOP3.LUT P6, RZ, R2, 0x10, RZ, 0xc0, !PT ;  /* 0x0000001002ff7812 */ /* 0x000fda00078cc0ff */
[----:B--2---:R-:W-:Y:S01]  /*72fc0*/  @P6 STG.E desc[UR40][R4.64], R20 ;  /* 0x0000001404006986 */ /* 0x004fe2000c101928 */
[----:B------:R-:W-:-:S13]  /*72fd0*/  LOP3.LUT P6, RZ, R2, 0x8, RZ, 0xc0, !PT ;  /* 0x0000000802ff7812 */ /* 0x000fda00078cc0ff */
[----:B----4-:R-:W-:Y:S01]  /*72fe0*/  @P6 STG.E desc[UR40][R22.64], R21 ;  /* 0x0000001516006986 */ /* 0x010fe2000c101928 */
[----:B------:R-:W-:-:S13]  /*72ff0*/  LOP3.LUT P6, RZ, R2, 0x4, RZ, 0xc0, !PT ;  /* 0x0000000402ff7812 */ /* 0x000fda00078cc0ff */
[----:B------:R-:W-:Y:S01]  /*73000*/  @P6 STG.E desc[UR40][R26.64], R28 ;  /* 0x0000001c1a006986 */ /* 0x000fe2000c101928 */
[----:B------:R-:W-:-:S13]  /*73010*/  LOP3.LUT P6, RZ, R2, 0x2, RZ, 0xc0, !PT ;  /* 0x0000000202ff7812 */ /* 0x000fda00078cc0ff */
[----:B------:R-:W-:Y:S01]  /*73020*/  @P6 STG.E desc[UR40][R24.64], R29 ;  /* 0x0000001d18006986 */ /* 0x000fe2000c101928 */
[----:B------:R-:W-:-:S03]  /*73030*/  LOP3.LUT P6, RZ, R2, 0x1, RZ, 0xc0, !PT ;  /* 0x0000000102ff7812 */ /* 0x000fc600078cc0ff */
[----:B------:R-:W2:Y:S04]  /*73040*/  LDL.LU R2, [R1+0x87c] ;  /* 0x00087c0001027983 */ /* 0x000ea80000300800 */
[----:B--2---:R1:W-:Y:S04]  /*73050*/  STL [R1+0x2380], R2 ;  /* 0x0023800201007387 */ /* 0x0043e80000100800 */
[----:B-1----:R-:W2:Y:S04]  /*73060*/  LDL.LU R2, [R1+0x8bc] ;  /* 0x0008bc0001027983 */ /* 0x002ea80000300800 */
        /* <DEDUP_REMOVED lines=16> */
[----:B------:R-:W3:Y:S04]  /*73170*/  LDL.LU.64 R8, [R1+0x1278] ;  /* 0x0012780001087983 */ /* 0x000ee80000300a00 */
[----:B---3--:R1:W-:Y:S04]  /*73180*/  STL.64 [R1+0x2378], R8 ;  /* 0x0023780801007387 */ /* 0x0083e80000100a00 */
[----:B-1----:R-:W3:Y:S04]  /*73190*/  LDL.LU.64 R8, [R1+0x1280] ;  /* 0x0012800001087983 */ /* 0x002ee80000300a00 */
        /* <DEDUP_REMOVED lines=16> */
[----:B------:R-:W-:Y:S01]  /*732a0*/  @P6 STG.E desc[UR40][R16.64], R12 ;  /* 0x0000000c10006986 */ /* 0x000fe2000c101928 */
[----:B------:R-:W-:-:S13]  /*732b0*/  LOP3.LUT P6, RZ, R3, 0x80000000, RZ, 0xc0, !PT ;  /* 0x8000000003ff7812 */ /* 0x000fda00078cc0ff */
[----:B------:R-:W-:Y:S01]  /*732c0*/  @P6 STG.E desc[UR40][R14.64], R13 ;  /* 0x0000000d0e006986 */ /* 0x000fe2000c101928 */
[----:B------:R-:W-:-:S03]  /*732d0*/  LOP3.LUT P6, RZ, R3, 0x40000000, RZ, 0xc0, !PT ;  /* 0x4000000003ff7812 */ /* 0x000fc600078cc0ff */
[----:B---3--:R1:W-:Y:S04]  /*732e0*/  STL.64 [R1+0x2408], R8 ;  /* 0x0024080801007387 */ /* 0x0083e80000100a00 */
[----:B-1----:R-:W2:Y:S04]  /*732f0*/  LDL.LU.64 R8, [R1+0x12c8] ;  /* 0x0012c80001087983 */ /* 0x002ea80000300a00 */
[----:B------:R-:W3:Y:S04]  /*73300*/  LDL.LU R18, [R1+0x8a0] ;  /* 0x0008a00001127983 */ /* 0x000ee80000300800 */
[----:B------:R-:W4:Y:S04]  /*73310*/  LDL.LU.64 R4, [R1+0x1270] ;  /* 0x0012700001047983 */ /* 0x000f280000300a00 */
[----:B------:R1:W-:Y:S01]  /*73320*/  @P6 STG.E desc[UR40][R10.64], R19 ;  /* 0x000000130a006986 */ /* 0x0003e2000c101928 */
[----:B------:R-:W-:-:S03]  /*73330*/  LOP3.LUT P6, RZ, R3, 0x20000000, RZ, 0xc0, !PT ;  /* 0x2000000003ff7812 */ /* 0x000fc600078cc0ff */
        /* <DEDUP_REMOVED lines=13> */
[----:B-1----:R-:W3:Y:S04]  /*73410*/  LDL.LU.64 R10, [R1+0x1238] ;  /* 0x00123800010a7983 */ /* 0x002ee80000300a00 */
        /* <DEDUP_REMOVED lines=39> */
[----:B------:R-:W-:-:S13]  /*73690*/  LOP3.LUT P6, RZ, R3, 0x80000, RZ, 0xc0, !PT ;  /* 0x0008000003ff7812 */ /* 0x000fda00078cc0ff */
[----:B---3--:R1:W-:Y:S01]  /*736a0*/  @P6 STG.E desc[UR40][R8.64], R18 ;  /* 0x0000001208006986 */ /* 0x0083e2000c101928 */
[----:B------:R-:W-:-:S03]  /*736b0*/  LOP3.LUT P6, RZ, R3, 0x40000, RZ, 0xc0, !PT ;  /* 0x0004000003ff7812 */ /* 0x000fc600078cc0ff */
[----:B-1----:R-:W2:Y:S10]  /*736c0*/  LDL.LU.64 R8, [R1+0x2370] ;  /* 0x0023700001087983 */ /* 0x002eb40000300a00 */
[----:B----4-:R1:W-:Y:S04]  /*736d0*/  @P6 STG.E desc[UR40][R4.64], R0 ;  /* 0x0000000004006986 */ /* 0x0103e8000c101928 */
[----:B-1----:R-:W3:Y:S04]  /*736e0*/  LDL.LU R4, [R1+0x2368] ;  /* 0x0023680001047983 */ /* 0x002ee80000300800 */
[----:B------:R-:W4:Y:S01]  /*736f0*/  LDL.LU R2, [R1+0x894] ;  /* 0x0008940001027983 */ /* 0x000f220000300800 */
[----:B------:R-:W-:-:S03]  /*73700*/  LOP3.LUT P6, RZ, R3, 0x20000, RZ, 0xc0, !PT ;  /* 0x0002000003ff7812 */ /* 0x000fc600078cc0ff */
[----:B----4-:R1:W-:Y:S04]  /*73710*/  STL [R1+0x2348], R2 ;  /* 0x0023480201007387 */ /* 0x0103e80000100800 */
[----:B-1----:R-:W4:Y:S06]  /*73720*/  LDL.LU R2, [R1+0x944] ;  /* 0x0009440001027983 */ /* 0x002f2c0000300800 */
[----:B------:R-:W-:Y:S04]  /*73730*/  @P6 STG.E desc[UR40][R6.64], R20 ;  /* 0x0000001406006986 */ /* 0x000fe8000c101928 */
[----:B----4-:R1:W-:Y:S04]  /*73740*/  STL [R1+0x2358], R2 ;  /* 0x0023580201007387 */ /* 0x0103e80000100800 */
[----:B-1----:R-:W4:Y:S04]  /*73750*/  LDL.LU R2, [R1+0x890] ;  /* 0x0008900001027983 */ /* 0x002f280000300800 */
[----:B------:R-:W2:Y:S04]  /*73760*/  LDL.LU R18, [R1+0x948] ;  /* 0x0009480001127983 */ /* 0x000ea80000300800 */
[----:B------:R-:W2:Y:S04]  /*73770*/  LDL.LU R0, [R1+0x898] ;  /* 0x0008980001007983 */ /* 0x000ea80000300800 */
        /* <DEDUP_REMOVED lines=48> */
[----:B------:R1:W-:Y:S04]  /*73a80*/  @P1 STG.E desc[UR40][R22.64], R21 ;  /* 0x0000001516001986 */ /* 0x0003e8000c101928 */
[----:B------:R-:W2:Y:S06]  /*73a90*/  LDL.LU R20, [R1+0x94c] ;  /* 0x00094c0001147983 */ /* 0x000eac0000300800 */
[----:B------:R-:W-:-:S02]  /*73aa0*/  @P6 LOP3.LUT R3, R3, 0x40, RZ, 0xfc, !PT ;  /* 0x0000004003036812 */ /* 0x000fc400078efcff */
[----:B------:R-:W-:Y:S01]  /*73ab0*/  LOP3.LUT P6, RZ, R8, 0x100000, RZ, 0xc0, !PT ;  /* 0x0010000008ff7812 */ /* 0x000fe200078cc0ff */
[----:B-1----:R-:W3:Y:S01]  /*73ac0*/  LDL.LU.64 R22, [R1+0x1200] ;  /* 0x0012000001167983 */ /* 0x002ee20000300a00 */
[----:B------:R-:W-:-:S03]  /*73ad0*/  LOP3.LUT R3, R3, 0xffffff7f, RZ, 0xc0, !PT ;  /* 0xffffff7f03037812 */ /* 0x000fc600078ec0ff */
[----:B------:R1:W-:Y:S04]  /*73ae0*/  @P5 STG.E desc[UR40][R26.64], R28 ;  /* 0x0000001c1a005986 */ /* 0x0003e8000c101928 */
[----:B------:R-:W3:Y:S04]  /*73af0*/  LDL.LU R21, [R1+0x89c] ;  /* 0x00089c0001157983 */ /* 0x000ee80000300800 */
[----:B------:R-:W-:Y:S02]  /*73b00*/  @P6 LOP3.LUT R3, R3, 0x80, RZ, 0xfc, !PT ;  /* 0x0000008003036812 */ /* 0x000fe400078efcff */
[----:B------:R-:W-:-:S02]  /*73b10*/  LOP3.LUT P6, RZ, R8, 0x200000, RZ, 0xc0, !PT ;  /* 0x0020000008ff7812 */ /* 0x000fc400078cc0ff */
[----:B------:R-:W-:Y:S01]  /*73b20*/  LOP3.LUT R3, R3, 0xfffffeff, RZ, 0xc0, !PT ;  /* 0xfffffeff03037812 */ /* 0x000fe200078ec0ff */
[----:B-1----:R-:W2:Y:S04]  /*73b30*/  LDL.LU.64 R26, [R1+0x11f8] ;  /* 0x0011f800011a7983 */ /* 0x002ea80000300a00 */
[----:B------:R1:W-:Y:S04]  /*73b40*/  @P0 STG.E desc[UR40][R24.64], R29 ;  /* 0x0000001d18000986 */ /* 0x0003e8000c101928 */
[----:B------:R-:W2:Y:S02]  /*73b50*/  LDL.LU R28, [R1+0x8d0] ;  /* 0x0008d000011c7983 */ /* 0x000ea40000300800 */
[----:B------:R-:W-:-:S02]  /*73b60*/  @P6 LOP3.LUT R3, R3, 0x100, RZ, 0xfc, !PT ;  /* 0x0000010003036812 */ /* 0x000fc400078efcff */
[----:B------:R-:W-:Y:S02]  /*73b70*/  LOP3.LUT P6, RZ, R8, 0x400000, RZ, 0xc0, !PT ;  /* 0x0040000008ff7812 */ /* 0x000fe400078cc0ff */
[----:B------:R-:W-:Y:S01]  /*73b80*/  LOP3.LUT R3, R3, 0xfffffdff, RZ, 0xc0, !PT ;  /* 0xfffffdff03037812 */ /* 0x000fe200078ec0ff */
[----:B------:R1:W-:Y:S04]  /*73b90*/  @P2 STG.E desc[UR40][R16.64], R12 ;  /* 0x0000000c10002986 */ /* 0x0003e8000c101928 */
[----:B-1----:R-:W2:Y:S04]  /*73ba0*/  LDL.LU.64 R24, [R1+0x11f0] ;  /* 0x0011f00001187983 */ /* 0x002ea80000300a00 */
[----:B------:R-:W2:Y:S02]  /*73bb0*/  LDL.LU R29, [R1+0x880] ;  /* 0x00088000011d7983 */ /* 0x000ea40000300800 */
[----:B------:R-:W-:-:S02]  /*73bc0*/  @P6 LOP3.LUT R3, R3, 0x200, RZ, 0xfc, !PT ;  /* 0x0000020003036812 */ /* 0x000fc400078efcff */
[----:B------:R-:W-:Y:S01]  /*73bd0*/  LOP3.LUT P6, RZ, R8, 0x800000, RZ, 0xc0, !PT ;  /* 0x0080000008ff7812 */ /* 0x000fe200078cc0ff */
[----:B------:R-:W2:Y:S01]  /*73be0*/  LDL.LU.64 R16, [R1+0x11e8] ;  /* 0x0011e80001107983 */ /* 0x000ea20000300a00 */
[----:B------:R-:W-:-:S03]  /*73bf0*/  LOP3.LUT R3, R3, 0xfffffbff, RZ, 0xc0, !PT ;  /* 0xfffffbff03037812 */ /* 0x000fc600078ec0ff */
[----:B------:R1:W-:Y:S04]  /*73c00*/  @P3 STG.E desc[UR40][R14.64], R13 ;  /* 0x0000000d0e003986 */ /* 0x0003e8000c101928 */
[----:B------:R-:W2:Y:S04]  /*73c10*/  LDL.LU R12, [R1+0x8d4] ;  /* 0x0008d400010c7983 */ /* 0x000ea80000300800 */
[----:B------:R-:W-:Y:S02]  /*73c20*/  @P6 LOP3.LUT R3, R3, 0x400, RZ, 0xfc, !PT ;  /* 0x0000040003036812 */ /* 0x000fe400078efcff */
[----:B------:R-:W-:-:S02]  /*73c30*/  LOP3.LUT P6, RZ, R8, 0x1000000, RZ, 0xc0, !PT ;  /* 0x0100000008ff7812 */ /* 0x000fc400078cc0ff */
[----:B------:R-:W-:Y:S01]  /*73c40*/  LOP3.LUT R3, R3, 0xfffff7ff, RZ, 0xc0, !PT ;  /* 0xfffff7ff03037812 */ /* 0x000fe200078ec0ff */
[----:B-1----:R-:W2:Y:S04]  /*73c50*/  LDL.LU.64 R14, [R1+0x11e0] ;  /* 0x0011e000010e7983 */ /* 0x002ea80000300a00 */
[----:B------:R1:W-:Y:S04]  /*73c60*/  @P4 STG.E desc[UR40][R10.64], R19 ;  /* 0x000000130a004986 */ /* 0x0003e8000c101928 */
[----:B------:R-:W2:Y:S02]  /*73c70*/  LDL.LU R13, [R1+0x884] ;  /* 0x00088400010d7983 */ /* 0x000ea40000300800 */
[----:B------:R-:W-:-:S02]  /*73c80*/  @P6 LOP3.LUT R3, R3, 0x800, RZ, 0xfc, !PT ;  /* 0x0000080003036812 */ /* 0x000fc400078efcff */
[C---:B------:R-:W-:Y:S02]  /*73c90*/  LOP3.LUT P6, RZ, R8.reuse, 0x2000000, RZ, 0xc0, !PT ;  /* 0x0200000008ff7812 */ /* 0x040fe400078cc0ff */
[----:B------:R-:W-:Y:S01]  /*73ca0*/  LOP3.LUT R3, R3, 0xffffefff, RZ, 0xc0, !PT ;  /* 0xffffefff03037812 */ /* 0x000fe200078ec0ff */
[----:B-1----:R-:W2:Y:S01]  /*73cb0*/  LDL.LU.64 R10, [R1+0x11d8] ;  /* 0x0011d800010a7983 */ /* 0x002ea20000300a00 */
[----:B------:R-:W-:-:S03]  /*73cc0*/  LOP3.LUT P1, RZ, R8, 0x20, RZ, 0xc0, !PT ;  /* 0x0000002008ff7812 */ /* 0x000fc6000782c0ff */
[----:B------:R-:W2:Y:S06]  /*73cd0*/  LDL.LU R19, [R1+0x8d8] ;  /* 0x0008d80001137983 */ /* 0x000eac0000300800 */
        /* <DEDUP_REMOVED lines=13> */
[C---:B------:R-:W-:Y:S01]  /*73db0*/  LOP3.LUT P6, RZ, R8.reuse, 0x40000000, RZ, 0xc0, !PT ;  /* 0x4000000008ff7812 */ /* 0x040fe200078cc0ff */
[----:B------:R1:W-:Y:S01]  /*73dc0*/  STL [R1+0x22e8], R4 ;  /* 0x0022e80401007387 */ /* 0x0003e20000100800 */
[C---:B------:R-:W-:Y:S02]  /*73dd0*/  LOP3.LUT P5, RZ, R8.reuse, 0x10, RZ, 0xc0, !PT ;  /* 0x0000001008ff7812 */ /* 0x040fe400078ac0ff */
[C---:B------:R-:W-:Y:S02]  /*73de0*/  LOP3.LUT P0, RZ, R8.reuse, 0x8, RZ, 0xc0, !PT ;  /* 0x0000000808ff7812 */ /* 0x040fe4000780c0ff */
[C---:B------:R-:W-:Y:S02]  /*73df0*/  LOP3.LUT P2, RZ, R8.reuse, 0x4, RZ, 0xc0, !PT ;  /* 0x0000000408ff7812 */ /* 0x040fe4000784c0ff */
[----:B------:R-:W-:-:S02]  /*73e00*/  LOP3.LUT P3, RZ, R8, 0x2, RZ, 0xc0, !PT ;  /* 0x0000000208ff7812 */ /* 0x000fc4000786c0ff */
[----:B------:R-:W-:Y:S01]  /*73e10*/  LOP3.LUT P4, RZ, R8, 0x1, RZ, 0xc0, !PT ;  /* 0x0000000108ff7812 */ /* 0x000fe2000788c0ff */
[----:B-1----:R-:W2:Y:S04]  /*73e20*/  LDL.LU.64 R4, [R1+0x1210] ;  /* 0x0012100001047983 */ /* 0x002ea80000300a00 */
[----:B------:R1:W-:Y:S04]  /*73e30*/  STL.64 [R1+0x22a8], R8 ;  /* 0x0022a80801007387 */ /* 0x0003e80000100a00 */
[----:B-1----:R-:W2:Y:S04]  /*73e40*/  LDL.LU.64 R8, [R1+0x1218] ;  /* 0x0012180001087983 */ /* 0x002ea80000300a00 */
[----:B----4-:R1:W-:Y:S04]  /*73e50*/  @P6 STG.E desc[UR40][R6.64], R2 ;  /* 0x0000000206006986 */ /* 0x0103e8000c101928 */
[----:B-1----:R-:W4:Y:S04]  /*73e60*/  LDL.LU.64 R6, [R1+0x2360] ;  /* 0x0023600001067983 */ /* 0x002f280000300a00 */
[----:B------:R-:W4:Y:S01]  /*73e70*/  LDL.LU R2, [R1+0x2358] ;  /* 0x0023580001027983 */ /* 0x000f220000300800 */
[----:B------:R-:W-:-:S13]  /*73e80*/  LOP3.LUT P6, RZ, R3, 0x10000, RZ, 0xc0, !PT ;  /* 0x0001000003ff7812 */ /* 0x000fda00078cc0ff */
[----:B----4-:R1:W-:Y:S04]  /*73e90*/  @P6 STG.E desc[UR40][R6.64], R2 ;  /* 0x0000000206006986 */ /* 0x0103e8000c101928 */
[----:B-1----:R-:W4:Y:S04]  /*73ea0*/  LDL.LU.64 R6, [R1+0x2350] ;  /* 0x0023500001067983 */ /* 0x002f280000300a00 */
[----:B------:R-:W4:Y:S01]  /*73eb0*/  LDL.LU R2, [R1+0x2348] ;  /* 0x0023480001027983 */ /* 0x000f220000300800 */
[----:B------:R-:W-:-:S13]  /*73ec0*/  LOP3.LUT P6, RZ, R3, 0x8000, RZ, 0xc0, !PT ;  /* 0x0000800003ff7812 */ /* 0x000fda00078cc0ff */
[----:B----4-:R1:W-:Y:S04]  /*73ed0*/  @P6 STG.E desc[UR40][R6.64], R2 ;  /* 0x0000000206006986 */ /* 0x0103e8000c101928 */
[----:B-1----:R-:W4:Y:S04]  /*73ee0*/  LDL.LU.64 R6, [R1+0x2340] ;  /* 0x0023400001067983 */ /* 0x002f280000300a00 */
[----:B------:R-:W2:Y:S04]  /*73ef0*/  LDL.LU R2, [R1+0x810] ;  /* 0x0008100001027983 */ /* 0x000ea80000300800 */
[----:B--2---:R1:W-:Y:S04]  /*73f00*/  STL [R1+0x2300], R2 ;  /* 0x0023000201007387 */ /* 0x0043e80000100800 */
[----:B-1----:R-:W2:Y:S04]  /*73f10*/  LDL.LU R2, [R1+0x850] ;  /* 0x0008500001027983 */ /* 0x002ea80000300800 */
[----:B--2---:R1:W-:Y:S04]  /*73f20*/  STL [R1+0x2310], R2 ;  /* 0x0023100201007387 */ /* 0x0043e80000100800 */
[----:B-1----:R-:W2:Y:S01]  /*73f30*/  LDL.LU R2, [R1+0x88c] ;  /* 0x00088c0001027983 */ /* 0x002ea20000300800 */
[----:B------:R-:W-:-:S03]  /*73f40*/  LOP3.LUT P6, RZ, R3, 0x4000, RZ, 0xc0, !PT ;  /* 0x0000400003ff7812 */ /* 0x000fc600078cc0ff */
[----:B--2---:R1:W-:Y:S04]  /*73f50*/  STL [R1+0x2320], R2 ;  /* 0x0023200201007387 */ /* 0x0043e80000100800 */
[----:B-1----:R-:W2:Y:S06]  /*73f60*/  LDL.LU R2, [R1+0x8dc] ;  /* 0x0008dc0001027983 */ /* 0x002eac0000300800 */
[----:B------:R-:W-:Y:S01]  /*73f70*/  @P6 STG.E desc[UR40][R8.64], R18 ;  /* 0x0000001208006986 */ /* 0x000fe2000c101928 */
[----:B------:R-:W-:-:S13]  /*73f80*/  LOP3.LUT P6, RZ, R3, 0x2000, RZ, 0xc0, !PT ;  /* 0x0000200003ff7812 */ /* 0x000fda00078cc0ff */
[----:B------:R-:W-:Y:S04]  /*73f90*/  @P6 STG.E desc[UR40][R4.64], R0 ;  /* 0x0000000004006986 */ /* 0x000fe8000c101928 */
[----:B--2---:R1:W-:Y:S04]  /*73fa0*/  STL [R1+0x2330], R2 ;  /* 0x0023300201007387 */ /* 0x0043e80000100800 */
[----:B-1----:R-:W2:Y:S04]  /*73fb0*/  LDL.LU R2, [R1+0x888] ;  /* 0x0008880001027983 */ /* 0x002ea80000300800 */
[----:B------:R-:W2:Y:S04]  /*73fc0*/  LDL.LU R4, [R1+0x854] ;  /* 0x0008540001047983 */ /* 0x000ea80000300800 */
[----:B------:R-:W2:Y:S04]  /*73fd0*/  LDL.LU R18, [R1+0x85c] ;  /* 0x00085c0001127983 */ /* 0x000ea80000300800 */
[----:B--2---:R1:W-:Y:S04]  /*73fe0*/  STL [R1+0x22b8], R18 ;  /* 0x0022b81201007387 */ /* 0x0043e80000100800 */
[----:B-1----:R-:W2:Y:S04]  /*73ff0*/  LDL.LU R18, [R1+0x818] ;  /* 0x0008180001127983 */ /* 0x002ea80000300800 */
[----:B--2---:R1:W-:Y:S04]  /*74000*/  STL [R1+0x22c8], R18 ;  /* 0x0022c81201007387 */ /* 0x0043e80000100800 */
[----:B-1----:R-:W2:Y:S04]  /*74010*/  LDL.LU R18, [R1+0x858] ;  /* 0x0008580001127983 */ /* 0x002ea80000300800 */
[----:B--2---:R1:W-:Y:S04]  /*74020*/  STL [R1+0x22d8], R18 ;  /* 0x0022d81201007387 */ /* 0x0043e80000100800 */
[----:B-1----:R-:W2:Y:S04]  /*74030*/  LDL.LU R18, [R1+0x814] ;  /* 0x0008140001127983 */ /* 0x002ea80000300800 */
        /* <DEDUP_REMOVED lines=19> */
[----:B------:R-:W-:-:S13]  /*74170*/  LOP3.LUT P6, RZ, R3, 0x1000, RZ, 0xc0, !PT ;  /* 0x0000100003ff7812 */ /* 0x000fda00078cc0ff */
[----:B----4-:R-:W-:Y:S01]  /*74180*/  @P6 STG.E desc[UR40][R6.64], R20 ;  /* 0x0000001406006986 */ /* 0x010fe2000c101928 */
[----:B------:R-:W-:-:S13]  /*74190*/  LOP3.LUT P6, RZ, R3, 0x800, RZ, 0xc0, !PT ;  /* 0x0000080003ff7812 */ /* 0x000fda00078cc0ff */
[----:B---3--:R-:W-:Y:S01]  /*741a0*/  @P6 STG.E desc[UR40][R22.64], R21 ;  /* 0x0000001516006986 */ /* 0x008fe2000c101928 */
[----:B------:R-:W-:-:S13]  /*741b0*/  LOP3.LUT P6, RZ, R3, 0x400, RZ, 0xc0, !PT ;  /* 0x0000040003ff7812 */ /* 0x000fda00078cc0ff */
[----:B------:R-:W-:Y:S01]  /*741c0*/  @P6 STG.E desc[UR40][R26.64], R28 ;  /* 0x0000001c1a006986 */ /* 0x000fe2000c101928 */
[----:B------:R-:W-:-:S03]  /*741d0*/  LOP3.LUT P6, RZ, R3, 0x200, RZ, 0xc0, !PT ;  /* 0x0000020003ff7812 */ /* 0x000fc600078cc0ff */
[----:B--2---:R1:W-:Y:S04]  /*741e0*/  STL.64 [R1+0x2338], R8 ;  /* 0x0023380801007387 */ /* 0x0043e80000100a00 */
[----:B-1----:R-:W2:Y:S06]  /*741f0*/  LDL.LU.64 R8, [R1+0x11d0] ;  /* 0x0011d00001087983 */ /* 0x002eac0000300a00 */
[----:B------:R1:W-:Y:S01]  /*74200*/  @P6 STG.E desc[UR40][R24.64], R29 ;  /* 0x0000001d18006986 */ /* 0x0003e2000c101928 */
[----:B------:R-:W-:-:S03]  /*74210*/  LOP3.LUT P6, RZ, R3, 0x100, RZ, 0xc0, !PT ;  /* 0x0000010003ff7812 */ /* 0x000fc600078cc0ff */
[----:B------:R-:W3:Y:S04]  /*74220*/  LDL.LU R5, [R1+0x81c] ;  /* 0x00081c0001057983 */ /* 0x000ee80000300800 */
[----:B------:R-:W4:Y:S04]  /*74230*/  LDL.LU R0, [R1+0x840] ;  /* 0x0008400001007983 */ /* 0x000f280000300800 */
[----:B------:R-:W3:Y:S04]  /*74240*/  LDL.LU.64 R6, [R1+0x1170] ;  /* 0x0011700001067983 */ /* 0x000ee80000300a00 */
[----:B------:R1:W-:Y:S01]  /*74250*/  @P6 STG.E desc[UR40][R16.64], R12 ;  /* 0x0000000c10006986 */ /* 0x0003e2000c101928 */
[----:B------:R-:W-:-:S03]  /*74260*/  LOP3.LUT P6, RZ, R3, 0x80, RZ, 0xc0, !PT ;  /* 0x0000008003ff7812 */ /* 0x000fc600078cc0ff */
[----:B------:R-:W3:Y:S04]  /*74270*/  LDL.LU R20, [R1+0x800] ;  /* 0x0008000001147983 */ /* 0x000ee80000300800 */
[----:B------:R-:W3:Y:S04]  /*74280*/  LDL.LU.64 R22, [R1+0x1168] ;  /* 0x0011680001167983 */ /* 0x000ee80000300a00 */
[----:B------:R-:W3:Y:S04]  /*74290*/  LDL.LU R21, [R1+0x844] ;  /* 0x0008440001157983 */ /* 0x000ee80000300800 */
[----:B------:R1:W-:Y:S01]  /*742a0*/  @P6 STG.E desc[UR40][R14.64], R13 ;  /* 0x0000000d0e006986 */ /* 0x0003e2000c101928 */
[----:B------:R-:W-:-:S03]  /*742b0*/  LOP3.LUT P6, RZ, R3, 0x40, RZ, 0xc0, !PT ;  /* 0x0000004003ff7812 */ /* 0x000fc600078cc0ff */
[----:B------:R-:W3:Y:S04]  /*742c0*/  LDL.LU.64 R26, [R1+0x1160] ;  /* 0x00116000011a7983 */ /* 0x000ee80000300a00 */
[----:B------:R-:W3:Y:S04]  /*742d0*/  LDL.LU R28, [R1+0x804] ;  /* 0x00080400011c7983 */ /* 0x000ee80000300800 */
[----:B-1----:R-:W3:Y:S04]  /*742e0*/  LDL.LU.64 R24, [R1+0x1158] ;  /* 0x0011580001187983 */ /* 0x002ee80000300a00 */
[----:B------:R1:W-:Y:S01]  /*742f0*/  @P6 STG.E desc[UR40][R10.64], R19 ;  /* 0x000000130a006986 */ /* 0x0003e2000c101928 */
[----:B------:R-:W-:-:S03]  /*74300*/  LOP3.LUT P6, RZ, R3, 0x20, RZ, 0xc0, !PT ;  /* 0x0000002003ff7812 */ /* 0x000fc600078cc0ff */
        /* <DEDUP_REMOVED lines=24> */
[----:B-1----:R-:W2:Y:S01]  /*74490*/  LDL.LU.64 R8, [R1+0x22f8] ;  /* 0x0022f80001087983 */ /* 0x002ea20000300a00 */
[----:B------:R-:W-:-:S03]  /*744a0*/  LOP3.LUT P6, RZ, R3, 0x1, RZ, 0xc0, !PT ;  /* 0x0000000103ff7812 */ /* 0x000fc600078cc0ff */
[----:B------:R-:W4:Y:S10]  /*744b0*/  LDL.LU.64 R2, [R1+0x1178] ;  /* 0x0011780001027983 */ /* 0x000f340000300a00 */
[----:B--2---:R1:W-:Y:S04]  /*744c0*/  @P6 STG.E desc[UR40][R8.64], R4 ;  /* 0x0000000408006986 */ /* 0x0043e8000c101928 */
[----:B-1----:R-:W2:Y:S04]  /*744d0*/  LDL.LU.64 R8, [R1+0x22f0] ;  /* 0x0022f00001087983 */ /* 0x002ea80000300a00 */
[----:B------:R-:W2:Y:S02]  /*744e0*/  LDL.LU R4, [R1+0x22e8] ;  /* 0x0022e80001047983 */ /* 0x000ea40000300800 */
[----:B--2---:R-:W-:-:S13]  /*744f0*/  LOP3.LUT P6, RZ, R4, 0x80000000, RZ, 0xc0, !PT ;  /* 0x8000000004ff7812 */ /* 0x004fda00078cc0ff */
[----:B------:R1:W-:Y:S04]  /*74500*/  @P6 STG.E desc[UR40][R8.64], R18 ;  /* 0x0000001208006986 */ /* 0x0003e8000c101928 */
        /* <DEDUP_REMOVED lines=14> */
[----:B---3--:R1:W-:Y:S04]  /*745f0*/  @P6 STG.E desc[UR40][R8.64], R5 ;  /* 0x0000000508006986 */ /* 0x0083e8000c101928 */
[----:B-1----:R-:W2:Y:S04]  /*74600*/  LDL.LU.64 R8, [R1+0x22a8] ;  /* 0x0022a80001087983 */ /* 0x002ea80000300a00 */
[----:B------:R-:W3:Y:S01]  /*74610*/  LDL.LU R18, [R1+0x834] ;  /* 0x0008340001127983 */ /* 0x000ee20000300800 */
[----:B------:R-:W-:-:S03]  /*74620*/  LOP3.LUT P6, RZ, R4, 0x4000000, RZ, 0xc0, !PT ;  /* 0x0400000004ff7812 */ /* 0x000fc600078cc0ff */
[----:B---3--:R1:W-:Y:S04]  /*74630*/  STL [R1+0x2288], R18 ;  /* 0x0022881201007387 */ /* 0x0083e80000100800 */
[----:B-1----:R-:W3:Y:S06]  /*74640*/  LDL.LU R18, [R1+0x7f0] ;  /* 0x0007f00001127983 */ /* 0x002eec0000300800 */
[----:B----4-:R-:W-:Y:S04]  /*74650*/  @P6 STG.E desc[UR40][R2.64], R0 ;  /* 0x0000000002006986 */ /* 0x010fe8000c101928 */
[----:B---3--:R1:W-:Y:S04]  /*74660*/  STL [R1+0x2298], R18 ;  /* 0x0022981201007387 */ /* 0x0083e80000100800 */
[----:B-1----:R-:W3:Y:S04]  /*74670*/  LDL.LU R18, [R1+0x830] ;  /* 0x0008300001127983 */ /* 0x002ee80000300800 */
[----:B------:R-:W4:Y:S04]  /*74680*/  LDL.LU R5, [R1+0x7f4] ;  /* 0x0007f40001057983 */ /* 0x000f280000300800 */
[----:B------:R-:W2:Y:S04]  /*74690*/  LDL.LU.64 R2, [R1+0x1118] ;  /* 0x0011180001027983 */ /* 0x000ea80000300a00 */
[----:B--2---:R1:W-:Y:S04]  /*746a0*/  STL.64 [R1+0x2280], R2 ;  /* 0x0022800201007387 */ /* 0x0043e80000100a00 */
[----:B-1----:R-:W2:Y:S01]  /*746b0*/  LDL.LU.64 R2, [R1+0x1128] ;  /* 0x0011280001027983 */ /* 0x002ea20000300a00 */
[----:B------:R-:W-:-:S02]  /*746c0*/  LOP3.LUT P6, RZ, R4, 0x2000000, RZ, 0xc0, !PT ;  /* 0x0200000004ff7812 */ /* 0x000fc400078cc0ff */
[----:B------:R-:W-:-:S11]  /*746d0*/  LOP3.LUT R4, R4, 0xfffffffd, RZ, 0xc0, !PT ;  /* 0xfffffffd04047812 */ /* 0x000fd600078ec0ff */
[----:B------:R-:W-:Y:S01]  /*746e0*/  @P6 STG.E desc[UR40][R6.64], R20 ;  /* 0x0000001406006986 */ /* 0x000fe2000c101928 */
[----:B------:R-:W-:-:S13]  /*746f0*/  LOP3.LUT P6, RZ, R9, 0x80, RZ, 0xc0, !PT ;  /* 0x0000008009ff7812 */ /* 0x000fda00078cc0ff */
[----:B------:R-:W-:Y:S02]  /*74700*/  @P6 LOP3.LUT R4, R4, 0x2, RZ, 0xfc, !PT ;  /* 0x0000000204046812 */ /* 0x000fe400078efcff */
[----:B------:R-:W-:Y:S01]  /*74710*/  LOP3.LUT P6, RZ, R9, 0x100, RZ, 0xc0, !PT ;  /* 0x0000010009ff7812 */ /* 0x000fe200078cc0ff */
[----:B--2---:R1:W-:Y:S04]  /*74720*/  STL.64 [R1+0x2290], R2 ;  /* 0x0022900201007387 */ /* 0x0043e80000100a00 */
[----:B-1----:R-:W2:Y:S01]  /*74730*/  LDL.LU.64 R2, [R1+0x1130] ;  /* 0x0011300001027983 */ /* 0x002ea20000300a00 */
[----:B------:R-:W-:-:S07]  /*74740*/  LOP3.LUT R4, R4, 0xfffffffb, RZ, 0xc0, !PT ;  /* 0xfffffffb04047812 */ /* 0x000fce00078ec0ff */
        /* <DEDUP_REMOVED lines=33> */
[----:B--2---:R1:W-:Y:S04]  /*74960*/  STL.64 [R1+0x22a0], R2 ;  /* 0x0022a00201007387 */ /* 0x0043e80000100a00 */
[----:B-1----:R-:W3:Y:S06]  /*74970*/  LDL.LU.64 R2, [R1+0x1138] ;  /* 0x0011380001027983 */ /* 0x002eec0000300a00 */
[----:B------:R-:W-:-:S02]  /*74980*/  @P6 LOP3.LUT R4, R4, 0x2000, RZ, 0xfc, !PT ;  /* 0x0000200004046812 */ /* 0x000fc400078efcff */
[----:B------:R-:W-:Y:S01]  /*74990*/  LOP3.LUT P6, RZ, R9, 0x100000, RZ, 0xc0, !PT ;  /* 0x0010000009ff7812 */ /* 0x000fe200078cc0ff */
[----:B------:R-:W2:Y:S01]  /*749a0*/  LDL.LU R0, [R1+0x838] ;  /* 0x0008380001007983 */ /* 0x000ea20000300800 */
[----:B------:R-:W-:-:S03]  /*749b0*/  LOP3.LUT R4, R4, 0xffffbfff, RZ, 0xc0, !PT ;  /* 0xffffbfff04047812 */ /* 0x000fc600078ec0ff */
[----:B------:R-:W2:Y:S04]  /*749c0*/  LDL.LU.64 R6, [R1+0x1110] ;  /* 0x0011100001067983 */ /* 0x000ea80000300a00 */
[----:B------:R1:W-:Y:S04]  /*749d0*/  @P1 STG.E desc[UR40][R22.64], R21 ;  /* 0x0000001516001986 */ /* 0x0003e8000c101928 */
[----:B------:R-:W-:Y:S01]  /*749e0*/  @P6 LOP3.LUT R4, R4, 0x4000, RZ, 0xfc, !PT ;  /* 0x0000400004046812 */ /* 0x000fe200078efcff */
[----:B------:R-:W2:Y:S01]  /*749f0*/  LDL.LU R20, [R1+0x7f8] ;  /* 0x0007f80001147983 */ /* 0x000ea20000300800 */
[----:B------:R-:W-:-:S02]  /*74a00*/  LOP3.LUT P6, RZ, R9, 0x200000, RZ, 0xc0, !PT ;  /* 0x0020000009ff7812 */ /* 0x000fc400078cc0ff */
[----:B------:R-:W-:Y:S01]  /*74a10*/  LOP3.LUT R4, R4, 0xffff7fff, RZ, 0xc0, !PT ;  /* 0xffff7fff04047812 */ /* 0x000fe200078ec0ff */
[----:B------:R4:W-:Y:S04]  /*74a20*/  @P5 STG.E desc[UR40][R26.64], R28 ;  /* 0x0000001c1a005986 */ /* 0x0009e8000c101928 */
[----:B-1----:R-:W2:Y:S04]  /*74a30*/  LDL.LU.64 R22, [R1+0x1108] ;  /* 0x0011080001167983 */ /* 0x002ea80000300a00 */
[----:B------:R-:W2:Y:S02]  /*74a40*/  LDL.LU R21, [R1+0x83c] ;  /* 0x00083c0001157983 */ /* 0x000ea40000300800 */
[----:B------:R-:W-:-:S02]  /*74a50*/  @P6 LOP3.LUT R4, R4, 0x8000, RZ, 0xfc, !PT ;  /* 0x0000800004046812 */ /* 0x000fc400078efcff */
[----:B------:R-:W-:Y:S01]  /*74a60*/  LOP3.LUT P6, RZ, R9, 0x400000, RZ, 0xc0, !PT ;  /* 0x0040000009ff7812 */ /* 0x000fe200078cc0ff */
[----:B----4-:R-:W4:Y:S01]  /*74a70*/  LDL.LU.64 R26, [R1+0x1100] ;  /* 0x00110000011a7983 */ /* 0x010f220000300a00 */
[----:B------:R-:W-:-:S03]  /*74a80*/  LOP3.LUT R4, R4, 0xfffeffff, RZ, 0xc0, !PT ;  /* 0xfffeffff04047812 */ /* 0x000fc600078ec0ff */
[----:B------:R1:W-:Y:S04]  /*74a90*/  @P0 STG.E desc[UR40][R24.64], R29 ;  /* 0x0000001d18000986 */ /* 0x0003e8000c101928 */
[----:B------:R-:W4:Y:S04]  /*74aa0*/  LDL.LU R28, [R1+0x7fc] ;  /* 0x0007fc00011c7983 */ /* 0x000f280000300800 */
        /* <DEDUP_REMOVED lines=16> */
[----:B------:R1:W-:Y:S01]  /*74bb0*/  @P4 STG.E desc[UR40][R10.64], R19 ;  /* 0x000000130a004986 */ /* 0x0003e2000c101928 */
[----:B------:R-:W-:-:S03]  /*74bc0*/  LOP3.LUT P1, RZ, R9, 0x40, RZ, 0xc0, !PT ;  /* 0x0000004009ff7812 */ /* 0x000fc6000782c0ff */
[----:B------:R-:W2:Y:S04]  /*74bd0*/  LDL.LU R13, [R1+0x824] ;  /* 0x00082400010d7983 */ /* 0x000ea80000300800 */
[----:B------:R-:W-:Y:S02]  /*74be0*/  @P6 LOP3.LUT R4, R4, 0x80000, RZ, 0xfc, !PT ;  /* 0x0008000004046812 */ /* 0x000fe400078efcff */
[C---:B------:R-:W-:Y:S02]  /*74bf0*/  LOP3.LUT P6, RZ, R9.reuse, 0x4000000, RZ, 0xc0, !PT ;  /* 0x0400000009ff7812 */ /* 0x040fe400078cc0ff */
[----:B------:R-:W-:Y:S01]  /*74c00*/  LOP3.LUT R4, R4, 0xffefffff, RZ, 0xc0, !PT ;  /* 0xffefffff04047812 */ /* 0x000fe200078ec0ff */
[----:B-1----:R-:W2:Y:S01]  /*74c10*/  LDL.LU.64 R10, [R1+0x10e0] ;  /* 0x0010e000010a7983 */ /* 0x002ea20000300a00 */
[----:B------:R-:W-:-:S02]  /*74c20*/  LOP3.LUT P5, RZ, R9, 0x20, RZ, 0xc0, !PT ;  /* 0x0000002009ff7812 */ /* 0x000fc400078ac0ff */
[C---:B------:R-:W-:Y:S01]  /*74c30*/  LOP3.LUT P0, RZ, R9.reuse, 0x10, RZ, 0xc0, !PT ;  /* 0x0000001009ff7812 */ /* 0x040fe2000780c0ff */
        /* <DEDUP_REMOVED lines=15> */
[----:B------:R1:W-:Y:S01]  /*74d30*/  STL.64 [R1+0x21e8], R8 ;  /* 0x0021e80801007387 */ /* 0x0003e20000100a00 */
[C---:B------:R-:W-:Y:S02]  /*74d40*/  LOP3.LUT P2, RZ, R9.reuse, 0x8, RZ, 0xc0, !PT ;  /* 0x0000000809ff7812 */ /* 0x040fe4000784c0ff */
[C---:B------:R-:W-:Y:S02]  /*74d50*/  LOP3.LUT P3, RZ, R9.reuse, 0x4, RZ, 0xc0, !PT ;  /* 0x0000000409ff7812 */ /* 0x040fe4000786c0ff */
[----:B------:R-:W-:Y:S02]  /*74d60*/  LOP3.LUT P4, RZ, R9, 0x2, RZ, 0xc0, !PT ;  /* 0x0000000209ff7812 */ /* 0x000fe4000788c0ff */
[----:B-1----:R-:W2:Y:S05]  /*74d70*/  LDL.LU.64 R8, [R1+0x1120] ;  /* 0x0011200001087983 */ /* 0x002eaa0000300a00 */
[----:B---3--:R1:W-:Y:S04]  /*74d80*/  @P6 STG.E desc[UR40][R2.64], R18 ;  /* 0x0000001202006986 */ /* 0x0083e8000c101928 */
[----:B-1----:R-:W3:Y:S04]  /*74d90*/  LDL.LU.64 R2, [R1+0x22a0] ;  /* 0x0022a00001027983 */ /* 0x002ee80000300a00 */
[----:B------:R-:W3:Y:S01]  /*74da0*/  LDL.LU R18, [R1+0x2298] ;  /* 0x0022980001127983 */ /* 0x000ee20000300800 */
[----:B------:R-:W-:-:S13]  /*74db0*/  LOP3.LUT P6, RZ, R4, 0x1000000, RZ, 0xc0, !PT ;  /* 0x0100000004ff7812 */ /* 0x000fda00078cc0ff */
[----:B---3--:R1:W-:Y:S04]  /*74dc0*/  @P6 STG.E desc[UR40][R2.64], R18 ;  /* 0x0000001202006986 */ /* 0x0083e8000c101928 */
[----:B-1----:R-:W3:Y:S04]  /*74dd0*/  LDL.LU.64 R2, [R1+0x2290] ;  /* 0x0022900001027983 */ /* 0x002ee80000300a00 */
[----:B------:R-:W3:Y:S01]  /*74de0*/  LDL.LU R18, [R1+0x2288] ;  /* 0x0022880001127983 */ /* 0x000ee20000300800 */
[----:B------:R-:W-:-:S13]  /*74df0*/  LOP3.LUT P6, RZ, R4, 0x800000, RZ, 0xc0, !PT ;  /* 0x0080000004ff7812 */ /* 0x000fda00078cc0ff */
[----:B---3--:R1:W-:Y:S01]  /*74e00*/  @P6 STG.E desc[UR40][R2.64], R18 ;  /* 0x0000001202006986 */ /* 0x0083e2000c101928 */
[----:B------:R-:W-:-:S03]  /*74e10*/  LOP3.LUT P6, RZ, R4, 0x400000, RZ, 0xc0, !PT ;  /* 0x0040000004ff7812 */ /* 0x000fc600078cc0ff */
[----:B-1----:R-:W3:Y:S10]  /*74e20*/  LDL.LU.64 R2, [R1+0x2280] ;  /* 0x0022800001027983 */ /* 0x002ef40000300a00 */
[----:B--2---:R1:W-:Y:S04]  /*74e30*/  @P6 STG.E desc[UR40][R8.64], R5 ;  /* 0x0000000508006986 */ /* 0x0043e8000c101928 */
[----:B-1----:R-:W2:Y:S04]  /*74e40*/  LDL.LU.64 R8, [R1+0x1090] ;  /* 0x0010900001087983 */ /* 0x002ea80000300a00 */
        /* <DEDUP_REMOVED lines=11> */
[----:B-1----:R-:W2:Y:S01]  /*74f00*/  LDL.LU R8, [R1+0x82c] ;  /* 0x00082c0001087983 */ /* 0x002ea20000300800 */
[----:B------:R-:W-:-:S03]  /*74f10*/  LOP3.LUT P6, RZ, R4, 0x200000, RZ, 0xc0, !PT ;  /* 0x0020000004ff7812 */ /* 0x000fc600078cc0ff */
[----:B--2---:R1:W-:Y:S04]  /*74f20*/  STL [R1+0x2260], R8 ;  /* 0x0022600801007387 */ /* 0x0043e80000100800 */
[----:B-1----:R-:W2:Y:S06]  /*74f30*/  LDL.LU R8, [R1+0x7e8] ;  /* 0x0007e80001087983 */ /* 0x002eac0000300800 */
[----:B---3--:R-:W-:Y:S01]  /*74f40*/  @P6 STG.E desc[UR40][R2.64], R0 ;  /* 0x0000000002006986 */ /* 0x008fe2000c101928 */
[----:B------:R-:W-:-:S13]  /*74f50*/  LOP3.LUT P6, RZ, R4, 0x100000, RZ, 0xc0, !PT ;  /* 0x0010000004ff7812 */ /* 0x000fda00078cc0ff */
[----:B------:R-:W-:Y:S04]  /*74f60*/  @P6 STG.E desc[UR40][R6.64], R20 ;  /* 0x0000001406006986 */ /* 0x000fe8000c101928 */
[----:B--2---:R1:W-:Y:S04]  /*74f70*/  STL [R1+0x2270], R8 ;  /* 0x0022700801007387 */ /* 0x0043e80000100800 */
[----:B-1----:R-:W2:Y:S04]  /*74f80*/  LDL.LU R8, [R1+0x828] ;  /* 0x0008280001087983 */ /* 0x002ea80000300800 */
[----:B------:R1:W-:Y:S04]  /*74f90*/  STL [R1+0x21f0], R9 ;  /* 0x0021f00901007387 */ /* 0x0003e80000100800 */
[----:B-1----:R-:W3:Y:S04]  /*74fa0*/  LDL.LU R9, [R1+0x7b8] ;  /* 0x0007b80001097983 */ /* 0x002ee80000300800 */
[----:B------:R-:W2:Y:S04]  /*74fb0*/  LDL.LU R18, [R1+0x768] ;  /* 0x0007680001127983 */ /* 0x000ea80000300800 */
        /* <DEDUP_REMOVED lines=18> */
[----:B------:R-:W-:Y:S01]  /*750e0*/  @P6 STG.E desc[UR40][R22.64], R21 ;  /* 0x0000001516006986 */ /* 0x000fe2000c101928 */
[----:B------:R-:W-:-:S13]  /*750f0*/  LOP3.LUT P6, RZ, R4, 0x40000, RZ, 0xc0, !PT ;  /* 0x0004000004ff7812 */ /* 0x000fda00078cc0ff */
[----:B----4-:R-:W-:Y:S01]  /*75100*/  @P6 STG.E desc[UR40][R26.64], R28 ;  /* 0x0000001c1a006986 */ /* 0x010fe2000c101928 */
[----:B------:R-:W-:-:S13]  /*75110*/  LOP3.LUT P6, RZ, R4, 0x20000, RZ, 0xc0, !PT ;  /* 0x0002000004ff7812 */ /* 0x000fda00078cc0ff */
[----:B------:R-:W-:Y:S01]  /*75120*/  @P6 STG.E desc[UR40][R24.64], R29 ;  /* 0x0000001d18006986 */ /* 0x000fe2000c101928 */
[----:B------:R-:W-:-:S03]  /*75130*/  LOP3.LUT P6, RZ, R4, 0x10000, RZ, 0xc0, !PT ;  /* 0x0001000004ff7812 */ /* 0x000fc600078cc0ff */
[----:B--2---:R1:W-:Y:S04]  /*75140*/  STL.64 [R1+0x2278], R6 ;  /* 0x0022780601007387 */ /* 0x0043e80000100a00 */
[----:B-1----:R-:W2:Y:S06]  /*75150*/  LDL.LU.64 R6, [R1+0x10d8] ;  /* 0x0010d80001067983 */ /* 0x002eac0000300a00 */
[----:B------:R-:W-:Y:S01]  /*75160*/  @P6 STG.E desc[UR40][R16.64], R12 ;  /* 0x0000000c10006986 */ /* 0x000fe2000c101928 */
[----:B------:R-:W-:-:S03]  /*75170*/  LOP3.LUT P6, RZ, R4, 0x8000, RZ, 0xc0, !PT ;  /* 0x0000800004ff7812 */ /* 0x000fc600078cc0ff */
[----:B------:R-:W4:Y:S10]  /*75180*/  LDL.LU R5, [R1+0x7bc] ;  /* 0x0007bc0001057983 */ /* 0x000f340000300800 */
[----:B------:R-:W-:Y:S01]  /*75190*/  @P6 STG.E desc[UR40][R14.64], R13 ;  /* 0x0000000d0e006986 */ /* 0x000fe2000c101928 */
[----:B------:R-:W-:-:S13]  /*751a0*/  LOP3.LUT P6, RZ, R4, 0x4000, RZ, 0xc0, !PT ;  /* 0x0000400004ff7812 */ /* 0x000fda00078cc0ff */
[----:B------:R1:W-:Y:S01]  /*751b0*/  @P6 STG.E desc[UR40][R10.64], R19 ;  /* 0x000000130a006986 */ /* 0x0003e2000c101928 */
[----:B------:R-:W-:-:S03]  /*751c0*/  LOP3.LUT P6, RZ, R4, 0x2000, RZ, 0xc0, !PT ;  /* 0x0000200004ff7812 */ /* 0x000fc600078cc0ff */
[----:B-1----:R-:W3:Y:S04]  /*751d0*/  LDL.LU.64 R10, [R1+0x1080] ;  /* 0x00108000010a7983 */ /* 0x002ee80000300a00 */
        /* <DEDUP_REMOVED lines=45> */
[----:B------:R-:W2:Y:S10]  /*754b0*/  LDL.LU R8, [R1+0x2200] ;  /* 0x0022000001087983 */ /* 0x000eb40000300800 */
[----:B---3--:R1:W-:Y:S04]  /*754c0*/  @P6 STG.E desc[UR40][R6.64], R9 ;  /* 0x0000000906006986 */ /* 0x0083e8000c101928 */
[----:B-1----:R-:W4:Y:S04]  /*754d0*/  LDL.LU.64 R6, [R1+0x21f8] ;  /* 0x0021f80001067983 */ /* 0x002f280000300a00 */
[----:B------:R-:W2:Y:S01]  /*754e0*/  LDL.LU R9, [R1+0x21f0] ;  /* 0x0021f00001097983 */ /* 0x000ea20000300800 */
[----:B------:R-:W-:-:S13]  /*754f0*/  LOP3.LUT P6, RZ, R4, 0x10, RZ, 0xc0, !PT ;  /* 0x0000001004ff7812 */ /* 0x000fda00078cc0ff */
[----:B--2---:R1:W-:Y:S01]  /*75500*/  @P6 STG.E desc[UR40][R8.64], R18 ;  /* 0x0000001208006986 */ /* 0x0043e2000c101928 */
[----:B------:R-:W-:-:S03]  /*75510*/  LOP3.LUT P6, RZ, R4, 0x8, RZ, 0xc0, !PT ;  /* 0x0000000804ff7812 */ /* 0x000fc600078cc0ff */
[----:B-1----:R-:W2:Y:S10]  /*75520*/  LDL.LU.64 R8, [R1+0x21e8] ;  /* 0x0021e80001087983 */ /* 0x002eb40000300a00 */
[----:B----4-:R1:W-:Y:S01]  /*75530*/  @P6 STG.E desc[UR40][R6.64], R5 ;  /* 0x0000000506006986 */ /* 0x0103e2000c101928 */
[----:B------:R-:W-:-:S03]  /*75540*/  LOP3.LUT P6, RZ, R4, 0x4, RZ, 0xc0, !PT ;  /* 0x0000000404ff7812 */ /* 0x000fc600078cc0ff */
[----:B-1----:R-:W3:Y:S10]  /*75550*/  LDL.LU R6, [R1+0x21e0] ;  /* 0x0021e00001067983 */ /* 0x002ef40000300800 */
[----:B------:R1:W-:Y:S04]  /*75560*/  @P6 STG.E desc[UR40][R10.64], R0 ;  /* 0x000000000a006986 */ /* 0x0003e8000c101928 */
[----:B-1----:R-:W4:Y:S01]  /*75570*/  LDL.LU.64 R10, [R1+0x21d8] ;  /* 0x0021d800010a7983 */ /* 0x002f220000300a00 */
[----:B------:R-:W-:-:S13]  /*75580*/  LOP3.LUT P6, RZ, R4, 0x2, RZ, 0xc0, !PT ;  /* 0x0000000204ff7812 */ /* 0x000fda00078cc0ff */
[----:B------:R-:W-:Y:S04]  /*75590*/  @P6 STG.E desc[UR40][R2.64], R20 ;  /* 0x0000001402006986 */ /* 0x000fe8000c101928 */
[----:B------:R-:W-:Y:S04]  /*755a0*/  @P1 STG.E desc[UR40][R22.64], R21 ;  /* 0x0000001516001986 */ /* 0x000fe8000c101928 */
[----:B------:R-:W-:Y:S04]  /*755b0*/  @P5 STG.E desc[UR40][R26.64], R28 ;  /* 0x0000001c1a005986 */ /* 0x000fe8000c101928 */
[----:B------:R-:W-:Y:S04]  /*755c0*/  @P0 STG.E desc[UR40][R24.64], R29 ;  /* 0x0000001d18000986 */ /* 0x000fe8000c101928 */
[----:B------:R-:W-:Y:S04]  /*755d0*/  @P2 STG.E desc[UR40][R16.64], R12 ;  /* 0x0000000c10002986 */ /* 0x000fe8000c101928 */
[----:B------:R-:W-:Y:S04]  /*755e0*/  @P3 STG.E desc[UR40][R14.64], R13 ;  /* 0x0000000d0e003986 */ /* 0x000fe8000c101928 */
[----:B----4-:R1:W-:Y:S04]  /*755f0*/  @P4 STG.E desc[UR40][R10.64], R19 ;  /* 0x000000130a004986 */ /* 0x0103e8000c101928 */
[----:B-1----:R-:W4:Y:S04]  /*75600*/  LDL.LU.64 R10, [R1+0x21d0] ;  /* 0x0021d000010a7983 */ /* 0x002f280000300a00 */
[----:B------:R-:W2:Y:S04]  /*75610*/  LDL.LU R7, [R1+0x7d0] ;  /* 0x0007d00001077983 */ /* 0x000ea80000300800 */
[----:B--2---:R1:W-:Y:S04]  /*75620*/  STL [R1+0x21c0], R7 ;  /* 0x0021c00701007387 */ /* 0x0043e80000100800 */
[----:B-1----:R-:W2:Y:S04]  /*75630*/  LDL.LU R7, [R1+0x79c] ;  /* 0x00079c0001077983 */ /* 0x002ea80000300800 */
[----:B------:R-:W2:Y:S04]  /*75640*/  LDL.LU R18, [R1+0x780] ;  /* 0x0007800001127983 */ /* 0x000ea80000300800 */
[----:B------:R-:W2:Y:S04]  /*75650*/  LDL.LU R5, [R1+0x7d4] ;  /* 0x0007d40001057983 */ /* 0x000ea80000300800 */
[----:B------:R-:W2:Y:S04]  /*75660*/  LDL.LU R0, [R1+0x784] ;  /* 0x0007840001007983 */ /* 0x000ea80000300800 */
[----:B------:R-:W2:Y:S04]  /*75670*/  LDL.LU R22, [R1+0x7d8] ;  /* 0x0007d80001167983 */ /* 0x000ea80000300800 */
[----:B------:R-:W2:Y:S04]  /*75680*/  LDL.LU.64 R2, [R1+0x1010] ;  /* 0x0010100001027983 */ /* 0x000ea80000300a00 */
[----:B--2---:R1:W-:Y:S04]  /*75690*/  STL.64 [R1+0x21a8], R2 ;  /* 0x0021a80201007387 */ /* 0x0043e80000100a00 */
[----:B-1----:R-:W2:Y:S04]  /*756a0*/  LDL.LU.64 R2, [R1+0x1028] ;  /* 0x0010280001027983 */ /* 0x002ea80000300a00 */
[----:B--2---:R1:W-:Y:S04]  /*756b0*/  STL.64 [R1+0x21b0], R2 ;  /* 0x0021b00201007387 */ /* 0x0043e80000100a00 */
[----:B-1----:R-:W2:Y:S01]  /*756c0*/  LDL.LU.64 R2, [R1+0x1030] ;  /* 0x0010300001027983 */ /* 0x002ea20000300a00 */
[----:B----4-:R-:W-:-:S02]  /*756d0*/  LOP3.LUT P6, RZ, R10, 0x100, RZ, 0xc0, !PT ;  /* 0x000001000aff7812 */ /* 0x010fc400078cc0ff */
        /* <DEDUP_REMOVED lines=56> */
[----:B------:R-:W-:-:S02]  /*75a60*/  LOP3.LUT P6, RZ, R10, 0x800000, RZ, 0xc0, !PT ;  /* 0x008000000aff7812 */ /* 0x000fc400078cc0ff */
[----:B------:R-:W-:Y:S01]  /*75a70*/  LOP3.LUT R6, R6, 0xfeffffff, RZ, 0xc0, !PT ;  /* 0xfeffffff06067812 */ /* 0x000fe200078ec0ff */
[----:B------:R-:W3:Y:S04]  /*75a80*/  LDL.LU.64 R16, [R1+0xff0] ;  /* 0x000ff00001107983 */ /* 0x000ee80000300a00 */
[----:B------:R-:W3:Y:S04]  /*75a90*/  LDL.LU R15, [R1+0x770] ;  /* 0x00077000010f7983 */ /* 0x000ee80000300800 */
[----:B------:R-:W3:Y:S02]  /*75aa0*/  LDL.LU.64 R12, [R1+0xfe8] ;  /* 0x000fe800010c7983 */ /* 0x000ee40000300a00 */
[----:B------:R-:W-:-:S02]  /*75ab0*/  @P6 LOP3.LUT R6, R6, 0x1000000, RZ, 0xfc, !PT ;  /* 0x0100000006066812 */ /* 0x000fc400078efcff */
[----:B------:R-:W-:Y:S01]  /*75ac0*/  LOP3.LUT P6, RZ, R10, 0x1000000, RZ, 0xc0, !PT ;  /* 0x010000000aff7812 */ /* 0x000fe200078cc0ff */
[----:B------:R-:W3:Y:S01]  /*75ad0*/  LDL.LU R19, [R1+0x7c4] ;  /* 0x0007c40001137983 */ /* 0x000ee20000300800 */
        /* <DEDUP_REMOVED lines=20> */
[----:B------:R-:W-:Y:S01]  /*75c20*/  LOP3.LUT P6, RZ, R10, 0x80000000, RZ, 0xc0, !PT ;  /* 0x800000000aff7812 */ /* 0x000fe200078cc0ff */
[----:B------:R-:W-:-:S12]  /*75c30*/  STL [R1+0x1eb0], R9 ;  /* 0x001eb00901007387 */ /* 0x000fd80000100800 */
[----:B------:R-:W-:Y:S02]  /*75c40*/  @P6 LOP3.LUT R4, R4, 0x1, RZ, 0xfc, !PT ;  /* 0x0000000104046812 */ /* 0x000fe400078efcff */
[----:B------:R-:W-:Y:S01]  /*75c50*/  LOP3.LUT P6, RZ, R9, 0x1, RZ, 0xc0, !PT ;  /* 0x0000000109ff7812 */ /* 0x000fe200078cc0ff */
[----:B------:R1:W-:Y:S01]  /*75c60*/  STL [R1+0x2038], R8 ;  /* 0x0020380801007387 */ /* 0x0003e20000100800 */
[C---:B------:R-:W-:Y:S02]  /*75c70*/  LOP3.LUT P1, RZ, R10.reuse, 0x80, RZ, 0xc0, !PT ;  /* 0x000000800aff7812 */ /* 0x040fe4000782c0ff */
[C---:B------:R-:W-:Y:S02]  /*75c80*/  LOP3.LUT P5, RZ, R10.reuse, 0x40, RZ, 0xc0, !PT ;  /* 0x000000400aff7812 */ /* 0x040fe400078ac0ff */
[C---:B------:R-:W-:Y:S02]  /*75c90*/  LOP3.LUT P0, RZ, R10.reuse, 0x20, RZ, 0xc0, !PT ;  /* 0x000000200aff7812 */ /* 0x040fe4000780c0ff */
[----:B------:R-:W-:-:S02]  /*75ca0*/  LOP3.LUT P2, RZ, R10, 0x10, RZ, 0xc0, !PT ;  /* 0x000000100aff7812 */ /* 0x000fc4000784c0ff */
[C---:B------:R-:W-:Y:S01]  /*75cb0*/  LOP3.LUT P3, RZ, R10.reuse, 0x8, RZ, 0xc0, !PT ;  /* 0x000000080aff7812 */ /* 0x040fe2000786c0ff */
[----:B-1----:R-:W3:Y:S01]  /*75cc0*/  LDL.LU.64 R8, [R1+0x1018] ;  /* 0x0010180001087983 */ /* 0x002ee20000300a00 */
[----:B------:R-:W-:-:S03]  /*75cd0*/  LOP3.LUT P4, RZ, R10, 0x4, RZ, 0xc0, !PT ;  /* 0x000000040aff7812 */ /* 0x000fc6000788c0ff */
[----:B------:R1:W-:Y:S04]  /*75ce0*/  STL.64 [R1+0x2100], R10 ;  /* 0x0021000a01007387 */ /* 0x0003e80000100a00 */
[----:B-1----:R-:W3:Y:S04]  /*75cf0*/  LDL.LU.64 R10, [R1+0x1020] ;  /* 0x00102000010a7983 */ /* 0x002ee80000300a00 */
[----:B--2---:R1:W-:Y:S04]  /*75d00*/  @P6 STG.E desc[UR40][R2.64], R7 ;  /* 0x0000000702006986 */ /* 0x0043e8000c101928 */
[----:B-1----:R-:W2:Y:S04]  /*75d10*/  LDL.LU.64 R2, [R1+0x21c8] ;  /* 0x0021c80001027983 */ /* 0x002ea80000300a00 */
[----:B------:R-:W2:Y:S01]  /*75d20*/  LDL.LU R7, [R1+0x21c0] ;  /* 0x0021c00001077983 */ /* 0x000ea20000300800 */
[----:B------:R-:W-:-:S13]  /*75d30*/  LOP3.LUT P6, RZ, R4, 0x1, RZ, 0xc0, !PT ;  /* 0x0000000104ff7812 */ /* 0x000fda00078cc0ff */
[----:B--2---:R1:W-:Y:S04]  /*75d40*/  @P6 STG.E desc[UR40][R2.64], R7 ;  /* 0x0000000702006986 */ /* 0x0043e8000c101928 */
[----:B-1----:R-:W2:Y:S01]  /*75d50*/  LDL.LU.64 R2, [R1+0x21b8] ;  /* 0x0021b80001027983 */ /* 0x002ea20000300a00 */
[----:B------:R-:W-:-:S13]  /*75d60*/  LOP3.LUT P6, RZ, R6, 0x80000000, RZ, 0xc0, !PT ;  /* 0x8000000006ff7812 */ /* 0x000fda00078cc0ff */
[----:B--2---:R1:W-:Y:S04]  /*75d70*/  @P6 STG.E desc[UR40][R2.64], R18 ;  /* 0x0000001202006986 */ /* 0x0043e8000c101928 */
[----:B-1----:R-:W2:Y:S01]  /*75d80*/  LDL.LU.64 R2, [R1+0x21b0] ;  /* 0x0021b00001027983 */ /* 0x002ea20000300a00 */
[----:B------:R-:W-:-:S13]  /*75d90*/  LOP3.LUT P6, RZ, R6, 0x40000000, RZ, 0xc0, !PT ;  /* 0x4000000006ff7812 */ /* 0x000fda00078cc0ff */
        /* <DEDUP_REMOVED lines=20> */
[----:B---3--:R-:W-:Y:S04]  /*75ee0*/  @P6 STG.E desc[UR40][R10.64], R0 ;  /* 0x000000000a006986 */ /* 0x008fe8000c101928 */
        /* <DEDUP_REMOVED lines=20> */
[----:B-1----:R-:W3:Y:S01]  /*76030*/  LDL.LU.64 R10, [R1+0xfd8] ;  /* 0x000fd800010a7983 */ /* 0x002ee20000300a00 */
[----:B------:R-:W-:-:S13]  /*76040*/  LOP3.LUT P6, RZ, R6, 0x10000000, RZ, 0xc0, !PT ;  /* 0x1000000006ff7812 */ /* 0x000fda00078cc0ff */
[----:B------:R-:W-:Y:S01]  /*76050*/  @P6 STG.E desc[UR40][R8.64], R22 ;  /* 0x0000001608006986 */ /* 0x000fe2000c101928 */
[----:B------:R-:W-:-:S13]  /*76060*/  LOP3.LUT P6, RZ, R6, 0x8000000, RZ, 0xc0, !PT ;  /* 0x0800000006ff7812 */ /* 0x000fda00078cc0ff */
[----:B------:R-:W-:Y:S01]  /*76070*/  @P6 STG.E desc[UR40][R2.64], R23 ;  /* 0x0000001702006986 */ /* 0x000fe2000c101928 */
[----:B------:R-:W-:-:S13]  /*76080*/  LOP3.LUT P6, RZ, R6, 0x4000000, RZ, 0xc0, !PT ;  /* 0x0400000006ff7812 */ /* 0x000fda00078cc0ff */
[----:B----4-:R-:W-:Y:S01]  /*76090*/  @P6 STG.E desc[UR40][R20.64], R24 ;  /* 0x0000001814006986 */ /* 0x010fe2000c101928 */
[----:B------:R-:W-:-:S03]  /*760a0*/  LOP3.LUT P6, RZ, R6, 0x2000000, RZ, 0xc0, !PT ;  /* 0x0200000006ff7812 */ /* 0x000fc600078cc0ff */
[----:B---3--:R1:W-:Y:S04]  /*760b0*/  STL.64 [R1+0x21a0], R10 ;  /* 0x0021a00a01007387 */ /* 0x0083e80000100a00 */
[----:B-1----:R-:W2:Y:S06]  /*760c0*/  LDL.LU.64 R10, [R1+0xfe0] ;  /* 0x000fe000010a7983 */ /* 0x002eac0000300a00 */
[----:B------:R1:W-:Y:S01]  /*760d0*/  @P6 STG.E desc[UR40][R26.64], R25 ;  /* 0x000000191a006986 */ /* 0x0003e2000c101928 */
[----:B------:R-:W-:-:S03]  /*760e0*/  LOP3.LUT P6, RZ, R6, 0x1000000, RZ, 0xc0, !PT ;  /* 0x0100000006ff7812 */ /* 0x000fc600078cc0ff */
[----:B------:R-:W3:Y:S04]  /*760f0*/  LDL.LU R18, [R1+0x6e8] ;  /* 0x0006e80001127983 */ /* 0x000ee80000300800 */
[----:B------:R-:W4:Y:S04]  /*76100*/  LDL.LU.64 R4, [R1+0xf88] ;  /* 0x000f880001047983 */ /* 0x000f280000300a00 */
[----:B------:R-:W4:Y:S04]  /*76110*/  LDL.LU R0, [R1+0x72c] ;  /* 0x00072c0001007983 */ /* 0x000f280000300800 */
[----:B------:R1:W-:Y:S01]  /*76120*/  @P6 STG.E desc[UR40][R28.64], R14 ;  /* 0x0000000e1c006986 */ /* 0x0003e2000c101928 */
[----:B------:R-:W-:-:S03]  /*76130*/  LOP3.LUT P6, RZ, R6, 0x800000, RZ, 0xc0, !PT ;  /* 0x0080000006ff7812 */ /* 0x000fc600078cc0ff */
[----:B------:R-:W3:Y:S04]  /*76140*/  LDL.LU.64 R8, [R1+0xf80] ;  /* 0x000f800001087983 */ /* 0x000ee80000300a00 */
[----:B------:R-:W3:Y:S04]  /*76150*/  LDL.LU R22, [R1+0x6ec] ;  /* 0x0006ec0001167983 */ /* 0x000ee80000300800 */
        /* <DEDUP_REMOVED lines=57> */
[----:B-1----:R-:W3:Y:S04]  /*764f0*/  LDL.LU.64 R10, [R1+0x2100] ;  /* 0x00210000010a7983 */ /* 0x002ee80000300a00 */
[----:B------:R-:W2:Y:S01]  /*76500*/  LDL.LU R18, [R1+0x700] ;  /* 0x0007000001127983 */ /* 0x000ea20000300800 */
[----:B------:R-:W-:-:S03]  /*76510*/  LOP3.LUT P6, RZ, R6, 0x400, RZ, 0xc0, !PT ;  /* 0x0000040006ff7812 */ /* 0x000fc600078cc0ff */
[----:B--2---:R1:W-:Y:S04]  /*76520*/  STL [R1+0x20e0], R18 ;  /* 0x0020e01201007387 */ /* 0x0043e80000100800 */
[----:B-1----:R-:W2:Y:S06]  /*76530*/  LDL.LU R18, [R1+0x71c] ;  /* 0x00071c0001127983 */ /* 0x002eac0000300800 */
[----:B----4-:R-:W-:Y:S04]  /*76540*/  @P6 STG.E desc[UR40][R4.64], R0 ;  /* 0x0000000004006986 */ /* 0x010fe8000c101928 */
[----:B--2---:R1:W-:Y:S04]  /*76550*/  STL [R1+0x20f0], R18 ;  /* 0x0020f01201007387 */ /* 0x0043e80000100800 */
[----:B-1----:R-:W2:Y:S04]  /*76560*/  LDL.LU R18, [R1+0x75c] ;  /* 0x00075c0001127983 */ /* 0x002ea80000300800 */
[----:B------:R-:W4:Y:S04]  /*76570*/  LDL.LU.64 R4, [R1+0xf28] ;  /* 0x000f280001047983 */ /* 0x000f280000300a00 */
[----:B----4-:R1:W-:Y:S04]  /*76580*/  STL.64 [R1+0x20d0], R4 ;  /* 0x0020d00401007387 */ /* 0x0103e80000100a00 */
[----:B-1----:R-:W4:Y:S04]  /*76590*/  LDL.LU.64 R4, [R1+0xf30] ;  /* 0x000f300001047983 */ /* 0x002f280000300a00 */
[----:B----4-:R1:W-:Y:S04]  /*765a0*/  STL.64 [R1+0x20d8], R4 ;  /* 0x0020d80401007387 */ /* 0x0103e80000100a00 */
[----:B-1----:R-:W4:Y:S01]  /*765b0*/  LDL.LU.64 R4, [R1+0xf38] ;  /* 0x000f380001047983 */ /* 0x002f220000300a00 */
[----:B------:R-:W-:-:S02]  /*765c0*/  LOP3.LUT P6, RZ, R6, 0x200, RZ, 0xc0, !PT ;  /* 0x0000020006ff7812 */ /* 0x000fc400078cc0ff */
[----:B------:R-:W-:-:S11]  /*765d0*/  LOP3.LUT R7, R7, 0xfffdffff, RZ, 0xc0, !PT ;  /* 0xfffdffff07077812 */ /* 0x000fd600078ec0ff */
[----:B------:R-:W-:Y:S01]  /*765e0*/  @P6 STG.E desc[UR40][R8.64], R22 ;  /* 0x0000001608006986 */ /* 0x000fe2000c101928 */
[----:B---3--:R-:W-:-:S13]  /*765f0*/  LOP3.LUT P6, RZ, R11, 0x200, RZ, 0xc0, !PT ;  /* 0x000002000bff7812 */ /* 0x008fda00078cc0ff */
[----:B------:R-:W-:Y:S02]  /*76600*/  @P6 LOP3.LUT R7, R7, 0x20000, RZ, 0xfc, !PT ;  /* 0x0002000007076812 */ /* 0x000fe400078efcff */
[----:B------:R-:W-:Y:S01]  /*76610*/  LOP3.LUT P6, RZ, R11, 0x400, RZ, 0xc0, !PT ;  /* 0x000004000bff7812 */ /* 0x000fe200078cc0ff */
[----:B----4-:R1:W-:Y:S04]  /*76620*/  STL.64 [R1+0x20e8], R4 ;  /* 0x0020e80401007387 */ /* 0x0103e80000100a00 */
[----:B-1----:R-:W3:Y:S01]  /*76630*/  LDL.LU.64 R4, [R1+0xf40] ;  /* 0x000f400001047983 */ /* 0x002ee20000300a00 */
        /* <DEDUP_REMOVED lines=34> */
[----:B---3--:R1:W-:Y:S04]  /*76860*/  STL.64 [R1+0x20f8], R4 ;  /* 0x0020f80401007387 */ /* 0x0083e80000100a00 */
[----:B-1----:R-:W2:Y:S06]  /*76870*/  LDL.LU.64 R4, [R1+0xf48] ;  /* 0x000f480001047983 */ /* 0x002eac0000300a00 */
[----:B------:R-:W-:-:S02]  /*76880*/  @P6 LOP3.LUT R7, R7, 0x20000000, RZ, 0xfc, !PT ;  /* 0x2000000007076812 */ /* 0x000fc400078efcff */
[----:B------:R-:W-:Y:S01]  /*76890*/  LOP3.LUT P6, RZ, R11, 0x400000, RZ, 0xc0, !PT ;  /* 0x004000000bff7812 */ /* 0x000fe200078cc0ff */
[----:B------:R-:W3:Y:S01]  /*768a0*/  LDL.LU R0, [R1+0x744] ;  /* 0x0007440001007983 */ /* 0x000ee20000300800 */
[----:B------:R-:W-:Y:S02]  /*768b0*/  LOP3.LUT R7, R7, 0xbfffffff, RZ, 0xc0, !PT ;  /* 0xbfffffff07077812 */ /* 0x000fe400078ec0ff */
[----:B------:R-:W-:Y:S01]  /*768c0*/  LOP3.LUT R6, R6, 0xfffffffe, RZ, 0xc0, !PT ;  /* 0xfffffffe06067812 */ /* 0x000fe200078ec0ff */
[----:B------:R-:W4:Y:S04]  /*768d0*/  LDL.LU.64 R8, [R1+0xf20] ;  /* 0x000f200001087983 */ /* 0x000f280000300a00 */
[----:B------:R1:W-:Y:S04]  /*768e0*/  @P1 STG.E desc[UR40][R2.64], R23 ;  /* 0x0000001702001986 */ /* 0x0003e8000c101928 */
[----:B------:R-:W-:Y:S01]  /*768f0*/  @P6 LOP3.LUT R7, R7, 0x40000000, RZ, 0xfc, !PT ;  /* 0x4000000007076812 */ /* 0x000fe200078efcff */
[----:B------:R-:W4:Y:S01]  /*76900*/  LDL.LU R22, [R1+0x704] ;  /* 0x0007040001167983 */ /* 0x000f220000300800 */
[----:B------:R-:W-:-:S02]  /*76910*/  LOP3.LUT P6, RZ, R11, 0x800000, RZ, 0xc0, !PT ;  /* 0x008000000bff7812 */ /* 0x000fc400078cc0ff */
[----:B------:R-:W-:Y:S01]  /*76920*/  LOP3.LUT R7, R7, 0x7fffffff, RZ, 0xc0, !PT ;  /* 0x7fffffff07077812 */ /* 0x000fe200078ec0ff */
[----:B------:R1:W-:Y:S04]  /*76930*/  @P5 STG.E desc[UR40][R20.64], R24 ;  /* 0x0000001814005986 */ /* 0x0003e8000c101928 */
[----:B-1----:R-:W3:Y:S04]  /*76940*/  LDL.LU.64 R2, [R1+0xf18] ;  /* 0x000f180001027983 */ /* 0x002ee80000300a00 */
[----:B------:R-:W3:Y:S02]  /*76950*/  LDL.LU R23, [R1+0x748] ;  /* 0x0007480001177983 */ /* 0x000ee40000300800 */
[----:B------:R-:W-:-:S02]  /*76960*/  @P6 LOP3.LUT R7, R7, 0x80000000, RZ, 0xfc, !PT ;  /* 0x8000000007076812 */ /* 0x000fc400078efcff */
[----:B------:R-:W-:Y:S01]  /*76970*/  LOP3.LUT P6, RZ, R11, 0x1000000, RZ, 0xc0, !PT ;  /* 0x010000000bff7812 */ /* 0x000fe200078cc0ff */
[----:B------:R-:W3:Y:S04]  /*76980*/  LDL.LU.64 R20, [R1+0xf10] ;  /* 0x000f100001147983 */ /* 0x000ee80000300a00 */
[----:B------:R1:W-:Y:S04]  /*76990*/  @P0 STG.E desc[UR40][R26.64], R25 ;  /* 0x000000191a000986 */ /* 0x0003e8000c101928 */
[----:B------:R-:W3:Y:S04]  /*769a0*/  LDL.LU R24, [R1+0x708] ;  /* 0x0007080001187983 */ /* 0x000ee80000300800 */
[----:B------:R-:W-:-:S02]  /*769b0*/  @P6 LOP3.LUT R6, R6, 0x1, RZ, 0xfc, !PT ;  /* 0x0000000106066812 */ /* 0x000fc400078efcff */
[----:B------:R-:W-:Y:S02]  /*769c0*/  LOP3.LUT P6, RZ, R11, 0x2000000, RZ, 0xc0, !PT ;  /* 0x020000000bff7812 */ /* 0x000fe400078cc0ff */
[----:B------:R-:W-:Y:S01]  /*769d0*/  LOP3.LUT R6, R6, 0xfffffffd, RZ, 0xc0, !PT ;  /* 0xfffffffd06067812 */ /* 0x000fe200078ec0ff */
[----:B-1----:R-:W3:Y:S04]  /*769e0*/  LDL.LU.64 R26, [R1+0xf08] ;  /* 0x000f0800011a7983 */ /* 0x002ee80000300a00 */
[----:B------:R1:W-:Y:S04]  /*769f0*/  @P2 STG.E desc[UR40][R28.64], R14 ;  /* 0x0000000e1c002986 */ /* 0x0003e8000c101928 */
[----:B------:R-:W3:Y:S02]  /*76a00*/  LDL.LU R25, [R1+0x74c] ;  /* 0x00074c0001197983 */ /* 0x000ee40000300800 */
[----:B------:R-:W-:-:S02]  /*76a10*/  @P6 LOP3.LUT R6, R6, 0x2, RZ, 0xfc, !PT ;  /* 0x0000000206066812 */ /* 0x000fc400078efcff */
[----:B------:R-:W-:Y:S02]  /*76a20*/  LOP3.LUT P6, RZ, R11, 0x4000000, RZ, 0xc0, !PT ;  /* 0x040000000bff7812 */ /* 0x000fe400078cc0ff */
[----:B------:R-:W-:Y:S01]  /*76a30*/  LOP3.LUT R6, R6, 0xfffffffb, RZ, 0xc0, !PT ;  /* 0xfffffffb06067812 */ /* 0x000fe200078ec0ff */
[----:B------:R1:W-:Y:S04]  /*76a40*/  @P3 STG.E desc[UR40][R16.64], R15 ;  /* 0x0000000f10003986 */ /* 0x0003e8000c101928 */
[----:B-1----:R-:W3:Y:S04]  /*76a50*/  LDL.LU.64 R28, [R1+0xf00] ;  /* 0x000f0000011c7983 */ /* 0x002ee80000300a00 */
[----:B------:R-:W3:Y:S02]  /*76a60*/  LDL.LU R14, [R1+0x70c] ;  /* 0x00070c00010e7983 */ /* 0x000ee40000300800 */
[----:B------:R-:W-:-:S02]  /*76a70*/  @P6 LOP3.LUT R6, R6, 0x4, RZ, 0xfc, !PT ;  /* 0x0000000406066812 */ /* 0x000fc400078efcff */
[----:B------:R-:W-:Y:S01]  /*76a80*/  LOP3.LUT P6, RZ, R11, 0x8000000, RZ, 0xc0, !PT ;  /* 0x080000000bff7812 */ /* 0x000fe200078cc0ff */
[----:B------:R-:W3:Y:S01]  /*76a90*/  LDL.LU.64 R16, [R1+0xef8] ;  /* 0x000ef80001107983 */ /* 0x000ee20000300a00 */
[----:B------:R-:W-:-:S03]  /*76aa0*/  LOP3.LUT R6, R6, 0xfffffff7, RZ, 0xc0, !PT ;  /* 0xfffffff706067812 */ /* 0x000fc600078ec0ff */
[----:B------:R1:W-:Y:S04]  /*76ab0*/  @P4 STG.E desc[UR40][R12.64], R19 ;  /* 0x000000130c004986 */ /* 0x0003e8000c101928 */
[----:B------:R-:W3:Y:S04]  /*76ac0*/  LDL.LU R15, [R1+0x730] ;  /* 0x00073000010f7983 */ /* 0x000ee80000300800 */
[----:B------:R-:W-:Y:S02]  /*76ad0*/  @P6 LOP3.LUT R6, R6, 0x8, RZ, 0xfc, !PT ;  /* 0x0000000806066812 */ /* 0x000fe400078efcff */
[----:B------:R-:W-:-:S02]  /*76ae0*/  LOP3.LUT P6, RZ, R11, 0x10000000, RZ, 0xc0, !PT ;  /* 0x100000000bff7812 */ /* 0x000fc400078cc0ff */
[----:B------:R-:W-:Y:S01]  /*76af0*/  LOP3.LUT R6, R6, 0xffffffef, RZ, 0xc0, !PT ;  /* 0xffffffef06067812 */ /* 0x000fe200078ec0ff */
[----:B-1----:R-:W3:Y:S04]  /*76b00*/  LDL.LU.64 R12, [R1+0xef0] ;  /* 0x000ef000010c7983 */ /* 0x002ee80000300a00 */
[----:B------:R-:W3:Y:S06]  /*76b10*/  LDL.LU R19, [R1+0x6f0] ;  /* 0x0006f00001137983 */ /* 0x000eec0000300800 */
        /* <DEDUP_REMOVED lines=14> */
[----:B------:R1:W-:Y:S04]  /*76c00*/  STL [R1+0x1dd0], R10 ;  /* 0x001dd00a01007387 */ /* 0x0003e80000100800 */
[----:B-1----:R-:W3:Y:S08]  /*76c10*/  LDL.LU R10, [R1+0x740] ;  /* 0x00074000010a7983 */ /* 0x002ef00000300800 */
        /* <DEDUP_REMOVED lines=9> */
[----:B-1----:R-:W2:Y:S01]  /*76cb0*/  LDL.LU.64 R4, [R1+0x20d8] ;  /* 0x0020d80001047983 */ /* 0x002ea20000300a00 */
[----:B------:R-:W-:-:S13]  /*76cc0*/  LOP3.LUT P6, RZ, R6, 0x40, RZ, 0xc0, !PT ;  /* 0x0000004006ff7812 */ /* 0x000fda00078cc0ff */
[----:B--2---:R1:W-:Y:S04]  /*76cd0*/  @P6 STG.E desc[UR40][R4.64], R18 ;  /* 0x0000001204006986 */ /* 0x0043e8000c101928 */
[----:B-1----:R-:W2:Y:S01]  /*76ce0*/  LDL.LU.64 R4, [R1+0x20d0] ;  /* 0x0020d00001047983 */ /* 0x002ea20000300a00 */
        /* <DEDUP_REMOVED lines=28> */
[----:B------:R-:W3:Y:S01]  /*76eb0*/  LDL.LU R10, [R1+0x5e4] ;  /* 0x0005e400010a7983 */ /* 0x000ee20000300800 */
[----:B------:R-:W-:-:S02]  /*76ec0*/  LOP3.LUT P1, RZ, R11, 0x100, RZ, 0xc0, !PT ;  /* 0x000001000bff7812 */ /* 0x000fc4000782c0ff */
[C---:B------:R-:W-:Y:S02]  /*76ed0*/  LOP3.LUT P5, RZ, R11.reuse, 0x80, RZ, 0xc0, !PT ;  /* 0x000000800bff7812 */ /* 0x040fe400078ac0ff */
[C---:B------:R-:W-:Y:S02]  /*76ee0*/  LOP3.LUT P0, RZ, R11.reuse, 0x40, RZ, 0xc0, !PT ;  /* 0x000000400bff7812 */ /* 0x040fe4000780c0ff */
[C---:B------:R-:W-:Y:S02]  /*76ef0*/  LOP3.LUT P2, RZ, R11.reuse, 0x20, RZ, 0xc0, !PT ;  /* 0x000000200bff7812 */ /* 0x040fe4000784c0ff */
[C---:B------:R-:W-:Y:S02]  /*76f00*/  LOP3.LUT P3, RZ, R11.reuse, 0x10, RZ, 0xc0, !PT ;  /* 0x000000100bff7812 */ /* 0x040fe4000786c0ff */
[----:B------:R-:W-:Y:S01]  /*76f10*/  LOP3.LUT P4, RZ, R11, 0x8, RZ, 0xc0, !PT ;  /* 0x000000080bff7812 */ /* 0x000fe2000788c0ff */
        /* <DEDUP_REMOVED lines=17> */
[----:B------:R-:W-:-:S03]  /*77030*/  LOP3.LUT P6, RZ, R7, 0x80000000, RZ, 0xc0, !PT ;  /* 0x8000000007ff7812 */ /* 0x000fc600078cc0ff */
[----:B---3--:R1:W-:Y:S04]  /*77040*/  STL.64 [R1+0x20c8], R10 ;  /* 0x0020c80a01007387 */ /* 0x0083e80000100a00 */
[----:B-1----:R-:W2:Y:S04]  /*77050*/  LDL.LU.64 R10, [R1+0xee8] ;  /* 0x000ee800010a7983 */ /* 0x002ea80000300a00 */
[----:B------:R-:W3:Y:S04]  /*77060*/  LDL.LU.64 R8, [R1+0xe90] ;  /* 0x000e900001087983 */ /* 0x000ee80000300a00 */
[----:B------:R-:W-:Y:S01]  /*77070*/  @P6 STG.E desc[UR40][R16.64], R15 ;  /* 0x0000000f10006986 */ /* 0x000fe2000c101928 */
[----:B------:R-:W-:-:S13]  /*77080*/  LOP3.LUT P6, RZ, R7, 0x40000000, RZ, 0xc0, !PT ;  /* 0x4000000007ff7812 */ /* 0x000fda00078cc0ff */
[----:B------:R-:W-:Y:S01]  /*77090*/  @P6 STG.E desc[UR40][R12.64], R19 ;  /* 0x000000130c006986 */ /* 0x000fe2000c101928 */
[----:B------:R-:W-:-:S03]  /*770a0*/  LOP3.LUT P6, RZ, R7, 0x20000000, RZ, 0xc0, !PT ;  /* 0x2000000007ff7812 */ /* 0x000fc600078cc0ff */
[----:B---3--:R1:W-:Y:S04]  /*770b0*/  STL.64 [R1+0x2040], R8 ;  /* 0x0020400801007387 */ /* 0x0083e80000100a00 */
[----:B-1----:R-:W3:Y:S04]  /*770c0*/  LDL.LU.64 R8, [R1+0xe98] ;  /* 0x000e980001087983 */ /* 0x002ee80000300a00 */
        /* <DEDUP_REMOVED lines=52> */
[----:B-1----:R-:W4:Y:S01]  /*77410*/  LDL.LU.64 R8, [R1+0x2040] ;  /* 0x0020400001087983 */ /* 0x002f220000300a00 */
[----:B------:R-:W-:-:S13]  /*77420*/  LOP3.LUT P6, RZ, R7, 0x80000, RZ, 0xc0, !PT ;  /* 0x0008000007ff7812 */ /* 0x000fda00078cc0ff */
[----:B----4-:R1:W-:Y:S01]  /*77430*/  @P6 STG.E desc[UR40][R8.64], R18 ;  /* 0x0000001208006986 */ /* 0x0103e2000c101928 */
[----:B------:R-:W-:-:S03]  /*77440*/  LOP3.LUT P6, RZ, R7, 0x40000, RZ, 0xc0, !PT ;  /* 0x0004000007ff7812 */ /* 0x000fc600078cc0ff */
[----:B-1----:R-:W2:Y:S10]  /*77450*/  LDL.LU R8, [R1+0x2038] ;  /* 0x0020380001087983 */ /* 0x002eb40000300800 */
[----:B------:R1:W-:Y:S04]  /*77460*/  @P6 STG.E desc[UR40][R12.64], R0 ;  /* 0x000000000c006986 */ /* 0x0003e8000c101928 */
[----:B-1----:R-:W3:Y:S01]  /*77470*/  LDL.LU.64 R12, [R1+0x2030] ;  /* 0x00203000010c7983 */ /* 0x002ee20000300a00 */
[----:B------:R-:W-:-:S13]  /*77480*/  LOP3.LUT P6, RZ, R7, 0x20000, RZ, 0xc0, !PT ;  /* 0x0002000007ff7812 */ /* 0x000fda00078cc0ff */
[----:B------:R-:W-:Y:S04]  /*77490*/  @P6 STG.E desc[UR40][R4.64], R22 ;  /* 0x0000001604006986 */ /* 0x000fe8000c101928 */
[----:B------:R-:W-:Y:S04]  /*774a0*/  @P1 STG.E desc[UR40][R2.64], R23 ;  /* 0x0000001702001986 */ /* 0x000fe8000c101928 */
[----:B------:R-:W-:Y:S04]  /*774b0*/  @P5 STG.E desc[UR40][R20.64], R24 ;  /* 0x0000001814005986 */ /* 0x000fe8000c101928 */
[----:B------:R-:W-:Y:S04]  /*774c0*/  @P0 STG.E desc[UR40][R26.64], R25 ;  /* 0x000000191a000986 */ /* 0x000fe8000c101928 */
[----:B------:R-:W-:Y:S04]  /*774d0*/  @P2 STG.E desc[UR40][R28.64], R14 ;  /* 0x0000000e1c002986 */ /* 0x000fe8000c101928 */
[----:B------:R-:W-:Y:S04]  /*774e0*/  @P3 STG.E desc[UR40][R16.64], R15 ;  /* 0x0000000f10003986 */ /* 0x000fe8000c101928 */
[----:B---3--:R1:W-:Y:S04]  /*774f0*/  @P4 STG.E desc[UR40][R12.64], R19 ;  /* 0x000000130c004986 */ /* 0x0083e8000c101928 */
[----:B-1----:R-:W3:Y:S04]  /*77500*/  LDL.LU.64 R12, [R1+0x2028] ;  /* 0x00202800010c7983 */ /* 0x002ee80000300a00 */
[----:B------:R-:W4:Y:S04]  /*77510*/  LDL.LU R6, [R1+0x69c] ;  /* 0x00069c0001067983 */ /* 0x000f280000300800 */
[----:B----4-:R1:W-:Y:S04]  /*77520*/  STL [R1+0x2008], R6 ;  /* 0x0020080601007387 */ /* 0x0103e80000100800 */
[----:B-1----:R-:W4:Y:S04]  /*77530*/  LDL.LU R6, [R1+0x6dc] ;  /* 0x0006dc0001067983 */ /* 0x002f280000300800 */
[----:B----4-:R1:W-:Y:S04]  /*77540*/  STL [R1+0x2018], R6 ;  /* 0x0020180601007387 */ /* 0x0103e80000100800 */
[----:B-1----:R-:W4:Y:S04]  /*77550*/  LDL.LU R6, [R1+0x698] ;  /* 0x0006980001067983 */ /* 0x002f280000300800 */
[----:B------:R-:W2:Y:S04]  /*77560*/  LDL.LU R4, [R1+0x6c0] ;  /* 0x0006c00001047983 */ /* 0x000ea80000300800 */
[----:B------:R-:W2:Y:S04]  /*77570*/  LDL.LU R18, [R1+0x680] ;  /* 0x0006800001127983 */ /* 0x000ea80000300800 */
[----:B------:R-:W2:Y:S04]  /*77580*/  LDL.LU R5, [R1+0x6c4] ;  /* 0x0006c40001057983 */ /* 0x000ea80000300800 */
[----:B--2---:R1:W-:Y:S04]  /*77590*/  STL.64 [R1+0x2000], R4 ;  /* 0x0020000401007387 */ /* 0x0043e80000100a00 */
[----:B-1----:R-:W2:Y:S01]  /*775a0*/  LDL.LU.64 R4, [R1+0xe38] ;  /* 0x000e380001047983 */ /* 0x002ea20000300a00 */
[----:B---3--:R-:W-:-:S02]  /*775b0*/  LOP3.LUT P6, RZ, R12, 0x400, RZ, 0xc0, !PT ;  /* 0x000004000cff7812 */ /* 0x008fc400078cc0ff */
[----:B------:R-:W-:-:S11]  /*775c0*/  LOP3.LUT R8, R8, 0xfdffffff, RZ, 0xc0, !PT ;  /* 0xfdffffff08087812 */ /* 0x000fd600078ec0ff */
        /* <DEDUP_REMOVED lines=43> */
[----:B------:R-:W2:Y:S04]  /*77880*/  LDL.LU.64 R2, [R1+0xe18] ;  /* 0x000e180001027983 */ /* 0x000ea80000300a00 */
[----:B------:R-:W2:Y:S04]  /*77890*/  LDL.LU R0, [R1+0x684] ;  /* 0x0006840001007983 */ /* 0x000ea80000300800 */
[----:B------:R-:W3:Y:S02]  /*778a0*/  LDL.LU.64 R22, [R1+0xe10] ;  /* 0x000e100001167983 */ /* 0x000ee40000300a00 */
[----:B------:R-:W-:-:S02]  /*778b0*/  @P6 LOP3.LUT R7, R7, 0x40, RZ, 0xfc, !PT ;  /* 0x0000004007076812 */ /* 0x000fc400078efcff */
[----:B------:R-:W-:Y:S01]  /*778c0*/  LOP3.LUT P6, RZ, R12, 0x1000000, RZ, 0xc0, !PT ;  /* 0x010000000cff7812 */ /* 0x000fe200078cc0ff */
[----:B------:R-:W3:Y:S01]  /*778d0*/  LDL.LU R26, [R1+0x6c8] ;  /* 0x0006c800011a7983 */ /* 0x000ee20000300800 */
[----:B------:R-:W-:-:S03]  /*778e0*/  LOP3.LUT R7, R7, 0xffffff7f, RZ, 0xc0, !PT ;  /* 0xffffff7f07077812 */ /* 0x000fc600078ec0ff */
[----:B------:R-:W2:Y:S04]  /*778f0*/  LDL.LU.64 R20, [R1+0xe08] ;  /* 0x000e080001147983 */ /* 0x000ea80000300a00 */
[----:B------:R-:W2:Y:S04]  /*77900*/  LDL.LU R27, [R1+0x688] ;  /* 0x00068800011b7983 */ /* 0x000ea80000300800 */
[----:B------:R-:W-:Y:S01]  /*77910*/  @P6 LOP3.LUT R7, R7, 0x80, RZ, 0xfc, !PT ;  /* 0x0000008007076812 */ /* 0x000fe200078efcff */
[----:B------:R-:W2:Y:S01]  /*77920*/  LDL.LU.64 R24, [R1+0xe00] ;  /* 0x000e000001187983 */ /* 0x000ea20000300a00 */
[----:B------:R-:W-:-:S02]  /*77930*/  LOP3.LUT P6, RZ, R12, 0x2000000, RZ, 0xc0, !PT ;  /* 0x020000000cff7812 */ /* 0x000fc400078cc0ff */
[----:B------:R-:W-:Y:S01]  /*77940*/  LOP3.LUT R7, R7, 0xfffffeff, RZ, 0xc0, !PT ;  /* 0xfffffeff07077812 */ /* 0x000fe200078ec0ff */
[----:B------:R-:W2:Y:S04]  /*77950*/  LDL.LU R16, [R1+0x6cc] ;  /* 0x0006cc0001107983 */ /* 0x000ea80000300800 */
[----:B------:R-:W2:Y:S04]  /*77960*/  LDL.LU.64 R28, [R1+0xdf8] ;  /* 0x000df800011c7983 */ /* 0x000ea80000300a00 */
[----:B------:R-:W2:Y:S02]  /*77970*/  LDL.LU R17, [R1+0x68c] ;  /* 0x00068c0001117983 */ /* 0x000ea40000300800 */
[----:B------:R-:W-:-:S02]  /*77980*/  @P6 LOP3.LUT R7, R7, 0x100, RZ, 0xfc, !PT ;  /* 0x0000010007076812 */ /* 0x000fc400078efcff */
[----:B------:R-:W-:Y:S01]  /*77990*/  LOP3.LUT P6, RZ, R12, 0x4000000, RZ, 0xc0, !PT ;  /* 0x040000000cff7812 */ /* 0x000fe200078cc0ff */
[----:B------:R-:W2:Y:S01]  /*779a0*/  LDL.LU.64 R14, [R1+0xdf0] ;  /* 0x000df000010e7983 */ /* 0x000ea20000300a00 */
[----:B------:R-:W-:-:S03]  /*779b0*/  LOP3.LUT R7, R7, 0xfffffdff, RZ, 0xc0, !PT ;  /* 0xfffffdff07077812 */ /* 0x000fc600078ec0ff */
[----:B------:R-:W2:Y:S08]  /*779c0*/  LDL.LU R19, [R1+0x6b0] ;  /* 0x0006b00001137983 */ /* 0x000eb00000300800 */
[----:B------:R-:W-:Y:S02]  /*779d0*/  @P6 LOP3.LUT R7, R7, 0x200, RZ, 0xfc, !PT ;  /* 0x0000020007076812 */ /* 0x000fe400078efcff */
        /* <DEDUP_REMOVED lines=20> */
[----:B------:R1:W-:Y:S10]  /*77b20*/  STL [R1+0x1fa8], R8 ;  /* 0x001fa80801007387 */ /* 0x0003f40000100800 */
[----:B------:R-:W-:Y:S01]  /*77b30*/  @P6 LOP3.LUT R7, R7, 0x10000, RZ, 0xfc, !PT ;  /* 0x0001000007076812 */ /* 0x000fe200078efcff */
[----:B-1----:R-:W2:Y:S01]  /*77b40*/  LDL.LU.64 R8, [R1+0xe20] ;  /* 0x000e200001087983 */ /* 0x002ea20000300a00 */
[----:B------:R-:W-:-:S03]  /*77b50*/  LOP3.LUT P6, RZ, R11, 0x4, RZ, 0xc0, !PT ;  /* 0x000000040bff7812 */ /* 0x000fc600078cc0ff */
[----:B------:R1:W-:Y:S01]  /*77b60*/  STL [R1+0x1d08], R11 ;  /* 0x001d080b01007387 */ /* 0x0003e20000100800 */
[C---:B------:R-:W-:Y:S02]  /*77b70*/  LOP3.LUT P1, RZ, R12.reuse, 0x200, RZ, 0xc0, !PT ;  /* 0x000002000cff7812 */ /* 0x040fe4000782c0ff */
[C---:B------:R-:W-:Y:S02]  /*77b80*/  LOP3.LUT P5, RZ, R12.reuse, 0x100, RZ, 0xc0, !PT ;  /* 0x000001000cff7812 */ /* 0x040fe400078ac0ff */
[C---:B------:R-:W-:Y:S02]  /*77b90*/  LOP3.LUT P0, RZ, R12.reuse, 0x80, RZ, 0xc0, !PT ;  /* 0x000000800cff7812 */ /* 0x040fe4000780c0ff */
[C---:B------:R-:W-:Y:S02]  /*77ba0*/  LOP3.LUT P2, RZ, R12.reuse, 0x40, RZ, 0xc0, !PT ;  /* 0x000000400cff7812 */ /* 0x040fe4000784c0ff */
[C---:B------:R-:W-:Y:S01]  /*77bb0*/  LOP3.LUT P3, RZ, R12.reuse, 0x20, RZ, 0xc0, !PT ;  /* 0x000000200cff7812 */ /* 0x040fe2000786c0ff */
[----:B-1----:R-:W2:Y:S01]  /*77bc0*/  LDL.LU.64 R10, [R1+0xe28] ;  /* 0x000e2800010a7983 */ /* 0x002ea20000300a00 */
[----:B------:R-:W-:-:S03]  /*77bd0*/  LOP3.LUT P4, RZ, R12, 0x10, RZ, 0xc0, !PT ;  /* 0x000000100cff7812 */ /* 0x000fc6000788c0ff */
        /* <DEDUP_REMOVED lines=11> */
[----:B-1----:R-:W2:Y:S04]  /*77c90*/  LDL.LU.64 R4, [R1+0x2000] ;  /* 0x0020000001047983 */ /* 0x002ea80000300a00 */
[----:B------:R-:W4:Y:S04]  /*77ca0*/  LDL.LU R6, [R1+0x5f8] ;  /* 0x0005f80001067983 */ /* 0x000f280000300800 */
[----:B----4-:R1:W-:Y:S04]  /*77cb0*/  STL [R1+0x1fc0], R6 ;  /* 0x001fc00601007387 */ /* 0x0103e80000100800 */
[----:B-1----:R-:W4:Y:S04]  /*77cc0*/  LDL.LU R6, [R1+0x6b8] ;  /* 0x0006b80001067983 */ /* 0x002f280000300800 */
[----:B----4-:R1:W-:Y:S04]  /*77cd0*/  STL [R1+0x1fd0], R6 ;  /* 0x001fd00601007387 */ /* 0x0103e80000100800 */
[----:B-1----:R-:W4:Y:S01]  /*77ce0*/  LDL.LU R6, [R1+0x5f4] ;  /* 0x0005f40001067983 */ /* 0x002f220000300800 */
[----:B------:R-:W-:-:S13]  /*77cf0*/  LOP3.LUT P6, RZ, R7, 0x4000, RZ, 0xc0, !PT ;  /* 0x0000400007ff7812 */ /* 0x000fda00078cc0ff */
[----:B--2---:R-:W-:Y:S01]  /*77d00*/  @P6 STG.E desc[UR40][R12.64], R4 ;  /* 0x000000040c006986 */ /* 0x004fe2000c101928 */
[----:B------:R-:W-:-:S03]  /*77d10*/  LOP3.LUT P6, RZ, R7, 0x2000, RZ, 0xc0, !PT ;  /* 0x0000200007ff7812 */ /* 0x000fc600078cc0ff */
[----:B----4-:R1:W-:Y:S04]  /*77d20*/  STL [R1+0x1fe0], R6 ;  /* 0x001fe00601007387 */ /* 0x0103e80000100800 */
[----:B-1----:R-:W2:Y:S06]  /*77d30*/  LDL.LU R6, [R1+0x6b4] ;  /* 0x0006b40001067983 */ /* 0x002eac0000300800 */
[----:B------:R-:W-:Y:S01]  /*77d40*/  @P6 STG.E desc[UR40][R10.64], R18 ;  /* 0x000000120a006986 */ /* 0x000fe2000c101928 */
[----:B------:R-:W-:-:S13]  /*77d50*/  LOP3.LUT P6, RZ, R7, 0x1000, RZ, 0xc0, !PT ;  /* 0x0000100007ff7812 */ /* 0x000fda00078cc0ff */
[----:B------:R-:W-:Y:S04]  /*77d60*/  @P6 STG.E desc[UR40][R8.64], R5 ;  /* 0x0000000508006986 */ /* 0x000fe8000c101928 */
[----:B--2---:R1:W-:Y:S04]  /*77d70*/  STL [R1+0x1ff0], R6 ;  /* 0x001ff00601007387 */ /* 0x0043e80000100800 */
[----:B-1----:R-:W2:Y:S04]  /*77d80*/  LDL.LU R6, [R1+0x5f0] ;  /* 0x0005f00001067983 */ /* 0x002ea80000300800 */
[----:B------:R-:W4:Y:S04]  /*77d90*/  LDL.LU R8, [R1+0x6bc] ;  /* 0x0006bc0001087983 */ /* 0x000f280000300800 */
        /* <DEDUP_REMOVED lines=48> */
[----:B------:R1:W-:Y:S01]  /*780a0*/  @P6 STG.E desc[UR40][R28.64], R17 ;  /* 0x000000111c006986 */ /* 0x0003e2000c101928 */
[----:B------:R-:W-:-:S03]  /*780b0*/  LOP3.LUT P6, RZ, R7, 0x40, RZ, 0xc0, !PT ;  /* 0x0000004007ff7812 */ /* 0x000fc600078cc0ff */
[----:B------:R-:W3:Y:S04]  /*780c0*/  LDL.LU R16, [R1+0x580] ;  /* 0x0005800001107983 */ /* 0x000ee80000300800 */
[----:B-1----:R-:W3:Y:S06]  /*780d0*/  LDL.LU.64 R28, [R1+0xd60] ;  /* 0x000d6000011c7983 */ /* 0x002eec0000300a00 */
[----:B------:R1:W-:Y:S01]  /*780e0*/  @P6 STG.E desc[UR40][R14.64], R19 ;  /* 0x000000130e006986 */ /* 0x0003e2000c101928 */
[----:B------:R-:W-:-:S03]  /*780f0*/  LOP3.LUT P6, RZ, R7, 0x20, RZ, 0xc0, !PT ;  /* 0x0000002007ff7812 */ /* 0x000fc600078cc0ff */
        /* <DEDUP_REMOVED lines=20> */
[----:B-1----:R-:W4:Y:S01]  /*78240*/  LDL.LU.64 R12, [R1+0x1fb8] ;  /* 0x001fb800010c7983 */ /* 0x002f220000300a00 */
[----:B------:R-:W-:-:S03]  /*78250*/  LOP3.LUT P6, RZ, R7, 0x1, RZ, 0xc0, !PT ;  /* 0x0000000107ff7812 */ /* 0x000fc600078cc0ff */
[----:B------:R-:W2:Y:S10]  /*78260*/  LDL.LU.64 R6, [R1+0xd90] ;  /* 0x000d900001067983 */ /* 0x000eb40000300a00 */
[----:B----4-:R1:W-:Y:S04]  /*78270*/  @P6 STG.E desc[UR40][R12.64], R8 ;  /* 0x000000080c006986 */ /* 0x0103e8000c101928 */
[----:B-1----:R-:W4:Y:S04]  /*78280*/  LDL.LU.64 R12, [R1+0x1fb0] ;  /* 0x001fb000010c7983 */ /* 0x002f280000300a00 */
[----:B------:R-:W2:Y:S02]  /*78290*/  LDL.LU R8, [R1+0x1fa8] ;  /* 0x001fa80001087983 */ /* 0x000ea40000300800 */
[----:B--2---:R-:W-:-:S13]  /*782a0*/  LOP3.LUT P6, RZ, R8, 0x80000000, RZ, 0xc0, !PT ;  /* 0x8000000008ff7812 */ /* 0x004fda00078cc0ff */
[----:B----4-:R1:W-:Y:S04]  /*782b0*/  @P6 STG.E desc[UR40][R12.64], R4 ;  /* 0x000000040c006986 */ /* 0x0103e8000c101928 */
        /* <DEDUP_REMOVED lines=17> */
[----:B------:R-:W-:-:S13]  /*783d0*/  LOP3.LUT P6, RZ, R8, 0x4000000, RZ, 0xc0, !PT ;  /* 0x0400000008ff7812 */ /* 0x000fda00078cc0ff */
[----:B------:R-:W-:Y:S04]  /*783e0*/  @P6 STG.E desc[UR40][R6.64], R18 ;  /* 0x0000001206006986 */ /* 0x000fe8000c101928 */
[----:B---3--:R1:W-:Y:S04]  /*783f0*/  STL [R1+0x1f58], R4 ;  /* 0x001f580401007387 */ /* 0x0083e80000100800 */
[----:B-1----:R-:W3:Y:S04]  /*78400*/  LDL.LU R4, [R1+0x5c8] ;  /* 0x0005c80001047983 */ /* 0x002ee80000300800 */
[----:B------:R-:W4:Y:S04]  /*78410*/  LDL.LU R9, [R1+0x58c] ;  /* 0x00058c0001097983 */ /* 0x000f280000300800 */
[----:B------:R-:W2:Y:S04]  /*78420*/  LDL.LU.64 R6, [R1+0xd30] ;  /* 0x000d300001067983 */ /* 0x000ea80000300a00 */
[----:B--2---:R1:W-:Y:S04]  /*78430*/  STL.64 [R1+0x1f40], R6 ;  /* 0x001f400601007387 */ /* 0x0043e80000100a00 */
[----:B-1----:R-:W2:Y:S04]  /*78440*/  LDL.LU.64 R6, [R1+0xd38] ;  /* 0x000d380001067983 */ /* 0x002ea80000300a00 */
        /* <DEDUP_REMOVED lines=46> */
[----:B--2---:R1:W-:Y:S04]  /*78730*/  STL.64 [R1+0x1f60], R6 ;  /* 0x001f600601007387 */ /* 0x0043e80000100a00 */
[----:B-1----:R-:W3:Y:S01]  /*78740*/  LDL.LU.64 R6, [R1+0xd50] ;  /* 0x000d500001067983 */ /* 0x002ee20000300a00 */
[----:B------:R-:W-:-:S03]  /*78750*/  LOP3.LUT R8, R8, 0xffffbfff, RZ, 0xc0, !PT ;  /* 0xffffbfff08087812 */ /* 0x000fc600078ec0ff */
[----:B------:R-:W2:Y:S04]  /*78760*/  LDL.LU R18, [R1+0x5b0] ;  /* 0x0005b00001127983 */ /* 0x000ea80000300800 */
[----:B------:R-:W2:Y:S04]  /*78770*/  LDL.LU.64 R10, [R1+0xd28] ;  /* 0x000d2800010a7983 */ /* 0x000ea80000300a00 */
[----:B------:R1:W-:Y:S01]  /*78780*/  @P1 STG.E desc[UR40][R2.64], R0 ;  /* 0x0000000002001986 */ /* 0x0003e2000c101928 */
[----:B------:R-:W-:Y:S02]  /*78790*/  @P6 LOP3.LUT R8, R8, 0x4000, RZ, 0xfc, !PT ;  /* 0x0000400008086812 */ /* 0x000fe400078efcff */
[----:B------:R-:W-:Y:S01]  /*787a0*/  LOP3.LUT P6, RZ, R13, 0x2000000, RZ, 0xc0, !PT ;  /* 0x020000000dff7812 */ /* 0x000fe200078cc0ff */
[----:B------:R-:W2:Y:S01]  /*787b0*/  LDL.LU R5, [R1+0x500] ;  /* 0x0005000001057983 */ /* 0x000ea20000300800 */
[----:B------:R-:W-:-:S03]  /*787c0*/  LOP3.LUT R8, R8, 0xffff7fff, RZ, 0xc0, !PT ;  /* 0xffff7fff08087812 */ /* 0x000fc600078ec0ff */
[----:B------:R4:W-:Y:S04]  /*787d0*/  @P5 STG.E desc[UR40][R22.64], R26 ;  /* 0x0000001a16005986 */ /* 0x0009e8000c101928 */
[----:B-1----:R-:W2:Y:S04]  /*787e0*/  LDL.LU.64 R2, [R1+0xd20] ;  /* 0x000d200001027983 */ /* 0x002ea80000300a00 */
[----:B------:R-:W2:Y:S01]  /*787f0*/  LDL.LU R0, [R1+0x5b4] ;  /* 0x0005b40001007983 */ /* 0x000ea20000300800 */
[----:B------:R-:W-:Y:S02]  /*78800*/  @P6 LOP3.LUT R8, R8, 0x8000, RZ, 0xfc, !PT ;  /* 0x0000800008086812 */ /* 0x000fe400078efcff */
[----:B------:R-:W-:Y:S01]  /*78810*/  LOP3.LUT P6, RZ, R13, 0x4000000, RZ, 0xc0, !PT ;  /* 0x040000000dff7812 */ /* 0x000fe200078cc0ff */
[----:B------:R1:W-:Y:S04]  /*78820*/  @P0 STG.E desc[UR40][R20.64], R27 ;  /* 0x0000001b14000986 */ /* 0x0003e8000c101928 */
[----:B----4-:R-:W4:Y:S01]  /*78830*/  LDL.LU.64 R22, [R1+0xd18] ;  /* 0x000d180001167983 */ /* 0x010f220000300a00 */
[----:B------:R-:W-:-:S03]  /*78840*/  LOP3.LUT R8, R8, 0xfffeffff, RZ, 0xc0, !PT ;  /* 0xfffeffff08087812 */ /* 0x000fc600078ec0ff */
[----:B------:R-:W4:Y:S04]  /*78850*/  LDL.LU R26, [R1+0x504] ;  /* 0x00050400011a7983 */ /* 0x000f280000300800 */
[----:B------:R-:W-:Y:S02]  /*78860*/  @P6 LOP3.LUT R8, R8, 0x10000, RZ, 0xfc, !PT ;  /* 0x0001000008086812 */ /* 0x000fe400078efcff */
[----:B------:R-:W-:Y:S01]  /*78870*/  LOP3.LUT P6, RZ, R13, 0x8000000, RZ, 0xc0, !PT ;  /* 0x080000000dff7812 */ /* 0x000fe200078cc0ff */
[----:B-1----:R-:W2:Y:S04]  /*78880*/  LDL.LU.64 R20, [R1+0xd10] ;  /* 0x000d100001147983 */ /* 0x002ea80000300a00 */
[----:B------:R1:W-:Y:S01]  /*78890*/  @P2 STG.E desc[UR40][R24.64], R16 ;  /* 0x0000001018002986 */ /* 0x0003e2000c101928 */
[----:B------:R-:W-:-:S03]  /*788a0*/  LOP3.LUT R8, R8, 0xfffdffff, RZ, 0xc0, !PT ;  /* 0xfffdffff08087812 */ /* 0x000fc600078ec0ff */
[----:B------:R-:W2:Y:S04]  /*788b0*/  LDL.LU R27, [R1+0x5b8] ;  /* 0x0005b800011b7983 */ /* 0x000ea80000300800 */
        /* <DEDUP_REMOVED lines=15> */
[----:B------:R-:W2:Y:S01]  /*789b0*/  LDL.LU R19, [R1+0x50c] ;  /* 0x00050c0001137983 */ /* 0x000ea20000300800 */
        /* <DEDUP_REMOVED lines=15> */
[----:B------:R-:W2:Y:S11]  /*78ab0*/  LDL.LU R12, [R1+0x588] ;  /* 0x00058800010c7983 */ /* 0x000eb60000300800 */
[----:B---3--:R1:W-:Y:S04]  /*78ac0*/  @P6 STG.E desc[UR40][R6.64], R4 ;  /* 0x0000000406006986 */ /* 0x0083e8000c101928 */
[----:B-1----:R-:W2:Y:S01]  /*78ad0*/  LDL.LU.64 R6, [R1+0x1f60] ;  /* 0x001f600001067983 */ /* 0x002ea20000300a00 */
[----:B------:R-:W-:-:S03]  /*78ae0*/  LOP3.LUT P6, RZ, R8, 0x1000000, RZ, 0xc0, !PT ;  /* 0x0100000008ff7812 */ /* 0x000fc600078cc0ff */
[----:B------:R-:W3:Y:S10]  /*78af0*/  LDL.LU R4, [R1+0x1f58] ;  /* 0x001f580001047983 */ /* 0x000ef40000300800 */
[----:B--2---:R1:W-:Y:S04]  /*78b00*/  @P6 STG.E desc[UR40][R6.64], R12 ;  /* 0x0000000c06006986 */ /* 0x0043e8000c101928 */
[----:B-1----:R-:W3:Y:S01]  /*78b10*/  LDL.LU.64 R6, [R1+0x1f50] ;  /* 0x001f500001067983 */ /* 0x002ee20000300a00 */
[----:B------:R-:W-:-:S13]  /*78b20*/  LOP3.LUT P6, RZ, R8, 0x800000, RZ, 0xc0, !PT ;  /* 0x0080000008ff7812 */ /* 0x000fda00078cc0ff */
[----:B---3--:R1:W-:Y:S04]  /*78b30*/  @P6 STG.E desc[UR40][R6.64], R4 ;  /* 0x0000000406006986 */ /* 0x0083e8000c101928 */
[----:B-1----:R-:W2:Y:S01]  /*78b40*/  LDL.LU.64 R6, [R1+0x1f48] ;  /* 0x001f480001067983 */ /* 0x002ea20000300a00 */
[----:B------:R-:W-:-:S13]  /*78b50*/  LOP3.LUT P6, RZ, R8, 0x400000, RZ, 0xc0, !PT ;  /* 0x0040000008ff7812 */ /* 0x000fda00078cc0ff */
[----:B--2---:R1:W-:Y:S04]  /*78b60*/  @P6 STG.E desc[UR40][R6.64], R9 ;  /* 0x0000000906006986 */ /* 0x0043e8000c101928 */
[----:B-1----:R-:W2:Y:S04]  /*78b70*/  LDL.LU.64 R6, [R1+0x1f40] ;  /* 0x001f400001067983 */ /* 0x002ea80000300a00 */
[----:B------:R-:W3:Y:S04]  /*78b80*/  LDL.LU R9, [R1+0x4b0] ;  /* 0x0004b00001097983 */ /* 0x000ee80000300800 */
        /* <DEDUP_REMOVED lines=16> */
[----:B------:R-:W2:Y:S01]  /*78c90*/  LDL.LU R12, [R1+0x410] ;  /* 0x00041000010c7983 */ /* 0x000ea20000300800 */
[----:B------:R-:W-:-:S02]  /*78ca0*/  LOP3.LUT P1, RZ, R13, 0x400, RZ, 0xc0, !PT ;  /* 0x000004000dff7812 */ /* 0x000fc4000782c0ff */
[C---:B------:R-:W-:Y:S02]  /*78cb0*/  LOP3.LUT P5, RZ, R13.reuse, 0x200, RZ, 0xc0, !PT ;  /* 0x000002000dff7812 */ /* 0x040fe400078ac0ff */
[C---:B------:R-:W-:Y:S02]  /*78cc0*/  LOP3.LUT P0, RZ, R13.reuse, 0x100, RZ, 0xc0, !PT ;  /* 0x000001000dff7812 */ /* 0x040fe4000780c0ff */
[C---:B------:R-:W-:Y:S02]  /*78cd0*/  LOP3.LUT P2, RZ, R13.reuse, 0x80, RZ, 0xc0, !PT ;  /* 0x000000800dff7812 */ /* 0x040fe4000784c0ff */
[C---:B------:R-:W-:Y:S02]  /*78ce0*/  LOP3.LUT P3, RZ, R13.reuse, 0x40, RZ, 0xc0, !PT ;  /* 0x000000400dff7812 */ /* 0x040fe4000786c0ff */
[----:B------:R-:W-:Y:S01]  /*78cf0*/  LOP3.LUT P4, RZ, R13, 0x20, RZ, 0xc0, !PT ;  /* 0x000000200dff7812 */ /* 0x000fe2000788c0ff */
        /* <DEDUP_REMOVED lines=17> */
[----:B------:R-:W-:Y:S01]  /*78e10*/  @P6 STG.E desc[UR40][R10.64], R5 ;  /* 0x000000050a006986 */ /* 0x000fe2000c101928 */
[----:B------:R-:W-:-:S13]  /*78e20*/  LOP3.LUT P6, RZ, R8, 0x80000, RZ, 0xc0, !PT ;  /* 0x0008000008ff7812 */ /* 0x000fda00078cc0ff */
[----:B------:R-:W-:Y:S01]  /*78e30*/  @P6 STG.E desc[UR40][R2.64], R0 ;  /* 0x0000000002006986 */ /* 0x000fe2000c101928 */
[----:B------:R-:W-:-:S03]  /*78e40*/  LOP3.LUT P6, RZ, R8, 0x40000, RZ, 0xc0, !PT ;  /* 0x0004000008ff7812 */ /* 0x000fc600078cc0ff */
[----:B--2---:R1:W-:Y:S04]  /*78e50*/  STL.64 [R1+0x1f28], R12 ;  /* 0x001f280c01007387 */ /* 0x0043e80000100a00 */
[----:B-1----:R-:W2:Y:S06]  /*78e60*/  LDL.LU.64 R12, [R1+0xce8] ;  /* 0x000ce800010c7983 */ /* 0x002eac0000300a00 */
[----:B----4-:R-:W-:Y:S01]  /*78e70*/  @P6 STG.E desc[UR40][R22.64], R26 ;  /* 0x0000001a16006986 */ /* 0x010fe2000c101928 */
        /* <DEDUP_REMOVED lines=8> */
[----:B--2---:R1:W-:Y:S04]  /*78f00*/  STL.64 [R1+0x1f38], R12 ;  /* 0x001f380c01007387 */ /* 0x0043e80000100a00 */
[----:B-1----:R-:W3:Y:S04]  /*78f10*/  LDL.LU.64 R12, [R1+0xcf0] ;  /* 0x000cf000010c7983 */ /* 0x002ee80000300a00 */
[----:B------:R-:W2:Y:S01]  /*78f20*/  LDL.LU.64 R14, [R1+0xca0] ;  /* 0x000ca000010e7983 */ /* 0x000ea20000300a00 */
[----:B------:R-:W-:-:S03]  /*78f30*/  LOP3.LUT P6, RZ, R8, 0x2000, RZ, 0xc0, !PT ;  /* 0x0000200008ff7812 */ /* 0x000fc600078cc0ff */
[----:B--2---:R1:W-:Y:S04]  /*78f40*/  STL.64 [R1+0x1ea8], R14 ;  /* 0x001ea80e01007387 */ /* 0x0043e80000100a00 */
[----:B-1----:R-:W2:Y:S04]  /*78f50*/  LDL.LU.64 R14, [R1+0xca8] ;  /* 0x000ca800010e7983 */ /* 0x002ea80000300a00 */
[----:B------:R-:W4:Y:S04]  /*78f60*/  LDL.LU R4, [R1+0x4b4] ;  /* 0x0004b40001047983 */ /* 0x000f280000300800 */
[----:B------:R-:W2:Y:S04]  /*78f70*/  LDL.LU.64 R6, [R1+0xc98] ;  /* 0x000c980001067983 */ /* 0x000ea80000300a00 */
[----:B------:R-:W2:Y:S04]  /*78f80*/  LDL.LU R18, [R1+0x414] ;  /* 0x0004140001127983 */ /* 0x000ea80000300800 */
        /* <DEDUP_REMOVED lines=12> */
[----:B------:R-:W2:Y:S04]  /*79050*/  LDL.LU R19, [R1+0x4e4] ;  /* 0x0004e40001137983 */ /* 0x000ea80000300800 */
        /* <DEDUP_REMOVED lines=33> */
[----:B-1----:R-:W2:Y:S01]  /*79270*/  LDL.LU.64 R12, [R1+0x1eb8] ;  /* 0x001eb800010c7983 */ /* 0x002ea20000300a00 */
[----:B------:R-:W-:-:S03]  /*79280*/  LOP3.LUT P6, RZ, R8, 0x10, RZ, 0xc0, !PT ;  /* 0x0000001008ff7812 */ /* 0x000fc600078cc0ff */
[----:B------:R-:W3:Y:S10]  /*79290*/  LDL.LU R9, [R1+0x1eb0] ;  /* 0x001eb00001097983 */ /* 0x000ef40000300800 */
[----:B--2---:R1:W-:Y:S04]  /*792a0*/  @P6 STG.E desc[UR40][R14.64], R12 ;  /* 0x0000000c0e006986 */ /* 0x0043e8000c101928 */
[----:B-1----:R-:W4:Y:S01]  /*792b0*/  LDL.LU.64 R14, [R1+0x1ea8] ;  /* 0x001ea800010e7983 */ /* 0x002f220000300a00 */
[----:B------:R-:W-:-:S13]  /*792c0*/  LOP3.LUT P6, RZ, R8, 0x8, RZ, 0xc0, !PT ;  /* 0x0000000808ff7812 */ /* 0x000fda00078cc0ff */
[----:B----4-:R1:W-:Y:S04]  /*792d0*/  @P6 STG.E desc[UR40][R14.64], R4 ;  /* 0x000000040e006986 */ /* 0x0103e8000c101928 */
        /* <DEDUP_REMOVED lines=12> */
[----:B------:R-:W4:Y:S04]  /*793a0*/  LDL.LU R7, [R1+0x4ec] ;  /* 0x0004ec0001077983 */ /* 0x000f280000300800 */
[----:B------:R-:W4:Y:S04]  /*793b0*/  LDL.LU R6, [R1+0x4ac] ;  /* 0x0004ac0001067983 */ /* 0x000f280000300800 */
[----:B----4-:R1:W-:Y:S04]  /*793c0*/  STL.64 [R1+0x1e70], R6 ;  /* 0x001e700601007387 */ /* 0x0103e80000100a00 */
[----:B-1----:R-:W4:Y:S04]  /*793d0*/  LDL.LU.64 R6, [R1+0xc48] ;  /* 0x000c480001067983 */ /* 0x002f280000300a00 */
[----:B----4-:R1:W-:Y:S04]  /*793e0*/  STL [R1+0x1e88], R6 ;  /* 0x001e880601007387 */ /* 0x0103e80000100800 */
[----:B-1----:R-:W4:Y:S04]  /*793f0*/  LDL.LU R6, [R1+0x4a4] ;  /* 0x0004a40001067983 */ /* 0x002f280000300800 */
[----:B------:R1:W-:Y:S04]  /*79400*/  STL [R1+0x1e78], R7 ;  /* 0x001e780701007387 */ /* 0x0003e80000100800 */
[----:B-1----:R-:W4:Y:S04]  /*79410*/  LDL.LU R7, [R1+0x4e8] ;  /* 0x0004e80001077983 */ /* 0x002f280000300800 */
[----:B------:R-:W4:Y:S01]  /*79420*/  LDL.LU.64 R10, [R1+0xc30] ;  /* 0x000c3000010a7983 */ /* 0x000f220000300a00 */
[----:B--2---:R-:W-:-:S02]  /*79430*/  LOP3.LUT P6, RZ, R14, 0x1000, RZ, 0xc0, !PT ;  /* 0x000010000eff7812 */ /* 0x004fc400078cc0ff */
[----:B---3--:R-:W-:-:S11]  /*79440*/  LOP3.LUT R9, R9, 0xfffffdff, RZ, 0xc0, !PT ;  /* 0xfffffdff09097812 */ /* 0x008fd600078ec0ff */
[----:B------:R-:W-:Y:S02]  /*79450*/  @P6 LOP3.LUT R9, R9, 0x200, RZ, 0xfc, !PT ;  /* 0x0000020009096812 */ /* 0x000fe400078efcff */
[----:B------:R-:W-:Y:S02]  /*79460*/  LOP3.LUT P6, RZ, R14, 0x2000, RZ, 0xc0, !PT ;  /* 0x000020000eff7812 */ /* 0x000fe400078cc0ff */
[----:B------:R-:W-:Y:S01]  /*79470*/  LOP3.LUT R9, R9, 0xfffffbff, RZ, 0xc0, !PT ;  /* 0xfffffbff09097812 */ /* 0x000fe200078ec0ff */
[----:B----4-:R1:W-:Y:S04]  /*79480*/  STL.64 [R1+0x1e80], R10 ;  /* 0x001e800a01007387 */ /* 0x0103e80000100a00 */
        /* <DEDUP_REMOVED lines=37> */
[----:B-1----:R-:W2:Y:S01]  /*796e0*/  LDL.LU.64 R10, [R1+0xc58] ;  /* 0x000c5800010a7983 */ /* 0x002ea20000300a00 */
[----:B------:R-:W-:Y:S02]  /*796f0*/  LOP3.LUT R9, R9, 0xffbfffff, RZ, 0xc0, !PT ;  /* 0xffbfffff09097812 */ /* 0x000fe400078ec0ff */
[----:B------:R-:W-:Y:S01]  /*79700*/  LOP3.LUT R8, R8, 0xfffffffe, RZ, 0xc0, !PT ;  /* 0xfffffffe08087812 */ /* 0x000fe200078ec0ff */
[----:B------:R-:W3:Y:S04]  /*79710*/  LDL.LU R18, [R1+0x4d0] ;  /* 0x0004d00001127983 */ /* 0x000ee80000300800 */
[----:B------:R-:W4:Y:S01]  /*79720*/  LDL.LU.64 R4, [R1+0xc28] ;  /* 0x000c280001047983 */ /* 0x000f220000300a00 */
[----:B------:R-:W-:-:S02]  /*79730*/  @P6 LOP3.LUT R9, R9, 0x400000, RZ, 0xfc, !PT ;  /* 0x0040000009096812 */ /* 0x000fc400078efcff */
[----:B------:R-:W-:Y:S01]  /*79740*/  LOP3.LUT P6, RZ, R14, 0x4000000, RZ, 0xc0, !PT ;  /* 0x040000000eff7812 */ /* 0x000fe200078cc0ff */
[----:B------:R-:W4:Y:S04]  /*79750*/  LDL.LU R0, [R1+0x490] ;  /* 0x0004900001007983 */ /* 0x000f280000300800 */
[----:B------:R-:W3:Y:S01]  /*79760*/  LDL.LU.64 R2, [R1+0xc20] ;  /* 0x000c200001027983 */ /* 0x000ee20000300a00 */
[----:B------:R-:W-:-:S03]  /*79770*/  LOP3.LUT R9, R9, 0xff7fffff, RZ, 0xc0, !PT ;  /* 0xff7fffff09097812 */ /* 0x000fc600078ec0ff */
        /* <DEDUP_REMOVED lines=36> */
[----:B------:R-:W-:Y:S02]  /*799c0*/  LOP3.LUT P6, RZ, R13, 0x10, RZ, 0xc0, !PT ;  /* 0x000000100dff7812 */ /* 0x000fe400078cc0ff */
[C---:B------:R-:W-:Y:S01]  /*799d0*/  LOP3.LUT P1, RZ, R14.reuse, 0x800, RZ, 0xc0, !PT ;  /* 0x000008000eff7812 */ /* 0x040fe2000782c0ff */
[----:B------:R-:W3:Y:S01]  /*799e0*/  LDL.LU.64 R12, [R1+0xc38] ;  /* 0x000c3800010c7983 */ /* 0x000ee20000300a00 */
[C---:B------:R-:W-:Y:S02]  /*799f0*/  LOP3.LUT P5, RZ, R14.reuse, 0x400, RZ, 0xc0, !PT ;  /* 0x000004000eff7812 */ /* 0x040fe400078ac0ff */
[C---:B------:R-:W-:Y:S02]  /*79a00*/  LOP3.LUT P0, RZ, R14.reuse, 0x200, RZ, 0xc0, !PT ;  /* 0x000002000eff7812 */ /* 0x040fe4000780c0ff */
[----:B------:R-:W-:-:S02]  /*79a10*/  LOP3.LUT P2, RZ, R14, 0x100, RZ, 0xc0, !PT ;  /* 0x000001000eff7812 */ /* 0x000fc4000784c0ff */
[C---:B------:R-:W-:Y:S02]  /*79a20*/  LOP3.LUT P3, RZ, R14.reuse, 0x80, RZ, 0xc0, !PT ;  /* 0x000000800eff7812 */ /* 0x040fe4000786c0ff */
[----:B------:R-:W-:Y:S01]  /*79a30*/  LOP3.LUT P4, RZ, R14, 0x40, RZ, 0xc0, !PT ;  /* 0x000000400eff7812 */ /* 0x000fe2000788c0ff */
[----:B------:R1:W-:Y:S04]  /*79a40*/  STL.64 [R1+0x1dc8], R14 ;  /* 0x001dc80e01007387 */ /* 0x0003e80000100a00 */
[----:B-1----:R-:W3:Y:S04]  /*79a50*/  LDL.LU.64 R14, [R1+0xc40] ;  /* 0x000c4000010e7983 */ /* 0x002ee80000300a00 */
[----:B--2---:R1:W-:Y:S04]  /*79a60*/  @P6 STG.E desc[UR40][R10.64], R6 ;  /* 0x000000060a006986 */ /* 0x0043e8000c101928 */
[----:B-1----:R-:W2:Y:S01]  /*79a70*/  LDL.LU.64 R10, [R1+0x1e90] ;  /* 0x001e9000010a7983 */ /* 0x002ea20000300a00 */
[----:B------:R-:W-:-:S03]  /*79a80*/  LOP3.LUT P6, RZ, R8, 0x1, RZ, 0xc0, !PT ;  /* 0x0000000108ff7812 */ /* 0x000fc600078cc0ff */
[----:B------:R-:W3:Y:S04]  /*79a90*/  LDL.LU R6, [R1+0x1e88] ;  /* 0x001e880001067983 */ /* 0x000ee80000300800 */
[----:B------:R-:W3:Y:S06]  /*79aa0*/  LDL.LU R8, [R1+0x4a8] ;  /* 0x0004a80001087983 */ /* 0x000eec0000300800 */
[----:B--2---:R1:W-:Y:S04]  /*79ab0*/  @P6 STG.E desc[UR40][R10.64], R7 ;  /* 0x000000070a006986 */ /* 0x0043e8000c101928 */
[----:B-1----:R-:W2:Y:S04]  /*79ac0*/  LDL.LU.64 R10, [R1+0x1e80] ;  /* 0x001e8000010a7983 */ /* 0x002ea80000300a00 */
[----:B------:R-:W3:Y:S01]  /*79ad0*/  LDL.LU R7, [R1+0x1e78] ;  /* 0x001e780001077983 */ /* 0x000ee20000300800 */
[----:B------:R-:W-:-:S13]  /*79ae0*/  LOP3.LUT P6, RZ, R9, 0x80000000, RZ, 0xc0, !PT ;  /* 0x8000000009ff7812 */ /* 0x000fda00078cc0ff */
[----:B---3--:R1:W-:Y:S04]  /*79af0*/  @P6 STG.E desc[UR40][R6.64], R8 ;  /* 0x0000000806006986 */ /* 0x0083e8000c101928 */
[----:B-1----:R-:W3:Y:S01]  /*79b00*/  LDL.LU.64 R6, [R1+0x1e70] ;  /* 0x001e700001067983 */ /* 0x002ee20000300a00 */
[----:B------:R-:W-:-:S13]  /*79b10*/  LOP3.LUT P6, RZ, R9, 0x40000000, RZ, 0xc0, !PT ;  /* 0x4000000009ff7812 */ /* 0x000fda00078cc0ff */
[----:B---3--:R-:W-:Y:S01]  /*79b20*/  @P6 STG.E desc[UR40][R14.64], R7 ;  /* 0x000000070e006986 */ /* 0x008fe2000c101928 */
[----:B------:R-:W-:-:S13]  /*79b30*/  LOP3.LUT P6, RZ, R9, 0x20000000, RZ, 0xc0, !PT ;  /* 0x2000000009ff7812 */ /* 0x000fda00078cc0ff */
[----:B------:R-:W-:Y:S01]  /*79b40*/  @P6 STG.E desc[UR40][R12.64], R6 ;  /* 0x000000060c006986 */ /* 0x000fe2000c101928 */
[----:B------:R-:W-:-:S13]  /*79b50*/  LOP3.LUT P6, RZ, R9, 0x10000000, RZ, 0xc0, !PT ;  /* 0x1000000009ff7812 */ /* 0x000fda00078cc0ff */
[----:B--2---:R1:W-:Y:S04]  /*79b60*/  @P6 STG.E desc[UR40][R10.64], R18 ;  /* 0x000000120a006986 */ /* 0x0043e8000c101928 */
        /* <DEDUP_REMOVED lines=39> */
[----:B----4-:R-:W-:Y:S01]  /*79de0*/  @P6 STG.E desc[UR40][R4.64], R0 ;  /* 0x0000000004006986 */ /* 0x010fe2000c101928 */
[----:B------:R-:W-:-:S13]  /*79df0*/  LOP3.LUT P6, RZ, R9, 0x4000000, RZ, 0xc0, !PT ;  /* 0x0400000009ff7812 */ /* 0x000fda00078cc0ff */
[----:B------:R-:W-:Y:S01]  /*79e00*/  @P6 STG.E desc[UR40][R2.64], R20 ;  /* 0x0000001402006986 */ /* 0x000fe2000c101928 */
[----:B------:R-:W-:-:S13]  /*79e10*/  LOP3.LUT P6, RZ, R9, 0x2000000, RZ, 0xc0, !PT ;  /* 0x0200000009ff7812 */ /* 0x000fda00078cc0ff */
[----:B------:R-:W-:Y:S01]  /*79e20*/  @P6 STG.E desc[UR40][R22.64], R21 ;  /* 0x0000001516006986 */ /* 0x000fe2000c101928 */
        /* <DEDUP_REMOVED lines=124> */
[----:B---3--:R1:W-:Y:S04]  /*7a5f0*/  STL.64 [R1+0x1dc0], R12 ;  /* 0x001dc00c01007387 */ /* 0x0083e80000100a00 */
[----:B-1----:R-:W2:Y:S01]  /*7a600*/  LDL.LU.64 R12, [R1+0xa98] ;  /* 0x000a9800010c7983 */ /* 0x002ea20000300a00 */
[----:B------:R-:W-:Y:S02]  /*7a610*/  LOP3.LUT R10, R10, 0xbfffffff, RZ, 0xc0, !PT ;  /* 0xbfffffff0a0a7812 */ /* 0x000fe400078ec0ff */
[----:B------:R-:W-:Y:S01]  /*7a620*/  LOP3.LUT R9, R9, 0xfffffffe, RZ, 0xc0, !PT ;  /* 0xfffffffe09097812 */ /* 0x000fe200078ec0ff */
[----:B------:R-:W3:Y:S04]  /*7a630*/  LDL.LU R11, [R1+0x40c] ;  /* 0x00040c00010b7983 */ /* 0x000ee80000300800 */
[----:B------:R-:W4:Y:S01]  /*7a640*/  LDL.LU.64 R6, [R1+0xa70] ;  /* 0x000a700001067983 */ /* 0x000f220000300a00 */
[----:B------:R-:W-:-:S02]  /*7a650*/  @P6 LOP3.LUT R10, R10, 0x40000000, RZ, 0xfc, !PT ;  /* 0x400000000a0a6812 */ /* 0x000fc400078efcff */
[----:B------:R-:W-:Y:S01]  /*7a660*/  LOP3.LUT P6, RZ, R15, 0x8000000, RZ, 0xc0, !PT ;  /* 0x080000000fff7812 */ /* 0x000fe200078cc0ff */
[----:B------:R1:W-:Y:S04]  /*7a670*/  @P1 STG.E desc[UR40][R4.64], R0 ;  /* 0x0000000004001986 */ /* 0x0003e8000c101928 */
[----:B------:R-:W4:Y:S01]  /*7a680*/  LDL.LU R18, [R1+0x3cc] ;  /* 0x0003cc0001127983 */ /* 0x000f220000300800 */
[----:B------:R-:W-:-:S07]  /*7a690*/  LOP3.LUT R10, R10, 0x7fffffff, RZ, 0xc0, !PT ;  /* 0x7fffffff0a0a7812 */ /* 0x000fce00078ec0ff */
[----:B------:R-:W-:Y:S02]  /*7a6a0*/  @P6 LOP3.LUT R10, R10, 0x80000000, RZ, 0xfc, !PT ;  /* 0x800000000a0a6812 */ /* 0x000fe400078efcff */
[----:B------:R-:W-:Y:S01]  /*7a6b0*/  LOP3.LUT P6, RZ, R15, 0x10000000, RZ, 0xc0, !PT ;  /* 0x100000000fff7812 */ /* 0x000fe200078cc0ff */
[----:B-1----:R-:W3:Y:S04]  /*7a6c0*/  LDL.LU.64 R4, [R1+0xa68] ;  /* 0x000a680001047983 */ /* 0x002ee80000300a00 */
[----:B------:R1:W-:Y:S04]  /*7a6d0*/  @P5 STG.E desc[UR40][R2.64], R20 ;  /* 0x0000001402005986 */ /* 0x0003e8000c101928 */
[----:B------:R-:W3:Y:S04]  /*7a6e0*/  LDL.LU R0, [R1+0x3f0] ;  /* 0x0003f00001007983 */ /* 0x000ee80000300800 */
[----:B------:R-:W-:-:S02]  /*7a6f0*/  @P6 LOP3.LUT R9, R9, 0x1, RZ, 0xfc, !PT ;  /* 0x0000000109096812 */ /* 0x000fc400078efcff */
[----:B------:R-:W-:Y:S01]  /*7a700*/  LOP3.LUT P6, RZ, R15, 0x20000000, RZ, 0xc0, !PT ;  /* 0x200000000fff7812 */ /* 0x000fe200078cc0ff */
[----:B-1----:R-:W3:Y:S04]  /*7a710*/  LDL.LU.64 R2, [R1+0xa60] ;  /* 0x000a600001027983 */ /* 0x002ee80000300a00 */
[----:B------:R1:W-:Y:S01]  /*7a720*/  @P0 STG.E desc[UR40][R22.64], R21 ;  /* 0x0000001516000986 */ /* 0x0003e2000c101928 */
[----:B------:R-:W-:-:S03]  /*7a730*/  LOP3.LUT R9, R9, 0xfffffffd, RZ, 0xc0, !PT ;  /* 0xfffffffd09097812 */ /* 0x000fc600078ec0ff */
[----:B------:R-:W3:Y:S04]  /*7a740*/  LDL.LU R20, [R1+0x3b0] ;  /* 0x0003b00001147983 */ /* 0x000ee80000300800 */
[----:B------:R-:W-:Y:S02]  /*7a750*/  @P6 LOP3.LUT R9, R9, 0x2, RZ, 0xfc, !PT ;  /* 0x0000000209096812 */ /* 0x000fe400078efcff */
        /* <DEDUP_REMOVED lines=20> */
[----:B------:R-:W3:Y:S01]  /*7a8a0*/  LDL.LU R19, [R1+0x3b8] ;  /* 0x0003b80001137983 */ /* 0x000ee20000300800 */
        /* <DEDUP_REMOVED lines=12> */
[----:B------:R-:W3:Y:S11]  /*7a970*/  LDL.LU R14, [R1+0x408] ;  /* 0x00040800010e7983 */ /* 0x000ef60000300800 */
        /* <DEDUP_REMOVED lines=61> */
[----:B-1----:R-:W3:Y:S06]  /*7ad50*/  LDL.LU.64 R14, [R1+0xa30] ;  /* 0x000a3000010e7983 */ /* 0x002eec0000300a00 */
[----:B------:R-:W-:Y:S01]  /*7ad60*/  @P6 STG.E desc[UR40][R22.64], R21 ;  /* 0x0000001516006986 */ /* 0x000fe2000c101928 */
[----:B------:R-:W-:-:S13]  /*7ad70*/  LOP3.LUT P6, RZ, R9, 0x1, RZ, 0xc0, !PT ;  /* 0x0000000109ff7812 */ /* 0x000fda00078cc0ff */
[----:B------:R-:W-:Y:S01]  /*7ad80*/  @P6 STG.E desc[UR40][R26.64], R28 ;  /* 0x0000001c1a006986 */ /* 0x000fe2000c101928 */
[----:B------:R-:W-:-:S13]  /*7ad90*/  LOP3.LUT P6, RZ, R10, 0x80000000, RZ, 0xc0, !PT ;  /* 0x800000000aff7812 */ /* 0x000fda00078cc0ff */
[----:B------:R-:W-:Y:S01]  /*7ada0*/  @P6 STG.E desc[UR40][R24.64], R29 ;  /* 0x0000001d18006986 */ /* 0x000fe2000c101928 */
[----:B------:R-:W-:-:S13]  /*7adb0*/  LOP3.LUT P6, RZ, R10, 0x40000000, RZ, 0xc0, !PT ;  /* 0x400000000aff7812 */ /* 0x000fda00078cc0ff */
[----:B------:R-:W-:Y:S04]  /*7adc0*/  @P6 STG.E desc[UR40][R16.64], R19 ;  /* 0x0000001310006986 */ /* 0x000fe8000c101928 */
[----:B---3--:R1:W-:Y:S04]  /*7add0*/  STL.64 [R1+0x1d90], R14 ;  /* 0x001d900e01007387 */ /* 0x0083e80000100a00 */
[----:B-1----:R-:W2:Y:S04]  /*7ade0*/  LDL.LU.64 R14, [R1+0xa38] ;  /* 0x000a3800010e7983 */ /* 0x002ea80000300a00 */
[----:B------:R-:W3:Y:S01]  /*7adf0*/  LDL.LU.64 R16, [R1+0x9e8] ;  /* 0x0009e80001107983 */ /* 0x000ee20000300a00 */
        /* <DEDUP_REMOVED lines=56> */
[----:B-1----:R-:W4:Y:S01]  /*7b180*/  LDL.LU.64 R16, [R1+0x1d00] ;  /* 0x001d000001107983 */ /* 0x002f220000300a00 */
[----:B------:R-:W-:-:S13]  /*7b190*/  LOP3.LUT P6, RZ, R10, 0x80000, RZ, 0xc0, !PT ;  /* 0x000800000aff7812 */ /* 0x000fda00078cc0ff */
[----:B----4-:R1:W-:Y:S04]  /*7b1a0*/  @P6 STG.E desc[UR40][R16.64], R13 ;  /* 0x0000000d10006986 */ /* 0x0103e8000c101928 */
[----:B-1----:R-:W3:Y:S01]  /*7b1b0*/  LDL.LU.64 R16, [R1+0x1cf8] ;  /* 0x001cf80001107983 */ /* 0x002ee20000300a00 */
        /* <DEDUP_REMOVED lines=20> */
[----:B---3--:R-:W-:-:S02]  /*7b300*/  LOP3.LUT P6, RZ, R16, 0x4000, RZ, 0xc0, !PT ;  /* 0x0000400010ff7812 */ /* 0x008fc400078cc0ff */
[----:B--2---:R-:W-:-:S11]  /*7b310*/  LOP3.LUT R11, R11, 0xfdffffff, RZ, 0xc0, !PT ;  /* 0xfdffffff0b0b7812 */ /* 0x004fd600078ec0ff */
        /* <DEDUP_REMOVED lines=42> */
[----:B------:R-:W-:-:S03]  /*7b5c0*/  LOP3.LUT R10, R10, 0xffffffbf, RZ, 0xc0, !PT ;  /* 0xffffffbf0a0a7812 */ /* 0x000fc600078ec0ff */
[----:B------:R-:W3:Y:S04]  /*7b5d0*/  LDL.LU R18, [R1+0x38c] ;  /* 0x00038c0001127983 */ /* 0x000ee80000300800 */
[----:B------:R-:W4:Y:S04]  /*7b5e0*/  LDL.LU.64 R6, [R1+0x930] ;  /* 0x0009300001067983 */ /* 0x000f280000300a00 */
[----:B------:R-:W4:Y:S01]  /*7b5f0*/  LDL.LU R0, [R1+0x2dc] ;  /* 0x0002dc0001007983 */ /* 0x000f220000300800 */
[----:B------:R-:W-:Y:S02]  /*7b600*/  @P6 LOP3.LUT R10, R10, 0x40, RZ, 0xfc, !PT ;  /* 0x000000400a0a6812 */ /* 0x000fe400078efcff */
[----:B------:R-:W-:Y:S01]  /*7b610*/  LOP3.LUT P6, RZ, R16, 0x10000000, RZ, 0xc0, !PT ;  /* 0x1000000010ff7812 */ /* 0x000fe200078cc0ff */
[----:B------:R-:W3:Y:S04]  /*7b620*/  LDL.LU.64 R4, [R1+0x928] ;  /* 0x0009280001047983 */ /* 0x000ee80000300a00 */
[----:B------:R-:W3:Y:S01]  /*7b630*/  LDL.LU R22, [R1+0x360] ;  /* 0x0003600001167983 */ /* 0x000ee20000300800 */
[----:B------:R-:W-:-:S03]  /*7b640*/  LOP3.LUT R10, R10, 0xffffff7f, RZ, 0xc0, !PT ;  /* 0xffffff7f0a0a7812 */ /* 0x000fc600078ec0ff */
        /* <DEDUP_REMOVED lines=37> */
[----:B------:R1:W-:Y:S01]  /*7b8a0*/  STL [R1+0x1c68], R11 ;  /* 0x001c680b01007387 */ /* 0x0003e20000100800 */
[C---:B------:R-:W-:Y:S02]  /*7b8b0*/  LOP3.LUT P1, RZ, R16.reuse, 0x2000, RZ, 0xc0, !PT ;  /* 0x0000200010ff7812 */ /* 0x040fe4000782c0ff */
[C---:B------:R-:W-:Y:S02]  /*7b8c0*/  LOP3.LUT P5, RZ, R16.reuse, 0x1000, RZ, 0xc0, !PT ;  /* 0x0000100010ff7812 */ /* 0x040fe400078ac0ff */
[C---:B------:R-:W-:Y:S02]  /*7b8d0*/  LOP3.LUT P0, RZ, R16.reuse, 0x800, RZ, 0xc0, !PT ;  /* 0x0000080010ff7812 */ /* 0x040fe4000780c0ff */
[----:B------:R-:W-:-:S02]  /*7b8e0*/  LOP3.LUT P2, RZ, R16, 0x400, RZ, 0xc0, !PT ;  /* 0x0000040010ff7812 */ /* 0x000fc4000784c0ff */
[C---:B------:R-:W-:Y:S02]  /*7b8f0*/  LOP3.LUT P3, RZ, R16.reuse, 0x200, RZ, 0xc0, !PT ;  /* 0x0000020010ff7812 */ /* 0x040fe4000786c0ff */
[----:B------:R-:W-:Y:S01]  /*7b900*/  LOP3.LUT P4, RZ, R16, 0x100, RZ, 0xc0, !PT ;  /* 0x0000010010ff7812 */ /* 0x000fe2000788c0ff */
[----:B-1----:R-:W3:Y:S04]  /*7b910*/  LDL.LU R11, [R1+0x2d4] ;  /* 0x0002d400010b7983 */ /* 0x002ee80000300800 */
[----:B------:R-:W3:Y:S04]  /*7b920*/  LDL.LU.64 R14, [R1+0x960] ;  /* 0x00096000010e7983 */ /* 0x000ee80000300a00 */
[----:B------:R1:W-:Y:S04]  /*7b930*/  STL.64 [R1+0x1c28], R16 ;  /* 0x001c281001007387 */ /* 0x0003e80000100a00 */
[----:B-1----:R-:W3:Y:S04]  /*7b940*/  LDL.LU.64 R16, [R1+0x968] ;  /* 0x0009680001107983 */ /* 0x002ee80000300a00 */
[----:B--2---:R1:W-:Y:S04]  /*7b950*/  @P6 STG.E desc[UR40][R12.64], R8 ;  /* 0x000000080c006986 */ /* 0x0043e8000c101928 */
[----:B-1----:R-:W2:Y:S01]  /*7b960*/  LDL.LU.64 R12, [R1+0x1ce8] ;  /* 0x001ce800010c7983 */ /* 0x002ea20000300a00 */
[----:B------:R-:W-:-:S03]  /*7b970*/  LOP3.LUT P6, RZ, R10, 0x10000, RZ, 0xc0, !PT ;  /* 0x000100000aff7812 */ /* 0x000fc600078cc0ff */
[----:B------:R-:W3:Y:S10]  /*7b980*/  LDL.LU R8, [R1+0x1ce0] ;  /* 0x001ce00001087983 */ /* 0x000ef40000300800 */
[----:B--2---:R1:W-:Y:S04]  /*7b990*/  @P6 STG.E desc[UR40][R12.64], R9 ;  /* 0x000000090c006986 */ /* 0x0043e8000c101928 */
[----:B-1----:R-:W2:Y:S04]  /*7b9a0*/  LDL.LU.64 R12, [R1+0x1cd8] ;  /* 0x001cd800010c7983 */ /* 0x002ea80000300a00 */
[----:B------:R-:W3:Y:S01]  /*7b9b0*/  LDL.LU R9, [R1+0x1cd0] ;  /* 0x001cd00001097983 */ /* 0x000ee20000300800 */
[----:B------:R-:W-:-:S13]  /*7b9c0*/  LOP3.LUT P6, RZ, R10, 0x8000, RZ, 0xc0, !PT ;  /* 0x000080000aff7812 */ /* 0x000fda00078cc0ff */
[----:B---3--:R1:W-:Y:S04]  /*7b9d0*/  @P6 STG.E desc[UR40][R8.64], R11 ;  /* 0x0000000b08006986 */ /* 0x0083e8000c101928 */
[----:B-1----:R-:W3:Y:S04]  /*7b9e0*/  LDL.LU.64 R8, [R1+0x1cc8] ;  /* 0x001cc80001087983 */ /* 0x002ee80000300a00 */
[----:B------:R-:W2:Y:S04]  /*7b9f0*/  LDL.LU R11, [R1+0x354] ;  /* 0x00035400010b7983 */ /* 0x000ea80000300800 */
        /* <DEDUP_REMOVED lines=15> */
[----:B---3--:R1:W-:Y:S04]  /*7baf0*/  STL [R1+0x1c48], R16 ;  /* 0x001c481001007387 */ /* 0x0083e80000100800 */
[----:B-1----:R-:W3:Y:S04]  /*7bb00*/  LDL.LU R16, [R1+0x358] ;  /* 0x0003580001107983 */ /* 0x002ee80000300800 */
[----:B---3--:R1:W-:Y:S04]  /*7bb10*/  STL [R1+0x1c58], R16 ;  /* 0x001c581001007387 */ /* 0x0083e80000100800 */
[----:B-1----:R-:W3:Y:S04]  /*7bb20*/  LDL.LU R16, [R1+0x2b4] ;  /* 0x0002b40001107983 */ /* 0x002ee80000300800 */
[----:B------:R1:W-:Y:S04]  /*7bb30*/  STL [R1+0x1c38], R17 ;  /* 0x001c381101007387 */ /* 0x0003e80000100800 */
[----:B-1----:R-:W3:Y:S04]  /*7bb40*/  LDL.LU R17, [R1+0x2b8] ;  /* 0x0002b80001117983 */ /* 0x002ee80000300800 */
        /* <DEDUP_REMOVED lines=8> */
[----:B------:R-:W-:-:S03]  /*7bbd0*/  LOP3.LUT P6, RZ, R10, 0x2000, RZ, 0xc0, !PT ;  /* 0x000020000aff7812 */ /* 0x000fc600078cc0ff */
[----:B---3--:R1:W-:Y:S04]  /*7bbe0*/  STL.64 [R1+0x1cb0], R16 ;  /* 0x001cb01001007387 */ /* 0x0083e80000100a00 */
[----:B-1----:R-:W3:Y:S06]  /*7bbf0*/  LDL.LU.64 R16, [R1+0x8f8] ;  /* 0x0008f80001107983 */ /* 0x002eec0000300a00 */
[----:B------:R-:W-:Y:S04]  /*7bc00*/  @P6 STG.E desc[UR40][R14.64], R8 ;  /* 0x000000080e006986 */ /* 0x000fe8000c101928 */
[----:B---3--:R1:W-:Y:S04]  /*7bc10*/  STL.64 [R1+0x1cc0], R16 ;  /* 0x001cc01001007387 */ /* 0x0083e80000100a00 */
[----:B-1----:R-:W2:Y:S04]  /*7bc20*/  LDL.LU.64 R16, [R1+0x900] ;  /* 0x0009000001107983 */ /* 0x002ea80000300a00 */
[----:B------:R-:W3:Y:S04]  /*7bc30*/  LDL.LU R9, [R1+0x2bc] ;  /* 0x0002bc0001097983 */ /* 0x000ee80000300800 */
[----:B------:R-:W2:Y:S04]  /*7bc40*/  LDL.LU.64 R14, [R1+0x658] ;  /* 0x00065800010e7983 */ /* 0x000ea80000300a00 */
        /* <DEDUP_REMOVED lines=55> */
[----:B------:R-:W-:-:S03]  /*7bfc0*/  LOP3.LUT P6, RZ, R10, 0x1, RZ, 0xc0, !PT ;  /* 0x000000010aff7812 */ /* 0x000fc600078cc0ff */
[----:B------:R-:W3:Y:S10]  /*7bfd0*/  LDL.LU R10, [R1+0x35c] ;  /* 0x00035c00010a7983 */ /* 0x000ef40000300800 */
        /* <DEDUP_REMOVED lines=9> */
[----:B-1----:R-:W2:Y:S01]  /*7c070*/  LDL.LU.64 R14, [R1+0x1c50] ;  /* 0x001c5000010e7983 */ /* 0x002ea20000300a00 */
[----:B------:R-:W-:-:S03]  /*7c080*/  LOP3.LUT P6, RZ, R11, 0x20000000, RZ, 0xc0, !PT ;  /* 0x200000000bff7812 */ /* 0x000fc600078cc0ff */
[----:B------:R-:W3:Y:S10]  /*7c090*/  LDL.LU R16, [R1+0x1c48] ;  /* 0x001c480001107983 */ /* 0x000ef40000300800 */
[----:B--2---:R1:W-:Y:S04]  /*7c0a0*/  @P6 STG.E desc[UR40][R14.64], R17 ;  /* 0x000000110e006986 */ /* 0x0043e8000c101928 */
[----:B-1----:R-:W4:Y:S04]  /*7c0b0*/  LDL.LU.64 R14, [R1+0x1c40] ;  /* 0x001c4000010e7983 */ /* 0x002f280000300a00 */
[----:B------:R-:W3:Y:S01]  /*7c0c0*/  LDL.LU R17, [R1+0x1c38] ;  /* 0x001c380001117983 */ /* 0x000ee20000300800 */
[----:B------:R-:W-:-:S13]  /*7c0d0*/  LOP3.LUT P6, RZ, R11, 0x10000000, RZ, 0xc0, !PT ;  /* 0x100000000bff7812 */ /* 0x000fda00078cc0ff */
[----:B---3--:R1:W-:Y:S04]  /*7c0e0*/  @P6 STG.E desc[UR40][R16.64], R10 ;  /* 0x0000000a10006986 */ /* 0x0083e8000c101928 */
[----:B-1----:R-:W2:Y:S01]  /*7c0f0*/  LDL.LU.64 R16, [R1+0x1c30] ;  /* 0x001c300001107983 */ /* 0x002ea20000300a00 */
[----:B------:R-:W-:-:S13]  /*7c100*/  LOP3.LUT P6, RZ, R11, 0x8000000, RZ, 0xc0, !PT ;  /* 0x080000000bff7812 */ /* 0x000fda00078cc0ff */
[----:B--2---:R1:W-:Y:S04]  /*7c110*/  @P6 STG.E desc[UR40][R16.64], R9 ;  /* 0x0000000910006986 */ /* 0x0043e8000c101928 */
        /* <DEDUP_REMOVED lines=112> */
[C---:B------:R-:W-:Y:S02]  /*7c820*/  LOP3.LUT P1, RZ, R17.reuse, 0x4000, RZ, 0xc0, !PT ;  /* 0x0000400011ff7812 */ /* 0x040fe4000782c0ff */
[C---:B------:R-:W-:Y:S02]  /*7c830*/  LOP3.LUT P5, RZ, R17.reuse, 0x2000, RZ, 0xc0, !PT ;  /* 0x0000200011ff7812 */ /* 0x040fe400078ac0ff */
[C---:B------:R-:W-:Y:S02]  /*7c840*/  LOP3.LUT P0, RZ, R17.reuse, 0x1000, RZ, 0xc0, !PT ;  /* 0x0000100011ff7812 */ /* 0x040fe4000780c0ff */
[----:B------:R-:W-:-:S02]  /*7c850*/  LOP3.LUT P2, RZ, R17, 0x800, RZ, 0xc0, !PT ;  /* 0x0000080011ff7812 */ /* 0x000fc4000784c0ff */
[C---:B------:R-:W-:Y:S02]  /*7c860*/  LOP3.LUT P3, RZ, R17.reuse, 0x400, RZ, 0xc0, !PT ;  /* 0x0000040011ff7812 */ /* 0x040fe4000786c0ff */
[----:B------:R-:W-:Y:S01]  /*7c870*/  LOP3.LUT P4, RZ, R17, 0x200, RZ, 0xc0, !PT ;  /* 0x0000020011ff7812 */ /* 0x000fe2000788c0ff */
[----:B------:R1:W-:Y:S04]  /*7c880*/  STL [R1+0x1b58], R17 ;  /* 0x001b581101007387 */ /* 0x0003e80000100800 */
[----:B-1----:R-:W2:Y:S04]  /*7c890*/  LDL.LU.64 R16, [R1+0x600] ;  /* 0x0006000001107983 */ /* 0x002ea80000300a00 */
        /* <DEDUP_REMOVED lines=9> */
[----:B-1----:R-:W3:Y:S01]  /*7c930*/  LDL.LU.64 R14, [R1+0x1c00] ;  /* 0x001c0000010e7983 */ /* 0x002ee20000300a00 */
[----:B------:R-:W-:-:S13]  /*7c940*/  LOP3.LUT P6, RZ, R11, 0x400000, RZ, 0xc0, !PT ;  /* 0x004000000bff7812 */ /* 0x000fda00078cc0ff */
[----:B--2---:R-:W-:Y:S01]  /*7c950*/  @P6 STG.E desc[UR40][R16.64], R9 ;  /* 0x0000000910006986 */ /* 0x004fe2000c101928 */
[----:B------:R-:W-:-:S13]  /*7c960*/  LOP3.LUT P6, RZ, R11, 0x200000, RZ, 0xc0, !PT ;  /* 0x002000000bff7812 */ /* 0x000fda00078cc0ff */
[----:B---3--:R-:W-:Y:S01]  /*7c970*/  @P6 STG.E desc[UR40][R14.64], R8 ;  /* 0x000000080e006986 */ /* 0x008fe2000c101928 */
[----:B------:R-:W-:-:S13]  /*7c980*/  LOP3.LUT P6, RZ, R11, 0x100000, RZ, 0xc0, !PT ;  /* 0x001000000bff7812 */ /* 0x000fda00078cc0ff */
[----:B------:R-:W-:Y:S01]  /*7c990*/  @P6 STG.E desc[UR40][R12.64], R18 ;  /* 0x000000120c006986 */ /* 0x000fe2000c101928 */
[----:B------:R-:W-:-:S13]  /*7c9a0*/  LOP3.LUT P6, RZ, R11, 0x80000, RZ, 0xc0, !PT ;  /* 0x000800000bff7812 */ /* 0x000fda00078cc0ff */
[----:B------:R-:W-:Y:S01]  /*7c9b0*/  @P6 STG.E desc[UR40][R6.64], R0 ;  /* 0x0000000006006986 */ /* 0x000fe2000c101928 */
[----:B------:R-:W-:-:S13]  /*7c9c0*/  LOP3.LUT P6, RZ, R11, 0x40000, RZ, 0xc0, !PT ;  /* 0x000400000bff7812 */ /* 0x000fda00078cc0ff */
[----:B----4-:R1:W-:Y:S04]  /*7c9d0*/  @P6 STG.E desc[UR40][R4.64], R22 ;  /* 0x0000001604006986 */ /* 0x0103e8000c101928 */
        /* <DEDUP_REMOVED lines=15> */
[----:B------:R-:W3:Y:S04]  /*7cad0*/  LDL.LU R0, [R1+0x268] ;  /* 0x0002680001007983 */ /* 0x000ee80000300800 */
[----:B------:R-:W4:Y:S04]  /*7cae0*/  LDL.LU R10, [R1+0x208] ;  /* 0x00020800010a7983 */ /* 0x000f280000300800 */
        /* <DEDUP_REMOVED lines=46> */
[----:B----4-:R-:W4:Y:S04]  /*7cdd0*/  LDL.LU.64 R28, [R1+0x378] ;  /* 0x00037800011c7983 */ /* 0x010f280000300a00 */
[----:B------:R-:W4:Y:S04]  /*7cde0*/  LDL.LU R19, [R1+0x1fc] ;  /* 0x0001fc0001137983 */ /* 0x000f280000300800 */
        /* <DEDUP_REMOVED lines=33> */
[----:B-1----:R-:W3:Y:S01]  /*7d000*/  LDL.LU.64 R16, [R1+0x1b78] ;  /* 0x001b780001107983 */ /* 0x002ee20000300a00 */
[----:B------:R-:W-:-:S03]  /*7d010*/  LOP3.LUT P6, RZ, R11, 0x10, RZ, 0xc0, !PT ;  /* 0x000000100bff7812 */ /* 0x000fc600078cc0ff */
[----:B------:R-:W2:Y:S10]  /*7d020*/  LDL.LU R0, [R1+0x1b70] ;  /* 0x001b700001007983 */ /* 0x000eb40000300800 */
[----:B---3--:R1:W-:Y:S04]  /*7d030*/  @P6 STG.E desc[UR40][R16.64], R10 ;  /* 0x0000000a10006986 */ /* 0x0083e8000c101928 */
[----:B-1----:R-:W3:Y:S01]  /*7d040*/  LDL.LU.64 R16, [R1+0x1b68] ;  /* 0x001b680001107983 */ /* 0x002ee20000300a00 */
[----:B------:R-:W-:-:S13]  /*7d050*/  LOP3.LUT P6, RZ, R11, 0x8, RZ, 0xc0, !PT ;  /* 0x000000080bff7812 */ /* 0x000fda00078cc0ff */
[----:B---3--:R1:W-:Y:S04]  /*7d060*/  @P6 STG.E desc[UR40][R16.64], R15 ;  /* 0x0000000f10006986 */ /* 0x0083e8000c101928 */
[----:B-1----:R-:W3:Y:S01]  /*7d070*/  LDL.LU.64 R16, [R1+0x1b60] ;  /* 0x001b600001107983 */ /* 0x002ee20000300a00 */
[----:B------:R-:W-:-:S13]  /*7d080*/  LOP3.LUT P6, RZ, R11, 0x4, RZ, 0xc0, !PT ;  /* 0x000000040bff7812 */ /* 0x000fda00078cc0ff */
[----:B---3--:R1:W-:Y:S04]  /*7d090*/  @P6 STG.E desc[UR40][R16.64], R14 ;  /* 0x0000000e10006986 */ /* 0x0083e8000c101928 */
[----:B-1----:R-:W3:Y:S04]  /*7d0a0*/  LDL.LU R17, [R1+0x1b58] ;  /* 0x001b580001117983 */ /* 0x002ee80000300800 */
[----:B------:R-:W2:Y:S04]  /*7d0b0*/  LDL.LU R10, [R1+0x1ac] ;  /* 0x0001ac00010a7983 */ /* 0x000ea80000300800 */
        /* <DEDUP_REMOVED lines=9> */
[----:B-1----:R-:W2:Y:S04]  /*7d150*/  LDL.LU R15, [R1+0x1e0] ;  /* 0x0001e000010f7983 */ /* 0x002ea80000300800 */
[----:B------:R-:W2:Y:S04]  /*7d160*/  LDL.LU R14, [R1+0x198] ;  /* 0x00019800010e7983 */ /* 0x000ea80000300800 */
[----:B------:R-:W-:Y:S04]  /*7d170*/  @P6 STG.E desc[UR40][R8.64], R4 ;  /* 0x0000000408006986 */ /* 0x000fe8000c101928 */
[----:B--2---:R1:W-:Y:S04]  /*7d180*/  STL.64 [R1+0x1b50], R14 ;  /* 0x001b500e01007387 */ /* 0x0043e80000100a00 */
[----:B-1----:R-:W2:Y:S04]  /*7d190*/  LDL.LU.64 R14, [R1+0x370] ;  /* 0x00037000010e7983 */ /* 0x002ea80000300a00 */
[----:B------:R-:W2:Y:S04]  /*7d1a0*/  LDL.LU.64 R8, [R1+0x318] ;  /* 0x0003180001087983 */ /* 0x000ea80000300a00 */
[----:B--2---:R1:W-:Y:S04]  /*7d1b0*/  STL.64 [R1+0x1b18], R8 ;  /* 0x001b180801007387 */ /* 0x0043e80000100a00 */
[----:B-1----:R-:W2:Y:S04]  /*7d1c0*/  LDL.LU.64 R8, [R1+0x330] ;  /* 0x0003300001087983 */ /* 0x002ea80000300a00 */
[----:B--2---:R1:W-:Y:S04]  /*7d1d0*/  STL.64 [R1+0x1b28], R8 ;  /* 0x001b280801007387 */ /* 0x0043e80000100a00 */
[----:B-1----:R-:W2:Y:S01]  /*7d1e0*/  LDL.LU.64 R8, [R1+0x338] ;  /* 0x0003380001087983 */ /* 0x002ea20000300a00 */
[----:B---3--:R-:W-:-:S02]  /*7d1f0*/  LOP3.LUT P6, RZ, R17, 0x10, RZ, 0xc0, !PT ;  /* 0x0000001011ff7812 */ /* 0x008fc400078cc0ff */
[----:B------:R-:W-:-:S11]  /*7d200*/  LOP3.LUT R5, R5, 0xdfffffff, RZ, 0xc0, !PT ;  /* 0xdfffffff05057812 */ /* 0x000fd600078ec0ff */
[----:B------:R-:W-:Y:S02]  /*7d210*/  @P6 LOP3.LUT R5, R5, 0x20000000, RZ, 0xfc, !PT ;  /* 0x2000000005056812 */ /* 0x000fe400078efcff */
[----:B------:R-:W-:Y:S02]  /*7d220*/  LOP3.LUT P6, RZ, R17, 0x20, RZ, 0xc0, !PT ;  /* 0x0000002011ff7812 */ /* 0x000fe400078cc0ff */
[----:B------:R-:W-:Y:S01]  /*7d230*/  LOP3.LUT R5, R5, 0xbfffffff, RZ, 0xc0, !PT ;  /* 0xbfffffff05057812 */ /* 0x000fe200078ec0ff */
[----:B------:R-:W-:Y:S10]  /*7d240*/  @P1 STG.E desc[UR40][R12.64], R18 ;  /* 0x000000120c001986 */ /* 0x000ff4000c101928 */
[----:B------:R-:W-:-:S02]  /*7d250*/  @P6 LOP3.LUT R5, R5, 0x40000000, RZ, 0xfc, !PT ;  /* 0x4000000005056812 */ /* 0x000fc400078efcff */
[----:B------:R-:W-:Y:S02]  /*7d260*/  LOP3.LUT P6, RZ, R17, 0x40, RZ, 0xc0, !PT ;  /* 0x0000004011ff7812 */ /* 0x000fe400078cc0ff */
[----:B------:R-:W-:Y:S02]  /*7d270*/  LOP3.LUT P1, RZ, R0, 0x10000, RZ, 0xc0, !PT ;  /* 0x0001000000ff7812 */ /* 0x000fe4000782c0ff */
[----:B------:R-:W-:-:S09]  /*7d280*/  LOP3.LUT R5, R5, 0x7fffffff, RZ, 0xc0, !PT ;  /* 0x7fffffff05057812 */ /* 0x000fd200078ec0ff */
[----:B------:R-:W-:-:S04]  /*7d290*/  @P6 LOP3.LUT R5, R5, 0x80000000, RZ, 0xfc, !PT ;  /* 0x8000000005056812 */ /* 0x000fc800078efcff */
[----:B------:R-:W-:-:S04]  /*7d2a0*/  LOP3.LUT R5, R5, 0xfffffbff, RZ, 0xc0, !PT ;  /* 0xfffffbff05057812 */ /* 0x000fc800078ec0ff */
        /* <DEDUP_REMOVED lines=49> */
[----:B------:R-:W-:Y:S02]  /*7d5c0*/  LOP3.LUT R5, R5, 0xfbffffff, RZ, 0xc0, !PT ;  /* 0xfbffffff05057812 */ /* 0x000fe400078ec0ff */
[----:B------:R-:W-:-:S09]  /*7d5d0*/  LOP3.LUT P6, RZ, R17, 0x80, RZ, 0xc0, !PT ;  /* 0x0000008011ff7812 */ /* 0x000fd200078cc0ff */
[----:B------:R-:W-:Y:S02]  /*7d5e0*/  @P1 LOP3.LUT R5, R5, 0x4000000, RZ, 0xfc, !PT ;  /* 0x0400000005051812 */ /* 0x000fe400078efcff */
[----:B------:R-:W-:Y:S02]  /*7d5f0*/  LOP3.LUT P1, RZ, R17, 0x2, RZ, 0xc0, !PT ;  /* 0x0000000211ff7812 */ /* 0x000fe4000782c0ff */
[----:B------:R-:W-:Y:S02]  /*7d600*/  LOP3.LUT R11, R11, 0xfffffffe, RZ, 0xc0, !PT ;  /* 0xfffffffe0b0b7812 */ /* 0x000fe400078ec0ff */
[----:B------:R-:W-:Y:S01]  /*7d610*/  LOP3.LUT R5, R5, 0xf7ffffff, RZ, 0xc0, !PT ;  /* 0xf7ffffff05057812 */ /* 0x000fe200078ec0ff */
[----:B------:R-:W-:Y:S01]  /*7d620*/  @P5 STG.E desc[UR40][R6.64], R22 ;  /* 0x0000001606005986 */ /* 0x000fe2000c101928 */
[----:B------:R-:W-:Y:S02]  /*7d630*/  @P6 LOP3.LUT R11, R11, 0x1, RZ, 0xfc, !PT ;  /* 0x000000010b0b6812 */ /* 0x000fe400078efcff */
[----:B------:R-:W-:Y:S01]  /*7d640*/  LOP3.LUT P6, RZ, R17, 0x100, RZ, 0xc0, !PT ;  /* 0x0000010011ff7812 */ /* 0x000fe200078cc0ff */
[----:B------:R-:W-:Y:S04]  /*7d650*/  @P0 STG.E desc[UR40][R2.64], R23 ;  /* 0x0000001702000986 */ /* 0x000fe8000c101928 */
[----:B------:R-:W-:Y:S01]  /*7d660*/  @P2 STG.E desc[UR40][R20.64], R24 ;  /* 0x0000001814002986 */ /* 0x000fe2000c101928 */
[----:B------:R-:W-:-:S02]  /*7d670*/  @P1 LOP3.LUT R5, R5, 0x8000000, RZ, 0xfc, !PT ;  /* 0x0800000005051812 */ /* 0x000fc400078efcff */
[----:B------:R-:W-:Y:S01]  /*7d680*/  LOP3.LUT P1, RZ, R17, 0x4, RZ, 0xc0, !PT ;  /* 0x0000000411ff7812 */ /* 0x000fe2000782c0ff */
[----:B------:R-:W-:Y:S01]  /*7d690*/  @P3 STG.E desc[UR40][R26.64], R25 ;  /* 0x000000191a003986 */ /* 0x000fe2000c101928 */
[----:B------:R-:W-:-:S03]  /*7d6a0*/  LOP3.LUT R5, R5, 0xefffffff, RZ, 0xc0, !PT ;  /* 0xefffffff05057812 */ /* 0x000fc600078ec0ff */
[----:B----4-:R-:W-:Y:S04]  /*7d6b0*/  @P4 STG.E desc[UR40][R28.64], R19 ;  /* 0x000000131c004986 */ /* 0x010fe8000c101928 */
[----:B------:R-:W-:Y:S04]  /*7d6c0*/  @P6 STG.E desc[UR40][R14.64], R10 ;  /* 0x0000000a0e006986 */ /* 0x000fe8000c101928 */
[----:B------:R-:W-:Y:S02]  /*7d6d0*/  @P1 LOP3.LUT R5, R5, 0x10000000, RZ, 0xfc, !PT ;  /* 0x1000000005051812 */ /* 0x000fe400078efcff */
[----:B------:R-:W-:Y:S01]  /*7d6e0*/  LOP3.LUT P1, RZ, R17, 0x8, RZ, 0xc0, !PT ;  /* 0x0000000811ff7812 */ /* 0x000fe2000782c0ff */
[----:B--2---:R1:W-:Y:S04]  /*7d6f0*/  STL.64 [R1+0x1b48], R8 ;  /* 0x001b480801007387 */ /* 0x0043e80000100a00 */
[----:B-1----:R-:W2:Y:S04]  /*7d700*/  LDL.LU.64 R8, [R1+0x348] ;  /* 0x0003480001087983 */ /* 0x002ea80000300a00 */
[----:B------:R-:W3:Y:S04]  /*7d710*/  LDL.LU R4, [R1+0x1ec] ;  /* 0x0001ec0001047983 */ /* 0x000ee80000300800 */
[----:B------:R-:W4:Y:S04]  /*7d720*/  LDL.LU.64 R12, [R1+0x310] ;  /* 0x00031000010c7983 */ /* 0x000f280000300a00 */
        /* <DEDUP_REMOVED lines=12> */
[----:B------:R-:W2:Y:S01]  /*7d7f0*/  LDL.LU.64 R14, [R1+0x1b50] ;  /* 0x001b5000010e7983 */ /* 0x000ea20000300a00 */
[----:B------:R-:W-:-:S03]  /*7d800*/  LOP3.LUT P6, RZ, R11, 0x1, RZ, 0xc0, !PT ;  /* 0x000000010bff7812 */ /* 0x000fc600078cc0ff */
[----:B------:R-:W3:Y:S10]  /*7d810*/  LDL.LU.64 R10, [R1+0x328] ;  /* 0x00032800010a7983 */ /* 0x000ef40000300a00 */
        /* <DEDUP_REMOVED lines=14> */
[----:B------:R-:W3:Y:S04]  /*7d900*/  LDL.LU R15, [R1+0x1b10] ;  /* 0x001b1000010f7983 */ /* 0x000ee80000300800 */
        /* <DEDUP_REMOVED lines=8> */
[----:B------:R1:W-:Y:S01]  /*7d990*/  @P1 STG.E desc[UR40][R2.64], R27 ;  /* 0x0000001b02001986 */ /* 0x0003e2000c101928 */
[----:B------:R-:W-:-:S03]  /*7d9a0*/  LOP3.LUT P1, RZ, R5, 0x1000000, RZ, 0xc0, !PT ;  /* 0x0100000005ff7812 */ /* 0x000fc6000782c0ff */
[----:B-1----:R-:W2:Y:S10]  /*7d9b0*/  LDL.LU.64 R2, [R1+0x250] ;  /* 0x0002500001027983 */ /* 0x002eb40000300a00 */
[----:B------:R-:W-:Y:S01]  /*7d9c0*/  @P1 STG.E desc[UR40][R6.64], R26 ;  /* 0x0000001a06001986 */ /* 0x000fe2000c101928 */
[----:B------:R-:W-:-:S03]  /*7d9d0*/  LOP3.LUT P1, RZ, R5, 0x800000, RZ, 0xc0, !PT ;  /* 0x0080000005ff7812 */ /* 0x000fc6000782c0ff */
[----:B------:R-:W2:Y:S10]  /*7d9e0*/  LDL.LU R27, [R1+0x188] ;  /* 0x00018800011b7983 */ /* 0x000eb40000300800 */
[----:B------:R1:W-:Y:S01]  /*7d9f0*/  @P1 STG.E desc[UR40][R22.64], R24 ;  /* 0x0000001816001986 */ /* 0x0003e2000c101928 */
[----:B------:R-:W-:-:S03]  /*7da00*/  LOP3.LUT P1, RZ, R5, 0x400000, RZ, 0xc0, !PT ;  /* 0x0040000005ff7812 */ /* 0x000fc6000782c0ff */
[----:B-1----:R-:W3:Y:S10]  /*7da10*/  LDL.LU.64 R22, [R1+0x248] ;  /* 0x0002480001167983 */ /* 0x002ef40000300a00 */
[----:B------:R1:W-:Y:S01]  /*7da20*/  @P1 STG.E desc[UR40][R20.64], R25 ;  /* 0x0000001914001986 */ /* 0x0003e2000c101928 */
[----:B------:R-:W-:-:S03]  /*7da30*/  LOP3.LUT P1, RZ, R5, 0x200000, RZ, 0xc0, !PT ;  /* 0x0020000005ff7812 */ /* 0x000fc6000782c0ff */
[----:B------:R-:W3:Y:S04]  /*7da40*/  LDL.LU R24, [R1+0x1dc] ;  /* 0x0001dc0001187983 */ /* 0x000ee80000300800 */
[----:B------:R-:W4:Y:S04]  /*7da50*/  LDL.LU.64 R6, [R1+0x240] ;  /* 0x0002400001067983 */ /* 0x000f280000300a00 */
[----:B-1----:R-:W4:Y:S04]  /*7da60*/  LDL.LU R25, [R1+0x18c] ;  /* 0x00018c0001197983 */ /* 0x002f280000300800 */
[----:B------:R1:W-:Y:S04]  /*7da70*/  @P1 STG.E desc[UR40][R28.64], R19 ;  /* 0x000000131c001986 */ /* 0x0003e8000c101928 */
[----:B-1----:R-:W2:Y:S01]  /*7da80*/  LDL.LU R19, [R1+0x170] ;  /* 0x0001700001137983 */ /* 0x002ea20000300800 */
[----:B------:R-:W-:-:S02]  /*7da90*/  LOP3.LUT P4, RZ, R0, 0x8000, RZ, 0xc0, !PT ;  /* 0x0000800000ff7812 */ /* 0x000fc4000788c0ff */
[C---:B------:R-:W-:Y:S02]  /*7daa0*/  LOP3.LUT P3, RZ, R0.reuse, 0x4000, RZ, 0xc0, !PT ;  /* 0x0000400000ff7812 */ /* 0x040fe4000786c0ff */
[C---:B------:R-:W-:Y:S02]  /*7dab0*/  LOP3.LUT P2, RZ, R0.reuse, 0x2000, RZ, 0xc0, !PT ;  /* 0x0000200000ff7812 */ /* 0x040fe4000784c0ff */
[C---:B------:R-:W-:Y:S02]  /*7dac0*/  LOP3.LUT P0, RZ, R0.reuse, 0x1000, RZ, 0xc0, !PT ;  /* 0x0000100000ff7812 */ /* 0x040fe4000780c0ff */
[C---:B------:R-:W-:Y:S02]  /*7dad0*/  LOP3.LUT P5, RZ, R0.reuse, 0x800, RZ, 0xc0, !PT ;  /* 0x0000080000ff7812 */ /* 0x040fe400078ac0ff */
[----:B------:R-:W-:Y:S01]  /*7dae0*/  LOP3.LUT P6, RZ, R0, 0x400, RZ, 0xc0, !PT ;  /* 0x0000040000ff7812 */ /* 0x000fe200078cc0ff */
[----:B--2---:R1:W-:Y:S04]  /*7daf0*/  STL [R1+0x1b00], R19 ;  /* 0x001b001301007387 */ /* 0x0043e80000100800 */
[----:B-1----:R-:W2:Y:S04]  /*7db00*/  LDL.LU R19, [R1+0x1b0] ;  /* 0x0001b00001137983 */ /* 0x002ea80000300800 */
[----:B------:R-:W2:Y:S04]  /*7db10*/  LDL.LU R18, [R1+0x1b4] ;  /* 0x0001b40001127983 */ /* 0x000ea80000300800 */
[----:B------:R-:W2:Y:S04]  /*7db20*/  LDL.LU R0, [R1+0x174] ;  /* 0x0001740001007983 */ /* 0x000ea80000300800 */
[----:B------:R-:W2:Y:S04]  /*7db30*/  LDL.LU.64 R28, [R1+0x58] ;  /* 0x00005800011c7983 */ /* 0x000ea80000300a00 */
        /* <DEDUP_REMOVED lines=8> */
[----:B------:R-:W-:-:S03]  /*7dbc0*/  LOP3.LUT P1, RZ, R5, 0x80000, RZ, 0xc0, !PT ;  /* 0x0008000005ff7812 */ /* 0x000fc6000782c0ff */
[----:B--2---:R1:W-:Y:S04]  /*7dbd0*/  STL.64 [R1+0x1b08], R28 ;  /* 0x001b081c01007387 */ /* 0x0043e80000100a00 */
[----:B-1----:R-:W2:Y:S06]  /*7dbe0*/  LDL.LU.64 R28, [R1+0x1c8] ;  /* 0x0001c800011c7983 */ /* 0x002eac0000300a00 */
[----:B---3--:R1:W-:Y:S01]  /*7dbf0*/  @P1 STG.E desc[UR40][R22.64], R24 ;  /* 0x0000001816001986 */ /* 0x0083e2000c101928 */
        /* <DEDUP_REMOVED lines=11> */
[----:B----4-:R1:W-:Y:S01]  /*7dcb0*/  @P1 STG.E desc[UR40][R6.64], R25 ;  /* 0x0000001906001986 */ /* 0x0103e2000c101928 */
[----:B------:R-:W-:-:S03]  /*7dcc0*/  LOP3.LUT P1, RZ, R5, 0x20000, RZ, 0xc0, !PT ;  /* 0x0002000005ff7812 */ /* 0x000fc6000782c0ff */
[----:B------:R-:W4:Y:S04]  /*7dcd0*/  LDL.LU R27, [R1+0x120] ;  /* 0x00012000011b7983 */ /* 0x000f280000300800 */
[----:B------:R-:W3:Y:S04]  /*7dce0*/  LDL.LU.64 R12, [R1+0x28] ;  /* 0x00002800010c7983 */ /* 0x000ee80000300a00 */
[----:B------:R-:W3:Y:S04]  /*7dcf0*/  LDL.LU R24, [R1+0x164] ;  /* 0x0001640001187983 */ /* 0x000ee80000300800 */
[----:B-1----:R-:W3:Y:S04]  /*7dd00*/  LDL.LU.64 R6, [R1+0x20] ;  /* 0x0000200001067983 */ /* 0x002ee80000300a00 */
[----:B------:R-:W3:Y:S04]  /*7dd10*/  LDL.LU R25, [R1+0x124] ;  /* 0x0001240001197983 */ /* 0x000ee80000300800 */
[----:B------:R-:W3:Y:S04]  /*7dd20*/  LDL.LU R3, [R1+0xee0] ;  /* 0x000ee00001037983 */ /* 0x000ee80000300800 */
[----:B--2---:R1:W-:Y:S04]  /*7dd30*/  @P1 STG.E desc[UR40][R28.64], R19 ;  /* 0x000000131c001986 */ /* 0x0043e8000c101928 */
        /* <DEDUP_REMOVED lines=8> */
[----:B-1----:R-:W2:Y:S01]  /*7ddc0*/  LDL.LU.64 R28, [R1+0x1ae8] ;  /* 0x001ae800011c7983 */ /* 0x002ea20000300a00 */
[----:B------:R-:W-:-:S03]  /*7ddd0*/  LOP3.LUT P1, RZ, R5, 0x4000, RZ, 0xc0, !PT ;  /* 0x0000400005ff7812 */ /* 0x000fc6000782c0ff */
[----:B------:R-:W3:Y:S10]  /*7dde0*/  LDL.LU R18, [R1+0x168] ;  /* 0x0001680001127983 */ /* 0x000ef40000300800 */
[----:B--2---:R1:W-:Y:S04]  /*7ddf0*/  @P1 STG.E desc[UR40][R28.64], R0 ;  /* 0x000000001c001986 */ /* 0x0043e8000c101928 */
[----:B-1----:R-:W3:Y:S01]  /*7de00*/  LDL.LU.64 R28, [R1+0x1ae0] ;  /* 0x001ae000011c7983 */ /* 0x002ee20000300a00 */
[----:B------:R-:W-:-:S13]  /*7de10*/  LOP3.LUT P1, RZ, R5, 0x2000, RZ, 0xc0, !PT ;  /* 0x0000200005ff7812 */ /* 0x000fda000782c0ff */
[----:B---3--:R1:W-:Y:S01]  /*7de20*/  @P1 STG.E desc[UR40][R28.64], R4 ;  /* 0x000000041c001986 */ /* 0x0083e2000c101928 */
[----:B------:R-:W-:-:S03]  /*7de30*/  LOP3.LUT P1, RZ, R5, 0x1000, RZ, 0xc0, !PT ;  /* 0x0000100005ff7812 */ /* 0x000fc6000782c0ff */
[----:B-1----:R-:W2:Y:S10]  /*7de40*/  LDL.LU.64 R28, [R1+0x1ad8] ;  /* 0x001ad800011c7983 */ /* 0x002eb40000300a00 */
[----:B------:R1:W-:Y:S01]  /*7de50*/  @P1 STG.E desc[UR40][R14.64], R21 ;  /* 0x000000150e001986 */ /* 0x0003e2000c101928 */
[----:B------:R-:W-:-:S03]  /*7de60*/  LOP3.LUT P1, RZ, R5, 0x800, RZ, 0xc0, !PT ;  /* 0x0000080005ff7812 */ /* 0x000fc6000782c0ff */
[----:B-1----:R-:W3:Y:S10]  /*7de70*/  LDL.LU.64 R14, [R1+0x1498] ;  /* 0x00149800010e7983 */ /* 0x002ef40000300a00 */
[----:B------:R-:W-:Y:S01]  /*7de80*/  @P1 STG.E desc[UR40][R10.64], R2 ;  /* 0x000000020a001986 */ /* 0x000fe2000c101928 */
[----:B------:R-:W-:-:S03]  /*7de90*/  LOP3.LUT P1, RZ, R5, 0x400, RZ, 0xc0, !PT ;  /* 0x0000040005ff7812 */ /* 0x000fc6000782c0ff */
[----:B------:R-:W3:Y:S10]  /*7dea0*/  LDL.LU R21, [R1+0x128] ;  /* 0x0001280001157983 */ /* 0x000ef40000300800 */
[----:B------:R1:W-:Y:S04]  /*7deb0*/  @P1 STG.E desc[UR40][R8.64], R26 ;  /* 0x0000001a08001986 */ /* 0x0003e8000c101928 */
[----:B------:R-:W-:Y:S04]  /*7dec0*/  @P4 STG.E desc[UR40][R16.64], R20 ;  /* 0x0000001410004986 */ /* 0x000fe8000c101928 */
[----:B----4-:R4:W-:Y:S04]  /*7ded0*/  @P3 STG.E desc[UR40][R22.64], R27 ;  /* 0x0000001b16003986 */ /* 0x0109e8000c101928 */
[----:B-1----:R-:W3:Y:S04]  /*7dee0*/  LDL.LU.64 R8, [R1+0x14b0] ;  /* 0x0014b00001087983 */ /* 0x002ee80000300a00 */
[----:B------:R-:W3:Y:S04]  /*7def0*/  LDL.LU R26, [R1+0x16c] ;  /* 0x00016c00011a7983 */ /* 0x000ee80000300800 */
[----:B----4-:R-:W4:Y:S04]  /*7df00*/  LDL.LU.64 R22, [R1+0x14b8] ;  /* 0x0014b80001167983 */ /* 0x010f280000300a00 */
[----:B------:R-:W4:Y:S04]  /*7df10*/  LDL.LU R27, [R1+0x12c] ;  /* 0x00012c00011b7983 */ /* 0x000f280000300800 */
[----:B------:R1:W-:Y:S04]  /*7df20*/  @P2 STG.E desc[UR40][R12.64], R24 ;  /* 0x000000180c002986 */ /* 0x0003e8000c101928 */
[----:B-1----:R-:W4:Y:S04]  /*7df30*/  LDL.LU.64 R12, [R1+0x14c0] ;  /* 0x0014c000010c7983 */ /* 0x002f280000300a00 */
[----:B------:R-:W4:Y:S01]  /*7df40*/  LDL.LU R24, [R1+0x150] ;  /* 0x0001500001187983 */ /* 0x000f220000300800 */
[----:B------:R-:W-:-:S02]  /*7df50*/  LOP3.LUT P4, RZ, R5, 0x100, RZ, 0xc0, !PT ;  /* 0x0000010005ff7812 */ /* 0x000fc4000788c0ff */
[C---:B------:R-:W-:Y:S01]  /*7df60*/  LOP3.LUT P3, RZ, R5.reuse, 0x80, RZ, 0xc0, !PT ;  /* 0x0000008005ff7812 */ /* 0x040fe2000786c0ff */
[----:B------:R1:W-:Y:S04]  /*7df70*/  @P0 STG.E desc[UR40][R6.64], R25 ;  /* 0x0000001906000986 */ /* 0x0003e8000c101928 */
[----:B-1----:R-:W4:Y:S04]  /*7df80*/  LDL.LU.64 R6, [R1+0x14c8] ;  /* 0x0014c80001067983 */ /* 0x002f280000300a00 */
[----:B------:R-:W4:Y:S04]  /*7df90*/  LDL.LU R25, [R1+0x110] ;  /* 0x0001100001197983 */ /* 0x000f280000300800 */
[----:B------:R-:W4:Y:S04]  /*7dfa0*/  LDL.LU.64 R16, [R1+0x14d0] ;  /* 0x0014d00001107983 */ /* 0x000f280000300a00 */
[----:B------:R-:W4:Y:S04]  /*7dfb0*/  LDL.LU R20, [R1+0x154] ;  /* 0x0001540001147983 */ /* 0x000f280000300800 */
[----:B--2---:R-:W-:Y:S04]  /*7dfc0*/  @P5 STG.E desc[UR40][R28.64], R18 ;  /* 0x000000121c005986 */ /* 0x004fe8000c101928 */
[----:B---3--:R1:W-:Y:S04]  /*7dfd0*/  @P6 STG.E desc[UR40][R14.64], R21 ;  /* 0x000000150e006986 */ /* 0x0083e8000c101928 */
[----:B-1----:R-:W2:Y:S04]  /*7dfe0*/  LDL.LU.64 R14, [R1+0x14d8] ;  /* 0x0014d800010e7983 */ /* 0x002ea80000300a00 */
[----:B------:R-:W2:Y:S04]  /*7dff0*/  LDL.LU R21, [R1+0x114] ;  /* 0x0001140001157983 */ /* 0x000ea80000300800 */
[----:B------:R1:W-:Y:S04]  /*7e000*/  @P4 STG.E desc[UR40][R8.64], R26 ;  /* 0x0000001a08004986 */ /* 0x0003e8000c101928 */
[----:B----4-:R3:W-:Y:S04]  /*7e010*/  @P3 STG.E desc[UR40][R22.64], R27 ;  /* 0x0000001b16003986 */ /* 0x0107e8000c101928 */
[----:B-1----:R-:W4:Y:S04]  /*7e020*/  LDL.LU.64 R8, [R1+0x14e0] ;  /* 0x0014e00001087983 */ /* 0x002f280000300a00 */
[----:B------:R-:W4:Y:S04]  /*7e030*/  LDL.LU R26, [R1+0x158] ;  /* 0x00015800011a7983 */ /* 0x000f280000300800 */
[----:B---3--:R-:W3:Y:S04]  /*7e040*/  LDL.LU.64 R22, [R1+0x14e8] ;  /* 0x0014e80001167983 */ /* 0x008ee80000300a00 */
[----:B------:R-:W3:Y:S01]  /*7e050*/  LDL.LU R27, [R1+0x118] ;  /* 0x00011800011b7983 */ /* 0x000ee20000300800 */
[----:B------:R-:W-:-:S13]  /*7e060*/  LOP3.LUT P2, RZ, R5, 0x40, RZ, 0xc0, !PT ;  /* 0x0000004005ff7812 */ /* 0x000fda000784c0ff */
[----:B------:R1:W-:Y:S04]  /*7e070*/  @P2 STG.E desc[UR40][R12.64], R24 ;  /* 0x000000180c002986 */ /* 0x0003e8000c101928 */
[----:B-1----:R-:W3:Y:S04]  /*7e080*/  LDL.LU.64 R12, [R1+0x14f0] ;  /* 0x0014f000010c7983 */ /* 0x002ee80000300a00 */
[----:B------:R-:W3:Y:S01]  /*7e090*/  LDL.LU R24, [R1+0x15c] ;  /* 0x00015c0001187983 */ /* 0x000ee20000300800 */
[----:B------:R-:W-:Y:S01]  /*7e0a0*/  VIADD R0, R3, 0x1ab ;  /* 0x000001ab03007836 */ /* 0x000fe20000000000 */
[----:B------:R-:W-:-:S02]  /*7e0b0*/  LOP3.LUT P1, RZ, R5, 0x200, RZ, 0xc0, !PT ;  /* 0x0000020005ff7812 */ /* 0x000fc4000782c0ff */
[----:B------:R-:W-:Y:S02]  /*7e0c0*/  LOP3.LUT P0, RZ, R5, 0x20, RZ, 0xc0, !PT ;  /* 0x0000002005ff7812 */ /* 0x000fe4000780c0ff */
[----:B------:R-:W-:Y:S01]  /*7e0d0*/  ISETP.LT.AND P6, PT, R0, UR4, !P1 ;  /* 0x0000000400007c0c */ /* 0x000fe2000cfc1270 */
[----:B------:R-:W-:Y:S01]  /*7e0e0*/  VIADD R0, R3, 0x1ac ;  /* 0x000001ac03007836 */ /* 0x000fe20000000000 */
[----:B------:R-:W-:Y:S01]  /*7e0f0*/  LOP3.LUT P5, RZ, R5, 0x10, RZ, 0xc0, !PT ;  /* 0x0000001005ff7812 */ /* 0x000fe200078ac0ff */
[----:B------:R-:W1:Y:S03]  /*7e100*/  LDCU UR4, c[0x0][0x39c] ;  /* 0x00007380ff0477ac */ /* 0x000e660008000800 */
[----:B------:R-:W-:Y:S01]  /*7e110*/  ISETP.LT.AND P4, PT, R0, UR5, !P1 ;  /* 0x0000000500007c0c */ /* 0x000fe2000cf81270 */
[C---:B------:R-:W-:Y:S01]  /*7e120*/  VIADD R0, R3.reuse, 0x1ad ;  /* 0x000001ad03007836 */ /* 0x040fe20000000000 */
[----:B------:R-:W1:Y:S04]  /*7e130*/  LDCU UR5, c[0x0][0x39c] ;  /* 0x00007380ff0577ac */ /* 0x000e680008000800 */
[----:B------:R-:W-:Y:S01]  /*7e140*/  ISETP.LT.AND P3, PT, R0, UR6, !P1 ;  /* 0x0000000600007c0c */ /* 0x000fe2000cf61270 */
[----:B------:R1:W-:Y:S04]  /*7e150*/  @P0 STG.E desc[UR40][R6.64], R25 ;  /* 0x0000001906000986 */ /* 0x0003e8000c101928 */
[----:B------:R1:W-:Y:S01]  /*7e160*/  @P5 STG.E desc[UR40][R16.64], R20 ;  /* 0x0000001410005986 */ /* 0x0003e2000c101928 */
[C---:B------:R-:W-:Y:S01]  /*7e170*/  VIADD R0, R3.reuse, 0x1ae ;  /* 0x000001ae03007836 */ /* 0x040fe20000000000 */
[----:B------:R-:W2:Y:S02]  /*7e180*/  LDCU UR6, c[0x0][0x39c] ;  /* 0x00007380ff0677ac */ /* 0x000ea40008000800 */
[----:B-1----:R-:W3:Y:S04]  /*7e190*/  LDL.LU.64 R6, [R1+0x14f8] ;  /* 0x0014f80001067983 */ /* 0x002ee80000300a00 */
[----:B------:R-:W3:Y:S04]  /*7e1a0*/  LDL.LU R25, [R1+0x11c] ;  /* 0x00011c0001197983 */ /* 0x000ee80000300800 */
[----:B------:R-:W3:Y:S04]  /*7e1b0*/  LDL.LU.64 R16, [R1+0x1500] ;  /* 0x0015000001107983 */ /* 0x000ee80000300a00 */
[----:B------:R-:W3:Y:S04]  /*7e1c0*/  LDL.LU R20, [R1+0x140] ;  /* 0x0001400001147983 */ /* 0x000ee80000300800 */
[----:B--2---:R1:W-:Y:S04]  /*7e1d0*/  @P6 STG.E desc[UR40][R14.64], R21 ;  /* 0x000000150e006986 */ /* 0x0043e8000c101928 */
[----:B-1----:R-:W2:Y:S04]  /*7e1e0*/  LDL.LU.64 R14, [R1+0x1508] ;  /* 0x00150800010e7983 */ /* 0x002ea80000300a00 */
[----:B------:R-:W2:Y:S04]  /*7e1f0*/  LDL.LU R21, [R1+0x100] ;  /* 0x0001000001157983 */ /* 0x000ea80000300800 */
[----:B----4-:R1:W-:Y:S04]  /*7e200*/  @P4 STG.E desc[UR40][R8.64], R26 ;  /* 0x0000001a08004986 */ /* 0x0103e8000c101928 */
[----:B---3--:R3:W-:Y:S04]  /*7e210*/  @P3 STG.E desc[UR40][R22.64], R27 ;  /* 0x0000001b16003986 */ /* 0x0087e8000c101928 */
[----:B-1----:R-:W4:Y:S04]  /*7e220*/  LDL.LU.64 R8, [R1+0x1510] ;  /* 0x0015100001087983 */ /* 0x002f280000300a00 */
[----:B------:R-:W4:Y:S04]  /*7e230*/  LDL.LU R26, [R1+0x144] ;  /* 0x00014400011a7983 */ /* 0x000f280000300800 */
[----:B---3--:R-:W3:Y:S04]  /*7e240*/  LDL.LU.64 R22, [R1+0x1518] ;  /* 0x0015180001167983 */ /* 0x008ee80000300a00 */
[----:B------:R-:W3:Y:S01]  /*7e250*/  LDL.LU R27, [R1+0x104] ;  /* 0x00010400011b7983 */ /* 0x000ee20000300800 */
[----:B------:R-:W-:Y:S01]  /*7e260*/  ISETP.LT.AND P2, PT, R0, UR7, !P1 ;  /* 0x0000000700007c0c */ /* 0x000fe2000cf41270 */
[----:B------:R-:W-:Y:S01]  /*7e270*/  VIADD R0, R3, 0x1af ;  /* 0x000001af03007836 */ /* 0x000fe20000000000 */
[----:B------:R-:W1:Y:S04]  /*7e280*/  LDCU UR7, c[0x0][0x39c] ;  /* 0x00007380ff0777ac */ /* 0x000e680008000800 */
[----:B------:R-:W-:-:S07]  /*7e290*/  ISETP.LT.AND P0, PT, R0, UR4, !P1 ;  /* 0x0000000400007c0c */ /* 0x000fce000cf01270 */
[----:B------:R1:W-:Y:S01]  /*7e2a0*/  @P2 STG.E desc[UR40][R12.64], R24 ;  /* 0x000000180c002986 */ /* 0x0003e2000c101928 */
[C---:B------:R-:W-:Y:S01]  /*7e2b0*/  VIADD R0, R3.reuse, 0x1b0 ;  /* 0x000001b003007836 */ /* 0x040fe20000000000 */
[----:B------:R-:W1:Y:S02]  /*7e2c0*/  LDCU UR4, c[0x0][0x39c] ;  /* 0x00007380ff0477ac */ /* 0x000e640008000800 */
[----:B-1----:R-:W3:Y:S04]  /*7e2d0*/  LDL.LU.64 R12, [R1+0x1520] ;  /* 0x00152000010c7983 */ /* 0x002ee80000300a00 */
[----:B------:R-:W3:Y:S01]  /*7e2e0*/  LDL.LU R24, [R1+0x148] ;  /* 0x0001480001187983 */ /* 0x000ee20000300800 */
[----:B------:R-:W-:Y:S01]  /*7e2f0*/  ISETP.LT.AND P5, PT, R0, UR5, !P1 ;  /* 0x0000000500007c0c */ /* 0x000fe2000cfa1270 */
[C---:B------:R-:W-:Y:S01]  /*7e300*/  VIADD R0, R3.reuse, 0x1b1 ;  /* 0x000001b103007836 */ /* 0x040fe20000000000 */
[----:B------:R-:W1:Y:S04]  /*7e310*/  LDCU UR5, c[0x0][0x39c] ;  /* 0x00007380ff0577ac */ /* 0x000e680008000800 */
[----:B------:R-:W-:Y:S01]  /*7e320*/  ISETP.LT.AND P6, PT, R0, UR6, !P1 ;  /* 0x0000000600007c0c */ /* 0x000fe2000cfc1270 */
[C---:B------:R-:W-:Y:S01]  /*7e330*/  VIADD R0, R3.reuse, 0x1b2 ;  /* 0x000001b203007836 */ /* 0x040fe20000000000 */
[----:B------:R-:W1:Y:S04]  /*7e340*/  LDCU UR6, c[0x0][0x39c] ;  /* 0x00007380ff0677ac */ /* 0x000e680008000800 */
        /* <DEDUP_REMOVED lines=221> */
[----:B------:R-:W-:Y:S01]  /*7f120*/  @P5 STG.E desc[UR40][R16.64], R20 ;  /* 0x0000001410005986 */ /* 0x000fe2000c101928 */
[----:B------:R-:W-:Y:S01]  /*7f130*/  VIADD R0, R3, 0x1d8 ;  /* 0x000001d803007836 */ /* 0x000fe20000000000 */
[----:B------:R-:W2:Y:S02]  /*7f140*/  LDCU UR4, c[0x0][0x39c] ;  /* 0x00007380ff0477ac */ /* 0x000ea40008000800 */
[----:B-1----:R-:W3:Y:S04]  /*7f150*/  LDL.LU.64 R6, [R1+0x1648] ;  /* 0x0016480001067983 */ /* 0x002ee80000300a00 */
[----:B------:R-:W3:Y:S04]  /*7f160*/  LDL.LU R25, [R1+0x90] ;  /* 0x0000900001197983 */ /* 0x000ee80000300800 */
[----:B------:R-:W3:Y:S04]  /*7f170*/  LDL.LU.64 R28, [R1+0x1650] ;  /* 0x00165000011c7983 */ /* 0x000ee80000300a00 */
[----:B--2---:R1:W-:Y:S04]  /*7f180*/  @P6 STG.E desc[UR40][R14.64], R21 ;  /* 0x000000150e006986 */ /* 0x0043e8000c101928 */
[----:B-1----:R-:W2:Y:S04]  /*7f190*/  LDL.LU R21, [R1+0xe4] ;  /* 0x0000e40001157983 */ /* 0x002ea80000300800 */
[----:B------:R-:W2:Y:S04]  /*7f1a0*/  LDL.LU.64 R10, [R1+0x1660] ;  /* 0x00166000010a7983 */ /* 0x000ea80000300a00 */
[----:B------:R-:W2:Y:S04]  /*7f1b0*/  LDL.LU R2, [R1+0x94] ;  /* 0x0000940001027983 */ /* 0x000ea80000300800 */
[----:B------:R-:W2:Y:S04]  /*7f1c0*/  LDL.LU.64 R16, [R1+0x1668] ;  /* 0x0016680001107983 */ /* 0x000ea80000300a00 */
[----:B------:R-:W2:Y:S04]  /*7f1d0*/  LDL.LU R18, [R1+0xe8] ;  /* 0x0000e80001127983 */ /* 0x000ea80000300800 */
[----:B----4-:R-:W-:Y:S04]  /*7f1e0*/  @P4 STG.E desc[UR40][R8.64], R26 ;  /* 0x0000001a08004986 */ /* 0x010fe8000c101928 */
[----:B---3--:R1:W-:Y:S04]  /*7f1f0*/  @P3 STG.E desc[UR40][R22.64], R27 ;  /* 0x0000001b16003986 */ /* 0x0083e8000c101928 */
[----:B-1----:R-:W3:Y:S04]  /*7f200*/  LDL.LU.64 R22, [R1+0x1678] ;  /* 0x0016780001167983 */ /* 0x002ee80000300a00 */
[----:B------:R-:W3:Y:S01]  /*7f210*/  LDL.LU R26, [R1+0x98] ;  /* 0x00009800011a7983 */ /* 0x000ee20000300800 */
[----:B------:R-:W-:-:S03]  /*7f220*/  ISETP.LT.AND P2, PT, R0, UR5, !P1 ;  /* 0x0000000500007c0c */ /* 0x000fc6000cf41270 */
[----:B------:R-:W4:Y:S04]  /*7f230*/  LDL.LU.64 R14, [R1+0x1680] ;  /* 0x00168000010e7983 */ /* 0x000f280000300a00 */
[----:B------:R-:W4:Y:S04]  /*7f240*/  LDL.LU R27, [R1+0xec] ;  /* 0x0000ec00011b7983 */ /* 0x000f280000300800 */
[----:B------:R-:W4:Y:S01]  /*7f250*/  LDL.LU.64 R8, [R1+0x1688] ;  /* 0x0016880001087983 */ /* 0x000f220000300a00 */
[C---:B------:R-:W-:Y:S01]  /*7f260*/  VIADD R0, R3.reuse, 0x1d9 ;  /* 0x000001d903007836 */ /* 0x040fe20000000000 */
[----:B------:R-:W1:Y:S02]  /*7f270*/  LDCU UR5, c[0x0][0x39c] ;  /* 0x00007380ff0577ac */ /* 0x000e640008000800 */
[----:B------:R1:W-:Y:S02]  /*7f280*/  @P2 STG.E desc[UR40][R12.64], R24 ;  /* 0x000000180c002986 */ /* 0x0003e4000c101928 */
[----:B------:R-:W-:Y:S01]  /*7f290*/  ISETP.LT.AND P0, PT, R0, UR6, !P1 ;  /* 0x0000000600007c0c */ /* 0x000fe2000cf01270 */
[C---:B------:R-:W-:Y:S01]  /*7f2a0*/  VIADD R0, R3.reuse, 0x1da ;  /* 0x000001da03007836 */ /* 0x040fe20000000000 */
[----:B------:R-:W1:Y:S02]  /*7f2b0*/  LDCU UR6, c[0x0][0x39c] ;  /* 0x00007380ff0677ac */ /* 0x000e640008000800 */
[----:B-1----:R-:W4:Y:S02]  /*7f2c0*/  LDL.LU R24, [R1+0x9c] ;  /* 0x00009c0001187983 */ /* 0x002f240000300800 */
[----:B------:R-:W-:Y:S01]  /*7f2d0*/  ISETP.LT.AND P5, PT, R0, UR7, !P1 ;  /* 0x0000000700007c0c */ /* 0x000fe2000cfa1270 */
[C---:B------:R-:W-:Y:S01]  /*7f2e0*/  VIADD R0, R3.reuse, 0x1db ;  /* 0x000001db03007836 */ /* 0x040fe20000000000 */
[----:B------:R-:W4:Y:S01]  /*7f2f0*/  LDL.LU.64 R12, [R1+0x1670] ;  /* 0x00167000010c7983 */ /* 0x000f220000300a00 */
[----:B------:R-:W1:Y:S03]  /*7f300*/  LDCU UR7, c[0x0][0x39c] ;  /* 0x00007380ff0777ac */ /* 0x000e660008000800 */
[----:B------:R-:W-:Y:S01]  /*7f310*/  ISETP.LT.AND P6, PT, R0, UR4, !P1 ;  /* 0x0000000400007c0c */ /* 0x000fe2000cfc1270 */
[C---:B------:R-:W-:Y:S01]  /*7f320*/  VIADD R0, R3.reuse, 0x1dc ;  /* 0x000001dc03007836 */ /* 0x040fe20000000000 */
[----:B------:R-:W1:Y:S04]  /*7f330*/  LDCU UR4, c[0x0][0x39c] ;  /* 0x00007380ff0477ac */ /* 0x000e680008000800 */
[----:B------:R-:W-:Y:S01]  /*7f340*/  ISETP.LT.AND P4, PT, R0, UR5, !P1 ;  /* 0x0000000500007c0c */ /* 0x000fe2000cf81270 */
[C---:B------:R-:W-:Y:S01]  /*7f350*/  VIADD R0, R3.reuse, 0x1dd ;  /* 0x000001dd03007836 */ /* 0x040fe20000000000 */
[----:B------:R-:W1:Y:S04]  /*7f360*/  LDCU UR5, c[0x0][0x39c] ;  /* 0x00007380ff0577ac */ /* 0x000e680008000800 */
[----:B------:R-:W-:Y:S01]  /*7f370*/  ISETP.LT.AND P3, PT, R0, UR6, !P1 ;  /* 0x0000000600007c0c */ /* 0x000fe2000cf61270 */
[----:B------:R1:W-:Y:S01]  /*7f380*/  @P0 STG.E desc[UR40][R6.64], R25 ;  /* 0x0000001906000986 */ /* 0x0003e2000c101928 */
[----:B------:R-:W-:-:S03]  /*7f390*/  VIADD R0, R3, 0x1de ;  /* 0x000001de03007836 */ /* 0x000fc60000000000 */
[----:B------:R-:W2:Y:S01]  /*7f3a0*/  LDS.128 R4, [R19] ;  /* 0x0000000013047984 */ /* 0x000ea20000000c00 */
[----:B------:R-:W2:Y:S03]  /*7f3b0*/  LDCU UR6, c[0x0][0x39c] ;  /* 0x00007380ff0677ac */ /* 0x000ea60008000800 */
[----:B-1----:R-:W4:Y:S04]  /*7f3c0*/  LDL.LU R25, [R1+0x10] ;  /* 0x0000100001197983 */ /* 0x002f280000300800 */
[----:B--2---:R1:W-:Y:S04]  /*7f3d0*/  @P5 STG.E desc[UR40][R28.64], R21 ;  /* 0x000000151c005986 */ /* 0x0043e8000c101928 */
[----:B------:R-:W-:Y:S04]  /*7f3e0*/  @P6 STG.E desc[UR40][R10.64], R2 ;  /* 0x000000020a006986 */ /* 0x000fe8000c101928 */
[----:B------:R-:W-:Y:S04]  /*7f3f0*/  @P4 STG.E desc[UR40][R16.64], R18 ;  /* 0x0000001210004986 */ /* 0x000fe8000c101928 */
[----:B-1----:R-:W2:Y:S04]  /*7f400*/  LDL.LU.64 R20, [R1+0x1658] ;  /* 0x0016580001147983 */ /* 0x002ea80000300a00 */
[----:B------:R-:W2:Y:S04]  /*7f410*/  LDL.LU.64 R28, [R1+0x16a0] ;  /* 0x0016a000011c7983 */ /* 0x000ea80000300a00 */
[----:B---3--:R1:W-:Y:S04]  /*7f420*/  @P3 STG.E desc[UR40][R22.64], R26 ;  /* 0x0000001a16003986 */ /* 0x0083e8000c101928 */
[----:B-1----:R-:W3:Y:S01]  /*7f430*/  LDL.LU R26, [R1+0x14] ;  /* 0x00001400011a7983 */ /* 0x002ee20000300800 */
[----:B------:R-:W-:Y:S01]  /*7f440*/  ISETP.LT.AND P2, PT, R0, UR7, !P1 ;  /* 0x0000000700007c0c */ /* 0x000fe2000cf41270 */
[----:B------:R-:W-:Y:S01]  /*7f450*/  VIADD R0, R3, 0x1df ;  /* 0x000001df03007836 */ /* 0x000fe20000000000 */
[----:B------:R-:W1:Y:S01]  /*7f460*/  LDCU UR7, c[0x0][0x39c] ;  /* 0x00007380ff0777ac */ /* 0x000e620008000800 */
[----:B------:R-:W3:Y:S04]  /*7f470*/  LDL.LU.64 R22, [R1+0x16b0] ;  /* 0x0016b00001167983 */ /* 0x000ee80000300a00 */
[----:B------:R-:W3:Y:S01]  /*7f480*/  LDL.LU.64 R16, [R1+0x16b8] ;  /* 0x0016b80001107983 */ /* 0x000ee20000300a00 */
[----:B------:R-:W-:-:S05]  /*7f490*/  ISETP.LT.AND P0, PT, R0, UR4, !P1 ;  /* 0x0000000400007c0c */ /* 0x000fca000cf01270 */
[----:B----4-:R4:W-:Y:S01]  /*7f4a0*/  @P2 STG.E desc[UR40][R14.64], R27 ;  /* 0x0000001b0e002986 */ /* 0x0109e2000c101928 */
[C---:B------:R-:W-:Y:S01]  /*7f4b0*/  VIADD R0, R3.reuse, 0x1e0 ;  /* 0x000001e003007836 */ /* 0x040fe20000000000 */
[----:B------:R-:W1:Y:S06]  /*7f4c0*/  LDCU UR4, c[0x0][0x39c] ;  /* 0x00007380ff0477ac */ /* 0x000e6c0008000800 */
[----:B------:R-:W-:Y:S04]  /*7f4d0*/  @P0 STG.E desc[UR40][R8.64], R24 ;  /* 0x0000001808000986 */ /* 0x000fe8000c101928 */
[----:B------:R-:W2:Y:S01]  /*7f4e0*/  LDS.128 R8, [R19+0x2000] ;  /* 0x0020000013087984 */ /* 0x000ea20000000c00 */
[----:B------:R-:W-:Y:S01]  /*7f4f0*/  ISETP.LT.AND P5, PT, R0, UR5, !P1 ;  /* 0x0000000500007c0c */ /* 0x000fe2000cfa1270 */
[C---:B------:R-:W-:Y:S01]  /*7f500*/  VIADD R0, R3.reuse, 0x1e1 ;  /* 0x000001e103007836 */ /* 0x040fe20000000000 */
[----:B------:R-:W2:Y:S01]  /*7f510*/  LDCU UR5, c[0x0][0x39c] ;  /* 0x00007380ff0577ac */ /* 0x000ea20008000800 */
[----:B----4-:R-:W4:Y:S03]  /*7f520*/  LDL.LU R27, [R1+0x18] ;  /* 0x00001800011b7983 */ /* 0x010f260000300800 */
[----:B------:R-:W-:Y:S01]  /*7f530*/  ISETP.LT.AND P6, PT, R0, UR6, !P1 ;  /* 0x0000000600007c0c */ /* 0x000fe2000cfc1270 */
[C---:B------:R-:W-:Y:S01]  /*7f540*/  VIADD R0, R3.reuse, 0x1e2 ;  /* 0x000001e203007836 */ /* 0x040fe20000000000 */
[----:B------:R-:W2:Y:S04]  /*7f550*/  LDCU UR6, c[0x0][0x39c] ;  /* 0x00007380ff0677ac */ /* 0x000ea80008000800 */
[----:B-1----:R-:W-:Y:S01]  /*7f560*/  ISETP.LT.AND P4, PT, R0, UR7, !P1 ;  /* 0x0000000700007c0c */ /* 0x002fe2000cf81270 */
[----:B------:R1:W-:Y:S01]  /*7f570*/  @P5 STG.E desc[UR40][R12.64], R25 ;  /* 0x000000190c005986 */ /* 0x0003e2000c101928 */
[C---:B------:R-:W-:Y:S01]  /*7f580*/  VIADD R0, R3.reuse, 0x1e3 ;  /* 0x000001e303007836 */ /* 0x040fe20000000000 */
[----:B------:R-:W2:Y:S02]  /*7f590*/  LDCU UR7, c[0x0][0x39c] ;  /* 0x00007380ff0777ac */ /* 0x000ea40008000800 */
[----:B-1----:R-:W4:Y:S04]  /*7f5a0*/  LDL.LU.64 R24, [R1+0x16a8] ;  /* 0x0016a80001187983 */ /* 0x002f280000300a00 */
[----:B------:R-:W4:Y:S04]  /*7f5b0*/  LDL.LU.64 R14, [R1+0x1698] ;  /* 0x00169800010e7983 */ /* 0x000f280000300a00 */
[----:B--2---:R1:W-:Y:S04]  /*7f5c0*/  @P6 STG.E desc[UR40][R20.64], R4 ;  /* 0x0000000414006986 */ /* 0x0043e8000c101928 */
[----:B-1----:R-:W2:Y:S04]  /*7f5d0*/  LDL.LU R20, [R1+0x1c] ;  /* 0x00001c0001147983 */ /* 0x002ea80000300800 */
[----:B------:R-:W2:Y:S04]  /*7f5e0*/  LDL.LU.64 R12, [R1+0x1690] ;  /* 0x00169000010c7983 */ /* 0x000ea80000300a00 */
[----:B------:R1:W-:Y:S04]  /*7f5f0*/  STL.64 [R1+0x1ad0], R8 ;  /* 0x001ad00801007387 */ /* 0x0003e80000100a00 */
[----:B------:R-:W-:Y:S04]  /*7f600*/  STL.64 [R1+0x1ac8], R10 ;  /* 0x001ac80a01007387 */ /* 0x000fe80000100a00 */
[----:B-1----:R-:W2:Y:S04]  /*7f610*/  LDL.LU.64 R8, [R1+0x16d8] ;  /* 0x0016d80001087983 */ /* 0x002ea80000300a00 */
[----:B---3--:R1:W-:Y:S04]  /*7f620*/  @P4 STG.E desc[UR40][R28.64], R26 ;  /* 0x0000001a1c004986 */ /* 0x0083e8000c101928 */
[----:B-1----:R-:W3:Y:S01]  /*7f630*/  LDL.LU R26, [R1] ;  /* 0x00000000011a7983 */ /* 0x002ee20000300800 */
[----:B------:R-:W-:Y:S01]  /*7f640*/  ISETP.LT.AND P3, PT, R0, UR4, !P1 ;  /* 0x0000000400007c0c */ /* 0x000fe2000cf61270 */
[C---:B------:R-:W-:Y:S01]  /*7f650*/  VIADD R0, R3.reuse, 0x1e4 ;  /* 0x000001e403007836 */ /* 0x040fe20000000000 */
[----:B------:R-:W1:Y:S04]  /*7f660*/  LDCU UR4, c[0x0][0x39c] ;  /* 0x00007380ff0477ac */ /* 0x000e680008000800 */
[----:B------:R-:W-:Y:S01]  /*7f670*/  ISETP.LT.AND P2, PT, R0, UR5, !P1 ;  /* 0x0000000500007c0c */ /* 0x000fe2000cf41270 */
[C---:B------:R-:W-:Y:S01]  /*7f680*/  VIADD R0, R3.reuse, 0x1e5 ;  /* 0x000001e503007836 */ /* 0x040fe20000000000 */
[----:B------:R-:W4:Y:S04]  /*7f690*/  LDCU UR5, c[0x0][0x39c] ;  /* 0x00007380ff0577ac */ /* 0x000f280008000800 */
[----:B------:R-:W-:Y:S01]  /*7f6a0*/  ISETP.LT.AND P0, PT, R0, UR6, !P1 ;  /* 0x0000000600007c0c */ /* 0x000fe2000cf01270 */
[C---:B------:R-:W-:Y:S01]  /*7f6b0*/  VIADD R0, R3.reuse, 0x1e6 ;  /* 0x000001e603007836 */ /* 0x040fe20000000000 */
[----:B------:R4:W-:Y:S01]  /*7f6c0*/  @P3 STG.E desc[UR40][R22.64], R5 ;  /* 0x0000000516003986 */ /* 0x0009e2000c101928 */
[----:B------:R-:W2:Y:S03]  /*7f6d0*/  LDCU UR6, c[0x0][0x39c] ;  /* 0x00007380ff0677ac */ /* 0x000ea60008000800 */
[----:B------:R-:W-:Y:S01]  /*7f6e0*/  ISETP.LT.AND P5, PT, R0, UR7, !P1 ;  /* 0x0000000700007c0c */ /* 0x000fe2000cfa1270 */
[C---:B------:R-:W-:Y:S01]  /*7f6f0*/  VIADD R0, R3.reuse, 0x1e7 ;  /* 0x000001e703007836 */ /* 0x040fe20000000000 */
[----:B----4-:R4:W-:Y:S01]  /*7f700*/  @P2 STG.E desc[UR40][R16.64], R27 ;  /* 0x0000001b10002986 */ /* 0x0109e2000c101928 */
[----:B------:R-:W2:Y:S03]  /*7f710*/  LDCU UR7, c[0x0][0x39c] ;  /* 0x00007380ff0777ac */ /* 0x000ea60008000800 */
[----:B-1----:R-:W-:Y:S01]  /*7f720*/  ISETP.LT.AND P6, PT, R0, UR4, !P1 ;  /* 0x0000000400007c0c */ /* 0x002fe2000cfc1270 */
[----:B------:R-:W-:Y:S01]  /*7f730*/  VIADD R0, R3, 0x1e8 ;  /* 0x000001e803007836 */ /* 0x000fe20000000000 */
[----:B------:R-:W3:Y:S04]  /*7f740*/  LDL.LU.64 R22, [R1+0x16e8] ;  /* 0x0016e80001167983 */ /* 0x000ee80000300a00 */
[----:B------:R-:W3:Y:S01]  /*7f750*/  LDL.LU.64 R10, [R1+0x16f0] ;  /* 0x0016f000010a7983 */ /* 0x000ee20000300a00 */
[----:B------:R-:W1:Y:S01]  /*7f760*/  LDCU UR4, c[0x0][0x39c] ;  /* 0x00007380ff0477ac */ /* 0x000e620008000800 */
[----:B------:R-:W-:-:S02]  /*7f770*/  ISETP.LT.AND P4, PT, R0, UR5, !P1 ;  /* 0x0000000500007c0c */ /* 0x000fc4000cf81270 */
[----:B----4-:R-:W4:Y:S04]  /*7f780*/  LDL.LU R27, [R1+0x4] ;  /* 0x00000400011b7983 */ /* 0x010f280000300800 */
[----:B------:R1:W-:Y:S01]  /*7f790*/  @P0 STG.E desc[UR40][R24.64], R6 ;  /* 0x0000000618000986 */ /* 0x0003e2000c101928 */
[----:B------:R-:W-:Y:S01]  /*7f7a0*/  VIADD R0, R3, 0x1e9 ;  /* 0x000001e903007836 */ /* 0x000fe20000000000 */
[----:B------:R-:W2:Y:S02]  /*7f7b0*/  LDCU UR5, c[0x0][0x39c] ;  /* 0x00007380ff0577ac */ /* 0x000ea40008000800 */
[----:B-1----:R-:W4:Y:S04]  /*7f7c0*/  LDL.LU.64 R24, [R1+0x1700] ;  /* 0x0017000001187983 */ /* 0x002f280000300a00 */
[----:B------:R-:W4:Y:S04]  /*7f7d0*/  LDL.LU R21, [R1+0x8] ;  /* 0x0000080001157983 */ /* 0x000f280000300800 */
[----:B------:R-:W4:Y:S04]  /*7f7e0*/  LDL.LU.64 R28, [R1+0x16e0] ;  /* 0x0016e000011c7983 */ /* 0x000f280000300a00 */
[----:B------:R-:W4:Y:S04]  /*7f7f0*/  LDL.LU.64 R16, [R1+0x16d0] ;  /* 0x0016d00001107983 */ /* 0x000f280000300a00 */
[----:B------:R-:W4:Y:S04]  /*7f800*/  LDL.LU R18, [R1+0xc] ;  /* 0x00000c0001127983 */ /* 0x000f280000300800 */
[----:B--2---:R1:W-:Y:S04]  /*7f810*/  @P5 STG.E desc[UR40][R14.64], R20 ;  /* 0x000000140e005986 */ /* 0x0043e8000c101928 */
[----:B------:R2:W-:Y:S01]  /*7f820*/  @P6 STG.E desc[UR40][R12.64], R7 ;  /* 0x000000070c006986 */ /* 0x0005e2000c101928 */
[----:B------:R-:W-:-:S03]  /*7f830*/  ISETP.LT.AND P3, PT, R0, UR6, !P1 ;  /* 0x0000000600007c0c */ /* 0x000fc6000cf61270 */
[----:B------:R-:W3:Y:S04]  /*7f840*/  LDS.128 R4, [R19+0x4000] ;  /* 0x0040000013047984 */ /* 0x000ee80000000c00 */
[----:B-1----:R-:W4:Y:S04]  /*7f850*/  LDL.LU.64 R14, [R1+0x16c8] ;  /* 0x0016c800010e7983 */ /* 0x002f280000300a00 */
[----:B--2---:R-:W2:Y:S04]  /*7f860*/  LDL.LU.64 R12, [R1+0x1728] ;  /* 0x00172800010c7983 */ /* 0x004ea80000300a00 */
[----:B---3--:R1:W-:Y:S01]  /*7f870*/  @P4 STG.E desc[UR40][R8.64], R26 ;  /* 0x0000001a08004986 */ /* 0x0083e2000c101928 */
[C---:B------:R-:W-:Y:S01]  /*7f880*/  VIADD R0, R3.reuse, 0x1ea ;  /* 0x000001ea03007836 */ /* 0x040fe20000000000 */
[----:B------:R-:W3:Y:S02]  /*7f890*/  LDCU UR6, c[0x0][0x39c] ;  /* 0x00007380ff0677ac */ /* 0x000ee40008000800 */
[----:B-1----:R-:W2:Y:S02]  /*7f8a0*/  LDL.LU.64 R8, [R1+0x1ad0] ;  /* 0x001ad00001087983 */ /* 0x002ea40000300a00 */
[----:B------:R-:W-:Y:S01]  /*7f8b0*/  ISETP.LT.AND P2, PT, R0, UR7, !P1 ;  /* 0x0000000700007c0c */ /* 0x000fe2000cf41270 */
[C---:B------:R-:W-:Y:S01]  /*7f8c0*/  VIADD R0, R3.reuse, 0x1eb ;  /* 0x000001eb03007836 */ /* 0x040fe20000000000 */
[----:B------:R-:W1:Y:S04]  /*7f8d0*/  LDCU UR7, c[0x0][0x39c] ;  /* 0x00007380ff0777ac */ /* 0x000e680008000800 */
[----:B------:R-:W-:Y:S01]  /*7f8e0*/  ISETP.LT.AND P0, PT, R0, UR8, !P1 ;  /* 0x0000000800007c0c */ /* 0x000fe2000cf01270 */
[C---:B------:R-:W-:Y:S01]  /*7f8f0*/  VIADD R0, R3.reuse, 0x1ec ;  /* 0x000001ec03007836 */ /* 0x040fe20000000000 */
[----:B------:R-:W1:Y:S01]  /*7f900*/  LDCU UR8, c[0x0][0x39c] ;  /* 0x00007380ff0877ac */ /* 0x000e620008000800 */
[----:B--2---:R2:W-:Y:S04]  /*7f910*/  @P3 STG.E desc[UR40][R22.64], R8 ;  /* 0x0000000816003986 */ /* 0x0045e8000c101928 */
[----:B----4-:R4:W-:Y:S06]  /*7f920*/  @P2 STG.E desc[UR40][R10.64], R27 ;  /* 0x0000001b0a002986 */ /* 0x0109ec000c101928 */
[----:B------:R1:W-:Y:S04]  /*7f930*/  @P0 STG.E desc[UR40][R24.64], R9 ;  /* 0x0000000918000986 */ /* 0x0003e8000c101928 */
[----:B--2---:R-:W2:Y:S04]  /*7f940*/  LDL.LU.64 R22, [R1+0x1738] ;  /* 0x0017380001167983 */ /* 0x004ea80000300a00 */
[----:B----4-:R-:W4:Y:S04]  /*7f950*/  LDL.LU.64 R10, [R1+0x1ac8] ;  /* 0x001ac800010a7983 */ /* 0x010f280000300a00 */
[----:B------:R-:W2:Y:S04]  /*7f960*/  LDL.LU.64 R26, [R1+0x1740] ;  /* 0x00174000011a7983 */ /* 0x000ea80000300a00 */
[----:B-1----:R-:W2:Y:S01]  /*7f970*/  LDL.LU.64 R24, [R1+0x1ac0] ;  /* 0x001ac00001187983 */ /* 0x002ea20000300a00 */
[----:B------:R-:W-:Y:S01]  /*7f980*/  ISETP.LT.AND P5, PT, R0, UR4, !P1 ;  /* 0x0000000400007c0c */ /* 0x000fe2000cfa1270 */
[C---:B------:R-:W-:Y:S01]  /*7f990*/  VIADD R0, R3.reuse, 0x1ed ;  /* 0x000001ed03007836 */ /* 0x040fe20000000000 */
[----:B------:R-:W1:Y:S04]  /*7f9a0*/  LDCU UR4, c[0x0][0x39c] ;  /* 0x00007380ff0477ac */ /* 0x000e680008000800 */
[----:B------:R-:W-:Y:S01]  /*7f9b0*/  ISETP.LT.AND P6, PT, R0, UR5, !P1 ;  /* 0x0000000500007c0c */ /* 0x000fe2000cfc1270 */
[C---:B------:R-:W-:Y:S01]  /*7f9c0*/  VIADD R0, R3.reuse, 0x1ee ;  /* 0x000001ee03007836 */ /* 0x040fe20000000000 */
[----:B------:R-:W1:Y:S04]  /*7f9d0*/  LDCU UR5, c[0x0][0x39c] ;  /* 0x00007380ff0577ac */ /* 0x000e680008000800 */
[----:B---3--:R-:W-:Y:S01]  /*7f9e0*/  ISETP.LT.AND P4, PT, R0, UR6, !P1 ;  /* 0x0000000600007c0c */ /* 0x008fe2000cf81270 */
[----:B------:R-:W-:-:S02]  /*7f9f0*/  VIADD R0, R3, 0x1ef ;  /* 0x000001ef03007836 */ /* 0x000fc40000000000 */
[C---:B------:R-:W-:Y:S01]  /*7fa00*/  VIADD R2, R3.reuse, 0x1f1 ;  /* 0x000001f103027836 */ /* 0x040fe20000000000 */
[----:B------:R-:W3:Y:S02]  /*7fa10*/  LDCU UR6, c[0x0][0x39c] ;  /* 0x00007380ff0677ac */ /* 0x000ee40008000800 */
[----:B------:R-:W-:Y:S01]  /*7fa20*/  ISETP.LT.AND P3, PT, R0, UR7, !P1 ;  /* 0x0000000700007c0c */ /* 0x000fe2000cf61270 */
[C---:B------:R-:W-:Y:S01]  /*7fa30*/  VIADD R0, R3.reuse, 0x1f0 ;  /* 0x000001f003007836 */ /* 0x040fe20000000000 */
[----:B--2---:R2:W-:Y:S04]  /*7fa40*/  @P5 STG.E desc[UR40][R24.64], R21 ;  /* 0x0000001518005986 */ /* 0x0045e8000c101928 */
[----:B--2---:R-:W2:Y:S01]  /*7fa50*/  LDL.LU.64 R24, [R1+0x1ab8] ;  /* 0x001ab80001187983 */ /* 0x004ea20000300a00 */
[----:B------:R-:W-:Y:S01]  /*7fa60*/  ISETP.LT.AND P2, PT, R0, UR8, !P1 ;  /* 0x0000000800007c0c */ /* 0x000fe2000cf41270 */
[----:B------:R-:W-:Y:S01]  /*7fa70*/  VIADD R0, R3, 0x1f2 ;  /* 0x000001f203007836 */ /* 0x000fe20000000000 */
[----:B-1----:R-:W-:Y:S01]  /*7fa80*/  ISETP.LT.AND P0, PT, R2, UR4, !P1 ;  /* 0x0000000402007c0c */ /* 0x002fe2000cf01270 */
[----:B----4-:R-:W-:Y:S04]  /*7fa90*/  @P6 STG.E desc[UR40][R28.64], R10 ;  /* 0x0000000a1c006986 */ /* 0x010fe8000c101928 */
[----:B------:R-:W4:Y:S01]  /*7faa0*/  LDL.LU.64 R20, [R1+0x1758] ;  /* 0x0017580001147983 */ /* 0x000f220000300a00 */
[----:B------:R-:W-:-:S03]  /*7fab0*/  ISETP.LT.AND P5, PT, R0, UR5, !P1 ;  /* 0x0000000500007c0c */ /* 0x000fc6000cfa1270 */
[----:B------:R-:W-:Y:S04]  /*7fac0*/  @P4 STG.E desc[UR40][R16.64], R18 ;  /* 0x0000001210004986 */ /* 0x000fe8000c101928 */
[----:B------:R1:W-:Y:S01]  /*7fad0*/  @P3 STG.E desc[UR40][R14.64], R11 ;  /* 0x0000000b0e003986 */ /* 0x0003e2000c101928 */
[C---:B------:R-:W-:Y:S02]  /*7fae0*/  VIADD R2, R3.reuse, 0x1f3 ;  /* 0x000001f303027836 */ /* 0x040fe40000000000 */
[----:B------:R-:W-:Y:S01]  /*7faf0*/  VIADD R0, R3, 0x1f4 ;  /* 0x000001f403007836 */ /* 0x000fe20000000000 */
[----:B------:R-:W2:Y:S04]  /*7fb00*/  LDS.128 R16, [R19+0x6000] ;  /* 0x0060000013107984 */ /* 0x000ea80000000c00 */
[----:B-1----:R-:W4:Y:S04]  /*7fb10*/  LDL.LU.64 R10, [R1+0x1730] ;  /* 0x00173000010a7983 */ /* 0x002f280000300a00 */
[----:B------:R-:W4:Y:S04]  /*7fb20*/  LDL.LU.64 R8, [R1+0x1720] ;  /* 0x0017200001087983 */ /* 0x000f280000300a00 */
[----:B------:R-:W4:Y:S04]  /*7fb30*/  LDL.LU.64 R28, [R1+0x1718] ;  /* 0x00171800011c7983 */ /* 0x000f280000300a00 */
[----:B------:R-:W4:Y:S04]  /*7fb40*/  LDL.LU.64 R14, [R1+0x1710] ;  /* 0x00171000010e7983 */ /* 0x000f280000300a00 */
[----:B--2---:R1:W-:Y:S04]  /*7fb50*/  @P2 STG.E desc[UR40][R12.64], R24 ;  /* 0x000000180c002986 */ /* 0x0043e8000c101928 */
[----:B------:R2:W-:Y:S04]  /*7fb60*/  @P0 STG.E desc[UR40][R22.64], R4 ;  /* 0x0000000416000986 */ /* 0x0005e8000c101928 */
[----:B------:R3:W-:Y:S04]  /*7fb70*/  @P5 STG.E desc[UR40][R26.64], R25 ;  /* 0x000000191a005986 */ /* 0x0007e8000c101928 */
[----:B-1----:R-:W4:Y:S04]  /*7fb80*/  LDL.LU.64 R12, [R1+0x1708] ;  /* 0x00170800010c7983 */ /* 0x002f280000300a00 */
[----:B--2---:R-:W2:Y:S04]  /*7fb90*/  LDL.LU.64 R22, [R1+0x1ab0] ;  /* 0x001ab00001167983 */ /* 0x004ea80000300a00 */
[----:B---3--:R-:W3:Y:S01]  /*7fba0*/  LDL.LU.64 R26, [R1+0x1aa8] ;  /* 0x001aa800011a7983 */ /* 0x008ee20000300a00 */
[----:B------:R-:W-:-:S03]  /*7fbb0*/  ISETP.LT.AND P6, PT, R2, UR6, !P1 ;  /* 0x0000000602007c0c */ /* 0x000fc6000cfc1270 */
[----:B------:R-:W2:Y:S01]  /*7fbc0*/  LDL.LU.64 R24, [R1+0x1748] ;  /* 0x0017480001187983 */ /* 0x000ea20000300a00 */
[----:B------:R-:W-:-:S09]  /*7fbd0*/  ISETP.LT.AND P4, PT, R0, UR6, !P1 ;  /* 0x0000000600007c0c */ /* 0x000fd2000cf81270 */
[----:B---3--:R1:W-:Y:S04]  /*7fbe0*/  @P6 STG.E desc[UR40][R26.64], R5 ;  /* 0x000000051a006986 */ /* 0x0083e8000c101928 */
[----:B-1----:R-:W4:Y:S04]  /*7fbf0*/  LDL.LU.64 R26, [R1+0x1aa0] ;  /* 0x001aa000011a7983 */ /* 0x002f280000300a00 */
[----:B------:R-:W3:Y:S01]  /*7fc00*/  LDL.LU.64 R4, [R1+0x1760] ;  /* 0x0017600001047983 */ /* 0x000ee20000300a00 */
[C---:B------:R-:W-:Y:S02]  /*7fc10*/  VIADD R2, R3.reuse, 0x1f5 ;  /* 0x000001f503027836 */ /* 0x040fe40000000000 */
[----:B------:R-:W-:-:S03]  /*7fc20*/  VIADD R0, R3, 0x1f6 ;  /* 0x000001f603007836 */ /* 0x000fc60000000000 */
[----:B------:R-:W-:Y:S02]  /*7fc30*/  ISETP.LT.AND P3, PT, R2, UR6, !P1 ;  /* 0x0000000602007c0c */ /* 0x000fe4000cf61270 */
[----:B------:R-:W-:Y:S01]  /*7fc40*/  ISETP.LT.AND P2, PT, R0, UR6, !P1 ;  /* 0x0000000600007c0c */ /* 0x000fe2000cf41270 */
[----:B----4-:R1:W-:Y:S04]  /*7fc50*/  @P4 STG.E desc[UR40][R20.64], R26 ;  /* 0x0000001a14004986 */ /* 0x0103e8000c101928 */
[----:B-1----:R-:W4:Y:S01]  /*7fc60*/  LDL.LU.64 R20, [R1+0x1a98] ;  /* 0x001a980001147983 */ /* 0x002f220000300a00 */
[C---:B------:R-:W-:Y:S02]  /*7fc70*/  VIADD R2, R3.reuse, 0x1f7 ;  /* 0x000001f703027836 */ /* 0x040fe40000000000 */
[----:B------:R-:W-:-:S03]  /*7fc80*/  VIADD R0, R3, 0x1f8 ;  /* 0x000001f803007836 */ /* 0x000fc60000000000 */
[----:B------:R-:W-:Y:S01]  /*7fc90*/  ISETP.LT.AND P0, PT, R2, UR6, !P1 ;  /* 0x0000000602007c0c */ /* 0x000fe2000cf01270 */
[----:B------:R-:W-:Y:S01]  /*7fca0*/  VIADD R2, R3, 0x1f9 ;  /* 0x000001f903027836 */ /* 0x000fe20000000000 */
[----:B----4-:R1:W-:Y:S04]  /*7fcb0*/  @P3 STG.E desc[UR40][R20.64], R6 ;  /* 0x0000000614003986 */ /* 0x0103e8000c101928 */
[----:B--2---:R2:W-:Y:S04]  /*7fcc0*/  @P2 STG.E desc[UR40][R22.64], R27 ;  /* 0x0000001b16002986 */ /* 0x0045e8000c101928 */
[----:B-1----:R-:W3:Y:S04]  /*7fcd0*/  LDL.LU.64 R20, [R1+0x1a90] ;  /* 0x001a900001147983 */ /* 0x002ee80000300a00 */
[----:B--2---:R-:W2:Y:S04]  /*7fce0*/  LDL.LU.64 R22, [R1+0x1a88] ;  /* 0x001a880001167983 */ /* 0x004ea80000300a00 */
[----:B------:R-:W4:Y:S01]  /*7fcf0*/  LDL.LU.64 R26, [R1+0x1778] ;  /* 0x00177800011a7983 */ /* 0x000f220000300a00 */
[----:B------:R-:W-:-:S02]  /*7fd00*/  ISETP.LT.AND P6, PT, R2, UR6, !P1 ;  /* 0x0000000602007c0c */ /* 0x000fc4000cfc1270 */
[----:B------:R-:W-:Y:S01]  /*7fd10*/  ISETP.LT.AND P5, PT, R0, UR6, !P1 ;  /* 0x0000000600007c0c */ /* 0x000fe2000cfa1270 */
[C---:B------:R-:W-:Y:S02]  /*7fd20*/  VIADD R2, R3.reuse, 0x1fb ;  /* 0x000001fb03027836 */ /* 0x040fe40000000000 */
[----:B------:R-:W-:-:S03]  /*7fd30*/  VIADD R0, R3, 0x1fa ;  /* 0x000001fa03007836 */ /* 0x000fc60000000000 */
[----:B------:R-:W-:Y:S02]  /*7fd40*/  ISETP.LT.AND P3, PT, R2, UR6, !P1 ;  /* 0x0000000602007c0c */ /* 0x000fe4000cf61270 */
[----:B------:R-:W-:Y:S01]  /*7fd50*/  ISETP.LT.AND P4, PT, R0, UR6, !P1 ;  /* 0x0000000600007c0c */ /* 0x000fe2000cf81270 */
[C---:B------:R-:W-:Y:S02]  /*7fd60*/  VIADD R2, R3.reuse, 0x1fd ;  /* 0x000001fd03027836 */ /* 0x040fe40000000000 */
[----:B------:R-:W-:-:S05]  /*7fd70*/  VIADD R0, R3, 0x1fc ;  /* 0x000001fc03007836 */ /* 0x000fca0000000000 */
[----:B------:R-:W-:Y:S01]  /*7fd80*/  ISETP.LT.AND P2, PT, R0, UR6, !P1 ;  /* 0x0000000600007c0c */ /* 0x000fe2000cf41270 */
[C---:B------:R-:W-:Y:S01]  /*7fd90*/  VIADD R0, R3.reuse, 0x1ff ;  /* 0x000001ff03007836 */ /* 0x040fe20000000000 */
[----:B----4-:R1:W-:Y:S01]  /*7fda0*/  @P0 STG.E desc[UR40][R26.64], R7 ;  /* 0x000000071a000986 */ /* 0x0103e2000c101928 */
[----:B------:R-:W-:Y:S01]  /*7fdb0*/  ISETP.LT.AND P0, PT, R2, UR6, !P1 ;  /* 0x0000000602007c0c */ /* 0x000fe2000cf01270 */
[----:B------:R-:W-:Y:S02]  /*7fdc0*/  VIADD R2, R3, 0x1fe ;  /* 0x000001fe03027836 */ /* 0x000fe40000000000 */
[----:B---3--:R1:W-:Y:S03]  /*7fdd0*/  @P5 STG.E desc[UR40][R4.64], R20 ;  /* 0x0000001404005986 */ /* 0x0083e6000c101928 */
[----:B------:R-:W-:Y:S02]  /*7fde0*/  ISETP.LT.AND P5, PT, R2, UR6, !P1 ;  /* 0x0000000602007c0c */ /* 0x000fe4000cfa1270 */
[----:B------:R-:W-:Y:S01]  /*7fdf0*/  ISETP.LT.AND P1, PT, R0, UR6, !P1 ;  /* 0x0000000600007c0c */ /* 0x000fe2000cf21270 */
[----:B------:R1:W-:Y:S04]  /*7fe00*/  @P6 STG.E desc[UR40][R24.64], R16 ;  /* 0x0000001018006986 */ /* 0x0003e8000c101928 */
[----:B------:R1:W-:Y:S04]  /*7fe10*/  @P4 STG.E desc[UR40][R10.64], R21 ;  /* 0x000000150a004986 */ /* 0x0003e8000c101928 */
[----:B------:R1:W-:Y:S04]  /*7fe20*/  @P3 STG.E desc[UR40][R8.64], R17 ;  /* 0x0000001108003986 */ /* 0x0003e8000c101928 */
[----:B--2---:R1:W-:Y:S04]  /*7fe30*/  @P2 STG.E desc[UR40][R28.64], R22 ;  /* 0x000000161c002986 */ /* 0x0043e8000c101928 */
[----:B------:R1:W-:Y:S04]  /*7fe40*/  @P0 STG.E desc[UR40][R14.64], R18 ;  /* 0x000000120e000986 */ /* 0x0003e8000c101928 */
[----:B------:R1:W-:Y:S01]  /*7fe50*/  @P5 STG.E desc[UR40][R12.64], R23 ;  /* 0x000000170c005986 */ /* 0x0003e2000c101928 */
[----:B------:R-:W-:Y:S05]  /*7fe60*/  @!P1 EXIT ;  /* 0x000000000000994d */ /* 0x000fea0003800000 */
[----:B-1----:R-:W2:Y:S04]  /*7fe70*/  LDL.LU.64 R12, [R1+0x16c0] ;  /* 0x0016c000010c7983 */ /* 0x002ea80000300a00 */
[----:B--2---:R-:W-:Y:S01]  /*7fe80*/  STG.E desc[UR40][R12.64], R19 ;  /* 0x000000130c007986 */ /* 0x004fe2000c101928 */
[----:B------:R-:W-:Y:S05]  /*7fe90*/  EXIT ;  /* 0x000000000000794d */ /* 0x000fea0003800000 */
.L_x_3:
[----:B------:R-:W-:-:S00]  /*7fea0*/  BRA `(.L_x_3) ;  /* 0xfffffffc00fc7947 */ /* 0x000fc0000383ffff */
[----:B------:R-:W-:-:S00]  /*7feb0*/  NOP ;  /* 0x0000000000007918 */ /* 0x000fc00000000000 */
        /* <DEDUP_REMOVED lines=12> */
.L_x_4:


//--------------------- .nv.shared.matmul_kernel  --------------------------
	.section	.nv.shared.matmul_kernel,"aw",@nobits
	.sectionflags	@""
	.align	16
	.zero		1024


//--------------------- .nv.shared.reserved.0     --------------------------
	.section	.nv.shared.reserved.0,"aw",@nobits
	.weak		__nv_reservedSMEM_offset_0_alias
	.size		__nv_reservedSMEM_offset_0_alias, 0, 64
	.other		__nv_reservedSMEM_offset_0_alias,@"STO_CUDA_RESERVED_SHARED STV_DEFAULT"
__nv_reservedSMEM_offset_0_alias:
	.zero		0
	.zero		64


//--------------------- .nv.constant0.matmul_kernel --------------------------
	.section	.nv.constant0.matmul_kernel,"a",@progbits
	.sectionflags	@""
	.align	4
.nv.constant0.matmul_kernel:
	.zero		976


//--------------------- SYMBOLS --------------------------

	.type		.nv.reservedSmem.offset0,@object
	.size		.nv.reservedSmem.offset0,0x4
	.type		.nv.reservedSmem.cap,@object
	.size		.nv.reservedSmem.cap,0x4
